// auto-generated by cutlass_sweep.epilogue — config: {"arch": "sm_90", "cluster_m": 2, "cluster_n": 1, "dtype": "e4m3", "fusion": "sigmoid", "tile_k": 64, "tile_m": 256, "tile_n": 64}
#include "cutlass/cutlass.h"
#include "cutlass/gemm/collective/collective_builder.hpp"
#include "cutlass/gemm/device/gemm_universal_adapter.h"
#include "cutlass/gemm/kernel/gemm_universal.hpp"
#include "cutlass/epilogue/collective/collective_builder.hpp"
#include "cutlass/epilogue/fusion/operations.hpp"
#include "cutlass/epilogue/thread/activation.h"

using Elem = cutlass::float_e4m3_t;
using Acc  = float;
using TileShape    = cute::Shape<cute::_256, cute::_64, cute::_64>;
using ClusterShape = cute::Shape<cute::_2, cute::_1, cute::_1>;
using FusionOp     = cutlass::epilogue::fusion::LinCombEltAct<cutlass::epilogue::thread::Sigmoid, Elem, Acc>;

using CollectiveEpilogue = typename cutlass::epilogue::collective::CollectiveBuilder<
    cutlass::arch::Sm90, cutlass::arch::OpClassTensorOp,
    TileShape, ClusterShape,
    cutlass::epilogue::collective::EpilogueTileAuto,
    Acc, Acc,
    Elem, cutlass::layout::RowMajor, 128 / cutlass::sizeof_bits<Elem>::value,
    Elem, cutlass::layout::RowMajor, 128 / cutlass::sizeof_bits<Elem>::value,
    cutlass::epilogue::TmaWarpSpecializedCooperative,
    FusionOp
  >::CollectiveOp;

using CollectiveMainloop = typename cutlass::gemm::collective::CollectiveBuilder<
    cutlass::arch::Sm90, cutlass::arch::OpClassTensorOp,
    Elem, cutlass::layout::RowMajor, 128 / cutlass::sizeof_bits<Elem>::value,
    Elem, cutlass::layout::ColumnMajor, 128 / cutlass::sizeof_bits<Elem>::value,
    Acc,
    TileShape, ClusterShape,
    cutlass::gemm::collective::StageCountAutoCarveout<
        static_cast<int>(sizeof(typename CollectiveEpilogue::SharedStorage))>,
    cutlass::gemm::KernelTmaWarpSpecializedCooperative
  >::CollectiveOp;

using GemmKernel = cutlass::gemm::kernel::GemmUniversal<
    cute::Shape<int,int,int,int>, CollectiveMainloop, CollectiveEpilogue>;
using Gemm = cutlass::gemm::device::GemmUniversalAdapter<GemmKernel>;

auto* _anchor = &cutlass::device_kernel<GemmKernel>;


// ===== COMPILED SASS (sm_90a) =====

	.target	sm_90a

	.elftype	@"ET_EXEC"


//--------------------- .note.nv.tkinfo           --------------------------
	.section	.note.nv.tkinfo,"",@"SHT_NOTE"
	.sectionflags	@"SHF_NOTE_NV_TKINFO"
	.tkinfo
        /*0018*/ 	.word	0x00000002
        /*0030*/ 	.string	""
        /*0030*/ 	.string	"ptxas"
        /*0030*/ 	.string	"Cuda compilation tools, release 13.0, V13.0.88"
        /*0030*/ 	.string	"Build cuda_13.0.r13.0/compiler.36424714_0"
        /*0030*/ 	.string	"-arch sm_90a -m 64 "



//--------------------- .note.nv.cuinfo           --------------------------
	.section	.note.nv.cuinfo,"",@"SHT_NOTE"
	.sectionflags	@"SHF_NOTE_NV_CUINFO"
        /*0018*/ 	.short	0x0002
        /*001a*/ 	.short	0x005a
        /*001c*/ 	.short	0x0082
	.zero		2


//--------------------- .nv.info                  --------------------------
	.section	.nv.info,"",@"SHT_CUDA_INFO"
	.align	4


	//----- nvinfo : EIATTR_REGCOUNT
	.align		4
        /*0000*/ 	.byte	0x04, 0x2f
        /*0002*/ 	.short	(.L_16 - .L_15)
	.align		4
.L_15:
        /*0004*/ 	.word	index@(_ZN7cutlass13device_kernelINS_4gemm6kernel13GemmUniversalIN4cute5tupleIJiiiiEEENS1_10collective13CollectiveMmaINS1_37MainloopSm90TmaGmmaWarpSpecializedFP8ILi10ENS5_IJNS4_1CILi2EEENSA_ILi1EEESC_EEENS1_35KernelTmaWarpSpecializedCooperativeEEENS5_IJNSA_ILi256EEENSA_ILi64EEESH_EEENS_12float_e4m3_tENS5_IJlSC_lEEESJ_SK_NS4_8TiledMMAINS4_8MMA_AtomIJNS4_4SM904GMMA30MMA_64x64x32_F32E4M3E4M3_SS_TNILNSO_7ScaleInE1ELSQ_1EEEEEENS4_6LayoutISD_NS5_IJSC_NSA_ILi0EEESU_EEEEENS5_IJNS4_10UnderscoreESX_SX_EEEEENS4_13SM90_TMA_LOADENS4_14ComposedLayoutINS4_7SwizzleILi2ELi4ELi3EEENS4_18smem_ptr_flag_bitsILi8EEENST_INS5_IJNSA_ILi8EEESH_EEENS5_IJSH_SC_EEEEEEEvNS4_8identityENS4_23SM90_TMA_LOAD_MULTICASTES1A_vS1B_EENS_8epilogue10collective18CollectiveEpilogueINS1E_22Sm90TmaWarpSpecializedILi4ELi2ELi16ELb0ELb0EEEJSI_NS5_IJNSA_ILi128EEENSA_ILi32EEEEEESJ_SK_SJ_SK_NS1E_6fusion15FusionCallbacksIS1I_NS1M_13LinCombEltActINS1E_6thread7SigmoidESJ_fSJ_fLNS_15FloatRoundStyleE2EEESI_S1L_JEEES10_NS11_INS12_ILi1ELi4ELi3EEES15_NST_INS5_IJS16_S1K_EEENS5_IJS1K_SC_EEEEEEENS4_39AutoVectorizingCopyWithAssumedAlignmentILi128EEENS4_14SM90_TMA_STOREES1Y_S20_NS4_9Copy_AtomIJNS4_17SM90_U32x4_STSM_NENS_6half_tEEEEvEEEvvEEEEvNT_6ParamsE)
        /*0008*/ 	.word	0x000000a8


	//----- nvinfo : EIATTR_FRAME_SIZE
	.align		4
.L_16:
        /*000c*/ 	.byte	0x04, 0x11
        /*000e*/ 	.short	(.L_18 - .L_17)
	.align		4
.L_17:
        /*0010*/ 	.word	index@($__internal_0_$__cuda_sm20_rcp_rn_f32_slowpath)
        /*0014*/ 	.word	0x00000000


	//----- nvinfo : EIATTR_FRAME_SIZE
	.align		4
.L_18:
        /*0018*/ 	.byte	0x04, 0x11
        /*001a*/ 	.short	(.L_20 - .L_19)
	.align		4
.L_19:
        /*001c*/ 	.word	index@(_ZN7cutlass13device_kernelINS_4gemm6kernel13GemmUniversalIN4cute5tupleIJiiiiEEENS1_10collective13CollectiveMmaINS1_37MainloopSm90TmaGmmaWarpSpecializedFP8ILi10ENS5_IJNS4_1CILi2EEENSA_ILi1EEESC_EEENS1_35KernelTmaWarpSpecializedCooperativeEEENS5_IJNSA_ILi256EEENSA_ILi64EEESH_EEENS_12float_e4m3_tENS5_IJlSC_lEEESJ_SK_NS4_8TiledMMAINS4_8MMA_AtomIJNS4_4SM904GMMA30MMA_64x64x32_F32E4M3E4M3_SS_TNILNSO_7ScaleInE1ELSQ_1EEEEEENS4_6LayoutISD_NS5_IJSC_NSA_ILi0EEESU_EEEEENS5_IJNS4_10UnderscoreESX_SX_EEEEENS4_13SM90_TMA_LOADENS4_14ComposedLayoutINS4_7SwizzleILi2ELi4ELi3EEENS4_18smem_ptr_flag_bitsILi8EEENST_INS5_IJNSA_ILi8EEESH_EEENS5_IJSH_SC_EEEEEEEvNS4_8identityENS4_23SM90_TMA_LOAD_MULTICASTES1A_vS1B_EENS_8epilogue10collective18CollectiveEpilogueINS1E_22Sm90TmaWarpSpecializedILi4ELi2ELi16ELb0ELb0EEEJSI_NS5_IJNSA_ILi128EEENSA_ILi32EEEEEESJ_SK_SJ_SK_NS1E_6fusion15FusionCallbacksIS1I_NS1M_13LinCombEltActINS1E_6thread7SigmoidESJ_fSJ_fLNS_15FloatRoundStyleE2EEESI_S1L_JEEES10_NS11_INS12_ILi1ELi4ELi3EEES15_NST_INS5_IJS16_S1K_EEENS5_IJS1K_SC_EEEEEEENS4_39AutoVectorizingCopyWithAssumedAlignmentILi128EEENS4_14SM90_TMA_STOREES1Y_S20_NS4_9Copy_AtomIJNS4_17SM90_U32x4_STSM_NENS_6half_tEEEEvEEEvvEEEEvNT_6ParamsE)
        /*0020*/ 	.word	0x00000000


	//----- nvinfo : EIATTR_MIN_STACK_SIZE
	.align		4
.L_20:
        /*0024*/ 	.byte	0x04, 0x12
        /*0026*/ 	.short	(.L_22 - .L_21)
	.align		4
.L_21:
        /*0028*/ 	.word	index@(_ZN7cutlass13device_kernelINS_4gemm6kernel13GemmUniversalIN4cute5tupleIJiiiiEEENS1_10collective13CollectiveMmaINS1_37MainloopSm90TmaGmmaWarpSpecializedFP8ILi10ENS5_IJNS4_1CILi2EEENSA_ILi1EEESC_EEENS1_35KernelTmaWarpSpecializedCooperativeEEENS5_IJNSA_ILi256EEENSA_ILi64EEESH_EEENS_12float_e4m3_tENS5_IJlSC_lEEESJ_SK_NS4_8TiledMMAINS4_8MMA_AtomIJNS4_4SM904GMMA30MMA_64x64x32_F32E4M3E4M3_SS_TNILNSO_7ScaleInE1ELSQ_1EEEEEENS4_6LayoutISD_NS5_IJSC_NSA_ILi0EEESU_EEEEENS5_IJNS4_10UnderscoreESX_SX_EEEEENS4_13SM90_TMA_LOADENS4_14ComposedLayoutINS4_7SwizzleILi2ELi4ELi3EEENS4_18smem_ptr_flag_bitsILi8EEENST_INS5_IJNSA_ILi8EEESH_EEENS5_IJSH_SC_EEEEEEEvNS4_8identityENS4_23SM90_TMA_LOAD_MULTICASTES1A_vS1B_EENS_8epilogue10collective18CollectiveEpilogueINS1E_22Sm90TmaWarpSpecializedILi4ELi2ELi16ELb0ELb0EEEJSI_NS5_IJNSA_ILi128EEENSA_ILi32EEEEEESJ_SK_SJ_SK_NS1E_6fusion15FusionCallbacksIS1I_NS1M_13LinCombEltActINS1E_6thread7SigmoidESJ_fSJ_fLNS_15FloatRoundStyleE2EEESI_S1L_JEEES10_NS11_INS12_ILi1ELi4ELi3EEES15_NST_INS5_IJS16_S1K_EEENS5_IJS1K_SC_EEEEEEENS4_39AutoVectorizingCopyWithAssumedAlignmentILi128EEENS4_14SM90_TMA_STOREES1Y_S20_NS4_9Copy_AtomIJNS4_17SM90_U32x4_STSM_NENS_6half_tEEEEvEEEvvEEEEvNT_6ParamsE)
        /*002c*/ 	.word	0x00000000
.L_22:


//--------------------- .nv.compat                --------------------------
	.section	.nv.compat,"",@"SHT_CUDA_COMPAT_INFO"
	.align	4
        /*0000*/ 	.byte	0x02, 0x09, 0x01, 0x00, 0x02, 0x02, 0x04, 0x00, 0x02, 0x05, 0x05, 0x00, 0x03, 0x07, 0x01, 0x01
        /*0010*/ 	.byte	0x02, 0x03, 0x01, 0x00, 0x02, 0x06, 0x01, 0x00, 0x04, 0x0b, 0x08, 0x00, 0x00, 0x00, 0x00, 0x00
        /*0020*/ 	.byte	0x00, 0x00, 0x00, 0x00


//--------------------- .nv.info._ZN7cutlass13device_kernelINS_4gemm6kernel13GemmUniversalIN4cute5tupleIJiiiiEEENS1_10collective13CollectiveMmaINS1_37MainloopSm90TmaGmmaWarpSpecializedFP8ILi10ENS5_IJNS4_1CILi2EEENSA_ILi1EEESC_EEENS1_35KernelTmaWarpSpecializedCooperativeEEENS5_IJNSA_ILi256EEENSA_ILi64EEESH_EEENS_12float_e4m3_tENS5_IJlSC_lEEESJ_SK_NS4_8TiledMMAINS4_8MMA_AtomIJNS4_4SM904GMMA30MMA_64x64x32_F32E4M3E4M3_SS_TNILNSO_7ScaleInE1ELSQ_1EEEEEENS4_6LayoutISD_NS5_IJSC_NSA_ILi0EEESU_EEEEENS5_IJNS4_10UnderscoreESX_SX_EEEEENS4_13SM90_TMA_LOADENS4_14ComposedLayoutINS4_7SwizzleILi2ELi4ELi3EEENS4_18smem_ptr_flag_bitsILi8EEENST_INS5_IJNSA_ILi8EEESH_EEENS5_IJSH_SC_EEEEEEEvNS4_8identityENS4_23SM90_TMA_LOAD_MULTICASTES1A_vS1B_EENS_8epilogue10collective18CollectiveEpilogueINS1E_22Sm90TmaWarpSpecializedILi4ELi2ELi16ELb0ELb0EEEJSI_NS5_IJNSA_ILi128EEENSA_ILi32EEEEEESJ_SK_SJ_SK_NS1E_6fusion15FusionCallbacksIS1I_NS1M_13LinCombEltActINS1E_6thread7SigmoidESJ_fSJ_fLNS_15FloatRoundStyleE2EEESI_S1L_JEEES10_NS11_INS12_ILi1ELi4ELi3EEES15_NST_INS5_IJS16_S1K_EEENS5_IJS1K_SC_EEEEEEENS4_39AutoVectorizingCopyWithAssumedAlignmentILi128EEENS4_14SM90_TMA_STOREES1Y_S20_NS4_9Copy_AtomIJNS4_17SM90_U32x4_STSM_NENS_6half_tEEEEvEEEvvEEEEvNT_6ParamsE --------------------------
	.section	.nv.info._ZN7cutlass13device_kernelINS_4gemm6kernel13GemmUniversalIN4cute5tupleIJiiiiEEENS1_10collective13CollectiveMmaINS1_37MainloopSm90TmaGmmaWarpSpecializedFP8ILi10ENS5_IJNS4_1CILi2EEENSA_ILi1EEESC_EEENS1_35KernelTmaWarpSpecializedCooperativeEEENS5_IJNSA_ILi256EEENSA_ILi64EEESH_EEENS_12float_e4m3_tENS5_IJlSC_lEEESJ_SK_NS4_8TiledMMAINS4_8MMA_AtomIJNS4_4SM904GMMA30MMA_64x64x32_F32E4M3E4M3_SS_TNILNSO_7ScaleInE1ELSQ_1EEEEEENS4_6LayoutISD_NS5_IJSC_NSA_ILi0EEESU_EEEEENS5_IJNS4_10UnderscoreESX_SX_EEEEENS4_13SM90_TMA_LOADENS4_14ComposedLayoutINS4_7SwizzleILi2ELi4ELi3EEENS4_18smem_ptr_flag_bitsILi8EEENST_INS5_IJNSA_ILi8EEESH_EEENS5_IJSH_SC_EEEEEEEvNS4_8identityENS4_23SM90_TMA_LOAD_MULTICASTES1A_vS1B_EENS_8epilogue10collective18CollectiveEpilogueINS1E_22Sm90TmaWarpSpecializedILi4ELi2ELi16ELb0ELb0EEEJSI_NS5_IJNSA_ILi128EEENSA_ILi32EEEEEESJ_SK_SJ_SK_NS1E_6fusion15FusionCallbacksIS1I_NS1M_13LinCombEltActINS1E_6thread7SigmoidESJ_fSJ_fLNS_15FloatRoundStyleE2EEESI_S1L_JEEES10_NS11_INS12_ILi1ELi4ELi3EEES15_NST_INS5_IJS16_S1K_EEENS5_IJS1K_SC_EEEEEEENS4_39AutoVectorizingCopyWithAssumedAlignmentILi128EEENS4_14SM90_TMA_STOREES1Y_S20_NS4_9Copy_AtomIJNS4_17SM90_U32x4_STSM_NENS_6half_tEEEEvEEEvvEEEEvNT_6ParamsE,"",@"SHT_CUDA_INFO"
	.sectionflags	@""
	.align	4


	//----- nvinfo : EIATTR_CUDA_API_VERSION
	.align		4
        /*0000*/ 	.byte	0x04, 0x37
        /*0002*/ 	.short	(.L_24 - .L_23)
.L_23:
        /*0004*/ 	.word	0x00000082


	//----- nvinfo : EIATTR_KPARAM_INFO
	.align		4
.L_24:
        /*0008*/ 	.byte	0x04, 0x17
        /*000a*/ 	.short	(.L_26 - .L_25)
.L_25:
        /*000c*/ 	.word	0x00000000
        /*0010*/ 	.short	0x0000
        /*0012*/ 	.short	0x0070
        /*0014*/ 	.byte	0x00, 0xf0, 0x01, 0x1c


	//----- nvinfo : EIATTR_SPARSE_MMA_MASK
	.align		4
.L_26:
        /*0018*/ 	.byte	0x03, 0x50
        /*001a*/ 	.short	0x0000


	//----- nvinfo : EIATTR_MAXREG_COUNT
	.align		4
        /*001c*/ 	.byte	0x03, 0x1b
        /*001e*/ 	.short	0x00a8


	//----- nvinfo : EIATTR_NUM_BARRIERS
	.align		4
        /*0020*/ 	.byte	0x02, 0x4c
        /*0022*/ 	.byte	0x02
	.zero		1


	//----- nvinfo : EIATTR_EXTERNS
	.align		4
        /*0024*/ 	.byte	0x04, 0x0f
        /*0026*/ 	.short	(.L_28 - .L_27)


	//   ....[0]....
	.align		4
.L_27:
        /*0028*/ 	.word	index@(__assertfail)


	//----- nvinfo : EIATTR_MERCURY_ISA_VERSION
	.align		4
.L_28:
        /*002c*/ 	.byte	0x03, 0x5f
        /*002e*/ 	.short	0x0101


	//----- nvinfo : EIATTR_INT_WARP_WIDE_INSTR_OFFSETS
	.align		4
        /*0030*/ 	.byte	0x04, 0x31
        /*0032*/ 	.short	(.L_30 - .L_29)


	//   ....[0]....
.L_29:
        /*0034*/ 	.word	0x00000b20


	//   ....[1]....
        /*0038*/ 	.word	0x00000b40


	//   ....[2]....
        /*003c*/ 	.word	0x00000c40


	//----- nvinfo : EIATTR_COOP_GROUP_MASK_REGIDS
	.align		4
.L_30:
        /*0040*/ 	.byte	0x04, 0x29
        /*0042*/ 	.short	(.L_32 - .L_31)


	//   ....[0]....
.L_31:
        /*0044*/ 	.word	0xffffffff


	//   ....[1]....
        /*0048*/ 	.word	0xffffffff


	//   ....[2]....
        /*004c*/ 	.word	0xffffffff


	//   ....[3]....
        /*0050*/ 	.word	0xffffffff


	//   ....[4]....
        /*0054*/ 	.word	0xffffffff


	//   ....[5]....
        /*0058*/ 	.word	0xffffffff


	//   ....[6]....
        /*005c*/ 	.word	0xffffffff


	//----- nvinfo : EIATTR_COOP_GROUP_INSTR_OFFSETS
	.align		4
.L_32:
        /*0060*/ 	.byte	0x04, 0x28
        /*0062*/ 	.short	(.L_34 - .L_33)


	//   ....[0]....
.L_33:
        /*0064*/ 	.word	0x00000070


	//   ....[1]....
        /*0068*/ 	.word	0x00000080


	//   ....[2]....
        /*006c*/ 	.word	0x00000440


	//   ....[3]....
        /*0070*/ 	.word	0x00000700


	//   ....[4]....
        /*0074*/ 	.word	0x00000960


	//   ....[5]....
        /*0078*/ 	.word	0x00000d70


	//   ....[6]....
        /*007c*/ 	.word	0x00001800


	//----- nvinfo : EIATTR_REG_RECONFIG
	.align		4
.L_34:
        /*0080*/ 	.byte	0x01, 0x54
	.zero		2


	//----- nvinfo : EIATTR_SYSCALL_OFFSETS
	.align		4
        /*0084*/ 	.byte	0x04, 0x46
        /*0086*/ 	.short	(.L_36 - .L_35)


	//   ....[0]....
.L_35:
        /*0088*/ 	.word	0x00003770


	//   ....[1]....
        /*008c*/ 	.word	0x000038b0


	//----- nvinfo : EIATTR_MBARRIER_INSTR_OFFSETS
	.align		4
.L_36:
        /*0090*/ 	.byte	0x04, 0x39
        /*0092*/ 	.short	(.L_38 - .L_37)


	//   ....[0]....
.L_37:
        /*0094*/ 	.word	0x00000560
        /*0098*/ 	.word	0x000000ff
        /*009c*/ 	.word	0x00000000
        /*00a0*/ 	.short	0x0100
        /*00a2*/ 	.byte	0x08
	.zero		1


	//   ....[1]....
        /*00a4*/ 	.word	0x00000570
        /*00a8*/ 	.word	0x000000ff
        /*00ac*/ 	.word	0x00000050
        /*00b0*/ 	.short	0x0100
        /*00b2*/ 	.byte	0x08
	.zero		1


	//   ....[2]....
        /*00b4*/ 	.word	0x00000580
        /*00b8*/ 	.word	0x000000ff
        /*00bc*/ 	.word	0x00000008
        /*00c0*/ 	.short	0x0100
        /*00c2*/ 	.byte	0x08
	.zero		1


	//   ....[3]....
        /*00c4*/ 	.word	0x00000590
        /*00c8*/ 	.word	0x000000ff
        /*00cc*/ 	.word	0x00000058
        /*00d0*/ 	.short	0x0100
        /*00d2*/ 	.byte	0x08
	.zero		1


	//   ....[4]....
        /*00d4*/ 	.word	0x000005a0
        /*00d8*/ 	.word	0x000000ff
        /*00dc*/ 	.word	0x00000010
        /*00e0*/ 	.short	0x0100
        /*00e2*/ 	.byte	0x08
	.zero		1


	//   ....[5]....
        /*00e4*/ 	.word	0x000005b0
        /*00e8*/ 	.word	0x000000ff
        /*00ec*/ 	.word	0x00000060
        /*00f0*/ 	.short	0x0100
        /*00f2*/ 	.byte	0x08
	.zero		1


	//   ....[6]....
        /*00f4*/ 	.word	0x000005c0
        /*00f8*/ 	.word	0x000000ff
        /*00fc*/ 	.word	0x00000018
        /*0100*/ 	.short	0x0100
        /*0102*/ 	.byte	0x08
	.zero		1


	//   ....[7]....
        /*0104*/ 	.word	0x000005d0
        /*0108*/ 	.word	0x000000ff
        /*010c*/ 	.word	0x00000068
        /*0110*/ 	.short	0x0100
        /*0112*/ 	.byte	0x08
	.zero		1


	//   ....[8]....
        /*0114*/ 	.word	0x000005e0
        /*0118*/ 	.word	0x000000ff
        /*011c*/ 	.word	0x00000020
        /*0120*/ 	.short	0x0100
        /*0122*/ 	.byte	0x08
	.zero		1


	//   ....[9]....
        /*0124*/ 	.word	0x000005f0
        /*0128*/ 	.word	0x000000ff
        /*012c*/ 	.word	0x00000070
        /*0130*/ 	.short	0x0100
        /*0132*/ 	.byte	0x08
	.zero		1


	//   ....[10]....
        /*0134*/ 	.word	0x00000600
        /*0138*/ 	.word	0x000000ff
        /*013c*/ 	.word	0x00000028
        /*0140*/ 	.short	0x0100
        /*0142*/ 	.byte	0x08
	.zero		1


	//   ....[11]....
        /*0144*/ 	.word	0x00000610
        /*0148*/ 	.word	0x000000ff
        /*014c*/ 	.word	0x00000078
        /*0150*/ 	.short	0x0100
        /*0152*/ 	.byte	0x08
	.zero		1


	//   ....[12]....
        /*0154*/ 	.word	0x00000620
        /*0158*/ 	.word	0x000000ff
        /*015c*/ 	.word	0x00000030
        /*0160*/ 	.short	0x0100
        /*0162*/ 	.byte	0x08
	.zero		1


	//   ....[13]....
        /*0164*/ 	.word	0x00000630
        /*0168*/ 	.word	0x000000ff
        /*016c*/ 	.word	0x00000080
        /*0170*/ 	.short	0x0100
        /*0172*/ 	.byte	0x08
	.zero		1


	//   ....[14]....
        /*0174*/ 	.word	0x00000640
        /*0178*/ 	.word	0x000000ff
        /*017c*/ 	.word	0x00000038
        /*0180*/ 	.short	0x0100
        /*0182*/ 	.byte	0x08
	.zero		1


	//   ....[15]....
        /*0184*/ 	.word	0x00000650
        /*0188*/ 	.word	0x000000ff
        /*018c*/ 	.word	0x00000088
        /*0190*/ 	.short	0x0100
        /*0192*/ 	.byte	0x08
	.zero		1


	//   ....[16]....
        /*0194*/ 	.word	0x00000660
        /*0198*/ 	.word	0x000000ff
        /*019c*/ 	.word	0x00000040
        /*01a0*/ 	.short	0x0100
        /*01a2*/ 	.byte	0x08
	.zero		1


	//   ....[17]....
        /*01a4*/ 	.word	0x00000670
        /*01a8*/ 	.word	0x000000ff
        /*01ac*/ 	.word	0x00000090
        /*01b0*/ 	.short	0x0100
        /*01b2*/ 	.byte	0x08
	.zero		1


	//   ....[18]....
        /*01b4*/ 	.word	0x00000680
        /*01b8*/ 	.word	0x000000ff
        /*01bc*/ 	.word	0x00000048
        /*01c0*/ 	.short	0x0100
        /*01c2*/ 	.byte	0x08
	.zero		1


	//   ....[19]....
        /*01c4*/ 	.word	0x00000690
        /*01c8*/ 	.word	0x000000ff
        /*01cc*/ 	.word	0x00000098
        /*01d0*/ 	.short	0x0100
        /*01d2*/ 	.byte	0x08
	.zero		1


	//   ....[20]....
        /*01d4*/ 	.word	0x000008c0
        /*01d8*/ 	.word	0x000000ff
        /*01dc*/ 	.word	0x000000a0
        /*01e0*/ 	.short	0x0100
        /*01e2*/ 	.byte	0x08
	.zero		1


	//   ....[21]....
        /*01e4*/ 	.word	0x000008d0
        /*01e8*/ 	.word	0x000000ff
        /*01ec*/ 	.word	0x000000c0
        /*01f0*/ 	.short	0x0100
        /*01f2*/ 	.byte	0x08
	.zero		1


	//   ....[22]....
        /*01f4*/ 	.word	0x000008e0
        /*01f8*/ 	.word	0x000000ff
        /*01fc*/ 	.word	0x000000a8
        /*0200*/ 	.short	0x0100
        /*0202*/ 	.byte	0x08
	.zero		1


	//   ....[23]....
        /*0204*/ 	.word	0x000008f0
        /*0208*/ 	.word	0x000000ff
        /*020c*/ 	.word	0x000000c8
        /*0210*/ 	.short	0x0100
        /*0212*/ 	.byte	0x08
	.zero		1


	//   ....[24]....
        /*0214*/ 	.word	0x00000900
        /*0218*/ 	.word	0x000000ff
        /*021c*/ 	.word	0x000000b0
        /*0220*/ 	.short	0x0100
        /*0222*/ 	.byte	0x08
	.zero		1


	//   ....[25]....
        /*0224*/ 	.word	0x00000910
        /*0228*/ 	.word	0x000000ff
        /*022c*/ 	.word	0x000000d0
        /*0230*/ 	.short	0x0100
        /*0232*/ 	.byte	0x08
	.zero		1


	//   ....[26]....
        /*0234*/ 	.word	0x00000920
        /*0238*/ 	.word	0x000000ff
        /*023c*/ 	.word	0x000000b8
        /*0240*/ 	.short	0x0100
        /*0242*/ 	.byte	0x08
	.zero		1


	//   ....[27]....
        /*0244*/ 	.word	0x00000930
        /*0248*/ 	.word	0x000000ff
        /*024c*/ 	.word	0x000000d8
        /*0250*/ 	.short	0x0100
        /*0252*/ 	.byte	0x08
	.zero		1


	//   ....[28]....
        /*0254*/ 	.word	0x00000cb0
        /*0258*/ 	.word	0x000000ff
        /*025c*/ 	.word	0x000000e0
        /*0260*/ 	.short	0x0100
        /*0262*/ 	.byte	0x06
	.zero		1


	//   ....[29]....
        /*0264*/ 	.word	0x00000d20
        /*0268*/ 	.word	0x000000ff
        /*026c*/ 	.word	0x000000e8
        /*0270*/ 	.short	0x0100
        /*0272*/ 	.byte	0x06
	.zero		1


	//   ....[30]....
        /*0274*/ 	.word	0x00001d20
        /*0278*/ 	.word	0x000000ff
        /*027c*/ 	.word	0x00000000
        /*0280*/ 	.short	0x010a
        /*0282*/ 	.byte	0x05
	.zero		1


	//   ....[31]....
        /*0284*/ 	.word	0x00001d60
        /*0288*/ 	.word	0x000000ff
        /*028c*/ 	.word	0x00000000
        /*0290*/ 	.short	0x010a
        /*0292*/ 	.byte	0x05
	.zero		1


	//   ....[32]....
        /*0294*/ 	.word	0x00002750
        /*0298*/ 	.word	0x000000ff
        /*029c*/ 	.word	0x00000000
        /*02a0*/ 	.short	0x010a
        /*02a2*/ 	.byte	0x08
	.zero		1


	//   ....[33]....
        /*02a4*/ 	.word	0x00002790
        /*02a8*/ 	.word	0x000000ff
        /*02ac*/ 	.word	0x00000000
        /*02b0*/ 	.short	0x010a
        /*02b2*/ 	.byte	0x08
	.zero		1


	//   ....[34]....
        /*02b4*/ 	.word	0x00002eb0
        /*02b8*/ 	.word	0x00000006
        /*02bc*/ 	.word	0x00000000
        /*02c0*/ 	.short	0x0101
        /*02c2*/ 	.byte	0x3f
	.zero		1


	//   ....[35]....
        /*02c4*/ 	.word	0x00003530
        /*02c8*/ 	.word	0x00000000
        /*02cc*/ 	.word	0x00000000
        /*02d0*/ 	.short	0x0101
        /*02d2*/ 	.byte	0x3f
	.zero		1


	//   ....[36]....
        /*02d4*/ 	.word	0x00003d30
        /*02d8*/ 	.word	0x0000000d
        /*02dc*/ 	.word	0x000000a0
        /*02e0*/ 	.short	0x010a
        /*02e2*/ 	.byte	0x3f
	.zero		1


	//   ....[37]....
        /*02e4*/ 	.word	0x00004050
        /*02e8*/ 	.word	0x00000000
        /*02ec*/ 	.word	0x00000000
        /*02f0*/ 	.short	0x0101
        /*02f2*/ 	.byte	0x3f
	.zero		1


	//   ....[38]....
        /*02f4*/ 	.word	0x00005ef0
        /*02f8*/ 	.word	0x0000000e
        /*02fc*/ 	.word	0x000000a0
        /*0300*/ 	.short	0x010a
        /*0302*/ 	.byte	0x3f
	.zero		1


	//   ....[39]....
        /*0304*/ 	.word	0x00006130
        /*0308*/ 	.word	0x00000000
        /*030c*/ 	.word	0x00000000
        /*0310*/ 	.short	0x0101
        /*0312*/ 	.byte	0x3f
	.zero		1


	//   ....[40]....
        /*0314*/ 	.word	0x00007ed0
        /*0318*/ 	.word	0x0000000d
        /*031c*/ 	.word	0x000000a0
        /*0320*/ 	.short	0x010a
        /*0322*/ 	.byte	0x3f
	.zero		1


	//   ....[41]....
        /*0324*/ 	.word	0x00008110
        /*0328*/ 	.word	0x00000000
        /*032c*/ 	.word	0x00000000
        /*0330*/ 	.short	0x0101
        /*0332*/ 	.byte	0x3f
	.zero		1


	//   ....[42]....
        /*0334*/ 	.word	0x00009eb0
        /*0338*/ 	.word	0x00000003
        /*033c*/ 	.word	0x000000a0
        /*0340*/ 	.short	0x010a
        /*0342*/ 	.byte	0x3f
	.zero		1


	//   ....[43]....
        /*0344*/ 	.word	0x0000a100
        /*0348*/ 	.word	0x00000000
        /*034c*/ 	.word	0x00000000
        /*0350*/ 	.short	0x0101
        /*0352*/ 	.byte	0x3f
	.zero		1


	//   ....[44]....
        /*0354*/ 	.word	0x0000cac0
        /*0358*/ 	.word	0x000000ff
        /*035c*/ 	.word	0x000000e8
        /*0360*/ 	.short	0x010a
        /*0362*/ 	.byte	0x04
	.zero		1


	//   ....[45]....
        /*0364*/ 	.word	0x0000ced0
        /*0368*/ 	.word	0x000000ff
        /*036c*/ 	.word	0x000000c0
        /*0370*/ 	.short	0x010a
        /*0372*/ 	.byte	0x05
	.zero		1


	//   ....[46]....
        /*0374*/ 	.word	0x0000cfc0
        /*0378*/ 	.word	0x000000ff
        /*037c*/ 	.word	0x000000a0
        /*0380*/ 	.short	0x010b
        /*0382*/ 	.byte	0x05
	.zero		1


	//   ....[47]....
        /*0384*/ 	.word	0x0000d020
        /*0388*/ 	.word	0x000000ff
        /*038c*/ 	.word	0x00000000
        /*0390*/ 	.short	0x0101
        /*0392*/ 	.byte	0x04
	.zero		1


	//   ....[48]....
        /*0394*/ 	.word	0x0000d050
        /*0398*/ 	.word	0x000000ff
        /*039c*/ 	.word	0x000000c8
        /*03a0*/ 	.short	0x010a
        /*03a2*/ 	.byte	0x05
	.zero		1


	//   ....[49]....
        /*03a4*/ 	.word	0x0000d160
        /*03a8*/ 	.word	0x000000ff
        /*03ac*/ 	.word	0x000000a8
        /*03b0*/ 	.short	0x010b
        /*03b2*/ 	.byte	0x05
	.zero		1


	//   ....[50]....
        /*03b4*/ 	.word	0x0000d1d0
        /*03b8*/ 	.word	0x000000ff
        /*03bc*/ 	.word	0x00000000
        /*03c0*/ 	.short	0x0101
        /*03c2*/ 	.byte	0x04
	.zero		1


	//   ....[51]....
        /*03c4*/ 	.word	0x0000d200
        /*03c8*/ 	.word	0x000000ff
        /*03cc*/ 	.word	0x000000d0
        /*03d0*/ 	.short	0x010a
        /*03d2*/ 	.byte	0x05
	.zero		1


	//   ....[52]....
        /*03d4*/ 	.word	0x0000d2f0
        /*03d8*/ 	.word	0x000000ff
        /*03dc*/ 	.word	0x000000b0
        /*03e0*/ 	.short	0x010b
        /*03e2*/ 	.byte	0x05
	.zero		1


	//   ....[53]....
        /*03e4*/ 	.word	0x0000d350
        /*03e8*/ 	.word	0x000000ff
        /*03ec*/ 	.word	0x00000000
        /*03f0*/ 	.short	0x0101
        /*03f2*/ 	.byte	0x04
	.zero		1


	//   ....[54]....
        /*03f4*/ 	.word	0x0000d380
        /*03f8*/ 	.word	0x000000ff
        /*03fc*/ 	.word	0x000000d8
        /*0400*/ 	.short	0x010a
        /*0402*/ 	.byte	0x05
	.zero		1


	//   ....[55]....
        /*0404*/ 	.word	0x0000d490
        /*0408*/ 	.word	0x000000ff
        /*040c*/ 	.word	0x000000b8
        /*0410*/ 	.short	0x010b
        /*0412*/ 	.byte	0x05
	.zero		1


	//   ....[56]....
        /*0414*/ 	.word	0x0000d570
        /*0418*/ 	.word	0x000000ff
        /*041c*/ 	.word	0x00000000
        /*0420*/ 	.short	0x0101
        /*0422*/ 	.byte	0x04
	.zero		1


	//   ....[57]....
        /*0424*/ 	.word	0x0000dbd0
        /*0428*/ 	.word	0x00000003
        /*042c*/ 	.word	0x000000c0
        /*0430*/ 	.short	0x010a
        /*0432*/ 	.byte	0x3f
	.zero		1


	//   ....[58]....
        /*0434*/ 	.word	0x0000dc10
        /*0438*/ 	.word	0x00000003
        /*043c*/ 	.word	0x000000c8
        /*0440*/ 	.short	0x010a
        /*0442*/ 	.byte	0x3f
	.zero		1


	//   ....[59]....
        /*0444*/ 	.word	0x0000dc50
        /*0448*/ 	.word	0x00000003
        /*044c*/ 	.word	0x000000d0
        /*0450*/ 	.short	0x010a
        /*0452*/ 	.byte	0x3f
	.zero		1


	//   ....[60]....
        /*0454*/ 	.word	0x0000dca0
        /*0458*/ 	.word	0x00000003
        /*045c*/ 	.word	0x000000d8
        /*0460*/ 	.short	0x010a
        /*0462*/ 	.byte	0x3f
	.zero		1


	//   ....[61]....
        /*0464*/ 	.word	0x0000e000
        /*0468*/ 	.word	0x0000000e
        /*046c*/ 	.word	0x00000050
        /*0470*/ 	.short	0x010a
        /*0472*/ 	.byte	0x3f
	.zero		1


	//   ....[62]....
        /*0474*/ 	.word	0x0000e360
        /*0478*/ 	.word	0x00000006
        /*047c*/ 	.word	0x000000e8
        /*0480*/ 	.short	0x0101
        /*0482*/ 	.byte	0x3f
	.zero		1


	//   ....[63]....
        /*0484*/ 	.word	0x0000eac0
        /*0488*/ 	.word	0x00000007
        /*048c*/ 	.word	0x00000000
        /*0490*/ 	.short	0x010a
        /*0492*/ 	.byte	0x3f
	.zero		1


	//   ....[64]....
        /*0494*/ 	.word	0x0000eb40
        /*0498*/ 	.word	0x00000009
        /*049c*/ 	.word	0x00000000
        /*04a0*/ 	.short	0x010a
        /*04a2*/ 	.byte	0x3f
	.zero		1


	//   ....[65]....
        /*04a4*/ 	.word	0x0000ebd0
        /*04a8*/ 	.word	0x00000006
        /*04ac*/ 	.word	0x00000000
        /*04b0*/ 	.short	0x010a
        /*04b2*/ 	.byte	0x3f
	.zero		1


	//   ....[66]....
        /*04b4*/ 	.word	0x0000ec60
        /*04b8*/ 	.word	0x00000009
        /*04bc*/ 	.word	0x00000000
        /*04c0*/ 	.short	0x010a
        /*04c2*/ 	.byte	0x3f
	.zero		1


	//   ....[67]....
        /*04c4*/ 	.word	0x0000ecf0
        /*04c8*/ 	.word	0x00000006
        /*04cc*/ 	.word	0x00000000
        /*04d0*/ 	.short	0x010a
        /*04d2*/ 	.byte	0x3f
	.zero		1


	//   ....[68]....
        /*04d4*/ 	.word	0x0000ed80
        /*04d8*/ 	.word	0x00000009
        /*04dc*/ 	.word	0x00000000
        /*04e0*/ 	.short	0x010a
        /*04e2*/ 	.byte	0x3f
	.zero		1


	//   ....[69]....
        /*04e4*/ 	.word	0x0000ee10
        /*04e8*/ 	.word	0x00000006
        /*04ec*/ 	.word	0x00000000
        /*04f0*/ 	.short	0x010a
        /*04f2*/ 	.byte	0x3f
	.zero		1


	//   ....[70]....
        /*04f4*/ 	.word	0x0000eea0
        /*04f8*/ 	.word	0x00000009
        /*04fc*/ 	.word	0x00000000
        /*0500*/ 	.short	0x010a
        /*0502*/ 	.byte	0x3f
	.zero		1


	//   ....[71]....
        /*0504*/ 	.word	0x0000ef30
        /*0508*/ 	.word	0x00000006
        /*050c*/ 	.word	0x00000000
        /*0510*/ 	.short	0x010a
        /*0512*/ 	.byte	0x3f
	.zero		1


	//   ....[72]....
        /*0514*/ 	.word	0x0000efc0
        /*0518*/ 	.word	0x00000003
        /*051c*/ 	.word	0x00000000
        /*0520*/ 	.short	0x010a
        /*0522*/ 	.byte	0x3f
	.zero		1


	//   ....[73]....
        /*0524*/ 	.word	0x0000f030
        /*0528*/ 	.word	0x00000005
        /*052c*/ 	.word	0x00000000
        /*0530*/ 	.short	0x010a
        /*0532*/ 	.byte	0x3f
	.zero		1


	//   ....[74]....
        /*0534*/ 	.word	0x0000f090
        /*0538*/ 	.word	0x00000006
        /*053c*/ 	.word	0x00000000
        /*0540*/ 	.short	0x010a
        /*0542*/ 	.byte	0x3f
	.zero		1


	//   ....[75]....
        /*0544*/ 	.word	0x0000f0e0
        /*0548*/ 	.word	0x0000000d
        /*054c*/ 	.word	0x000000a0
        /*0550*/ 	.short	0x010a
        /*0552*/ 	.byte	0x3f
	.zero		1


	//   ....[76]....
        /*0554*/ 	.word	0x0000f130
        /*0558*/ 	.word	0x0000000e
        /*055c*/ 	.word	0x000000a0
        /*0560*/ 	.short	0x010a
        /*0562*/ 	.byte	0x3f
	.zero		1


	//   ....[77]....
        /*0564*/ 	.word	0x0000f180
        /*0568*/ 	.word	0x0000000d
        /*056c*/ 	.word	0x000000a0
        /*0570*/ 	.short	0x010a
        /*0572*/ 	.byte	0x3f
	.zero		1


	//   ....[78]....
        /*0574*/ 	.word	0x0000f1d0
        /*0578*/ 	.word	0x00000003
        /*057c*/ 	.word	0x000000a0
        /*0580*/ 	.short	0x010a
        /*0582*/ 	.byte	0x3f
	.zero		1


	//   ....[79]....
        /*0584*/ 	.word	0x0000f230
        /*0588*/ 	.word	0x00000004
        /*058c*/ 	.word	0x000000e8
        /*0590*/ 	.short	0x010a
        /*0592*/ 	.byte	0x3f
	.zero		1


	//   ....[80]....
        /*0594*/ 	.word	0x0000f290
        /*0598*/ 	.word	0x00000005
        /*059c*/ 	.word	0x000000c0
        /*05a0*/ 	.short	0x010a
        /*05a2*/ 	.byte	0x3f
	.zero		1


	//   ....[81]....
        /*05a4*/ 	.word	0x0000f2f0
        /*05a8*/ 	.word	0x00000005
        /*05ac*/ 	.word	0x000000c8
        /*05b0*/ 	.short	0x010a
        /*05b2*/ 	.byte	0x3f
	.zero		1


	//   ....[82]....
        /*05b4*/ 	.word	0x0000f350
        /*05b8*/ 	.word	0x00000005
        /*05bc*/ 	.word	0x000000d0
        /*05c0*/ 	.short	0x010a
        /*05c2*/ 	.byte	0x3f
	.zero		1


	//   ....[83]....
        /*05c4*/ 	.word	0x0000f3b0
        /*05c8*/ 	.word	0x00000005
        /*05cc*/ 	.word	0x000000d8
        /*05d0*/ 	.short	0x010a
        /*05d2*/ 	.byte	0x3f
	.zero		1


	//   ....[84]....
        /*05d4*/ 	.word	0x0000f400
        /*05d8*/ 	.word	0x00000003
        /*05dc*/ 	.word	0x000000c0
        /*05e0*/ 	.short	0x010a
        /*05e2*/ 	.byte	0x3f
	.zero		1


	//   ....[85]....
        /*05e4*/ 	.word	0x0000f450
        /*05e8*/ 	.word	0x00000003
        /*05ec*/ 	.word	0x000000c8
        /*05f0*/ 	.short	0x010a
        /*05f2*/ 	.byte	0x3f
	.zero		1


	//   ....[86]....
        /*05f4*/ 	.word	0x0000f4a0
        /*05f8*/ 	.word	0x00000003
        /*05fc*/ 	.word	0x000000d0
        /*0600*/ 	.short	0x010a
        /*0602*/ 	.byte	0x3f
	.zero		1


	//   ....[87]....
        /*0604*/ 	.word	0x0000f570
        /*0608*/ 	.word	0x0000000e
        /*060c*/ 	.word	0x00000050
        /*0610*/ 	.short	0x010a
        /*0612*/ 	.byte	0x3f
	.zero		1


	//   ....[88]....
        /*0614*/ 	.word	0x0000f640
        /*0618*/ 	.word	0x00000007
        /*061c*/ 	.word	0x00000000
        /*0620*/ 	.short	0x010a
        /*0622*/ 	.byte	0x3f
	.zero		1


	//   ....[89]....
        /*0624*/ 	.word	0x0000f690
        /*0628*/ 	.word	0x00000009
        /*062c*/ 	.word	0x00000000
        /*0630*/ 	.short	0x010a
        /*0632*/ 	.byte	0x3f
	.zero		1


	//   ....[90]....
        /*0634*/ 	.word	0x0000f6e0
        /*0638*/ 	.word	0x00000006
        /*063c*/ 	.word	0x00000000
        /*0640*/ 	.short	0x010a
        /*0642*/ 	.byte	0x3f
	.zero		1


	//   ....[91]....
        /*0644*/ 	.word	0x0000f730
        /*0648*/ 	.word	0x00000009
        /*064c*/ 	.word	0x00000000
        /*0650*/ 	.short	0x010a
        /*0652*/ 	.byte	0x3f
	.zero		1


	//   ....[92]....
        /*0654*/ 	.word	0x0000f780
        /*0658*/ 	.word	0x00000006
        /*065c*/ 	.word	0x00000000
        /*0660*/ 	.short	0x010a
        /*0662*/ 	.byte	0x3f
	.zero		1


	//   ....[93]....
        /*0664*/ 	.word	0x0000f7d0
        /*0668*/ 	.word	0x00000009
        /*066c*/ 	.word	0x00000000
        /*0670*/ 	.short	0x010a
        /*0672*/ 	.byte	0x3f
	.zero		1


	//   ....[94]....
        /*0674*/ 	.word	0x0000f820
        /*0678*/ 	.word	0x00000006
        /*067c*/ 	.word	0x00000000
        /*0680*/ 	.short	0x010a
        /*0682*/ 	.byte	0x3f
	.zero		1


	//   ....[95]....
        /*0684*/ 	.word	0x0000f870
        /*0688*/ 	.word	0x00000009
        /*068c*/ 	.word	0x00000000
        /*0690*/ 	.short	0x010a
        /*0692*/ 	.byte	0x3f
	.zero		1


	//   ....[96]....
        /*0694*/ 	.word	0x0000f8c0
        /*0698*/ 	.word	0x00000006
        /*069c*/ 	.word	0x00000000
        /*06a0*/ 	.short	0x010a
        /*06a2*/ 	.byte	0x3f
	.zero		1


	//----- nvinfo : EIATTR_NUM_MBARRIERS
	.align		4
.L_38:
        /*06a4*/ 	.byte	0x03, 0x38
        /*06a6*/ 	.short	0x001e


	//----- nvinfo : EIATTR_EXIT_INSTR_OFFSETS
	.align		4
        /*06a8*/ 	.byte	0x04, 0x1c
        /*06aa*/ 	.short	(.L_40 - .L_39)


	//   ....[0]....
.L_39:
        /*06ac*/ 	.word	0x00000f50


	//   ....[1]....
        /*06b0*/ 	.word	0x000016a0


	//   ....[2]....
        /*06b4*/ 	.word	0x0000c4c0


	//   ....[3]....
        /*06b8*/ 	.word	0x0000ca20


	//   ....[4]....
        /*06bc*/ 	.word	0x0000ca50


	//   ....[5]....
        /*06c0*/ 	.word	0x0000dcf0


	//   ....[6]....
        /*06c4*/ 	.word	0x0000f010


	//----- nvinfo : EIATTR_MAX_THREADS
	.align		4
.L_40:
        /*06c8*/ 	.byte	0x04, 0x05
        /*06ca*/ 	.short	(.L_42 - .L_41)
.L_41:
        /*06cc*/ 	.word	0x00000180
        /*06d0*/ 	.word	0x00000001
        /*06d4*/ 	.word	0x00000001


	//----- nvinfo : EIATTR_CRS_STACK_SIZE
	.align		4
.L_42:
        /*06d8*/ 	.byte	0x04, 0x1e
        /*06da*/ 	.short	(.L_44 - .L_43)
.L_43:
        /*06dc*/ 	.word	0x00000000


	//----- nvinfo : EIATTR_CBANK_PARAM_SIZE
	.align		4
.L_44:
        /*06e0*/ 	.byte	0x03, 0x19
        /*06e2*/ 	.short	0x0770


	//----- nvinfo : EIATTR_PARAM_CBANK
	.align		4
        /*06e4*/ 	.byte	0x04, 0x0a
        /*06e6*/ 	.short	(.L_46 - .L_45)
	.align		4
.L_45:
        /*06e8*/ 	.word	index@(.nv.constant0._ZN7cutlass13device_kernelINS_4gemm6kernel13GemmUniversalIN4cute5tupleIJiiiiEEENS1_10collective13CollectiveMmaINS1_37MainloopSm90TmaGmmaWarpSpecializedFP8ILi10ENS5_IJNS4_1CILi2EEENSA_ILi1EEESC_EEENS1_35KernelTmaWarpSpecializedCooperativeEEENS5_IJNSA_ILi256EEENSA_ILi64EEESH_EEENS_12float_e4m3_tENS5_IJlSC_lEEESJ_SK_NS4_8TiledMMAINS4_8MMA_AtomIJNS4_4SM904GMMA30MMA_64x64x32_F32E4M3E4M3_SS_TNILNSO_7ScaleInE1ELSQ_1EEEEEENS4_6LayoutISD_NS5_IJSC_NSA_ILi0EEESU_EEEEENS5_IJNS4_10UnderscoreESX_SX_EEEEENS4_13SM90_TMA_LOADENS4_14ComposedLayoutINS4_7SwizzleILi2ELi4ELi3EEENS4_18smem_ptr_flag_bitsILi8EEENST_INS5_IJNSA_ILi8EEESH_EEENS5_IJSH_SC_EEEEEEEvNS4_8identityENS4_23SM90_TMA_LOAD_MULTICASTES1A_vS1B_EENS_8epilogue10collective18CollectiveEpilogueINS1E_22Sm90TmaWarpSpecializedILi4ELi2ELi16ELb0ELb0EEEJSI_NS5_IJNSA_ILi128EEENSA_ILi32EEEEEESJ_SK_SJ_SK_NS1E_6fusion15FusionCallbacksIS1I_NS1M_13LinCombEltActINS1E_6thread7SigmoidESJ_fSJ_fLNS_15FloatRoundStyleE2EEESI_S1L_JEEES10_NS11_INS12_ILi1ELi4ELi3EEES15_NST_INS5_IJS16_S1K_EEENS5_IJS1K_SC_EEEEEEENS4_39AutoVectorizingCopyWithAssumedAlignmentILi128EEENS4_14SM90_TMA_STOREES1Y_S20_NS4_9Copy_AtomIJNS4_17SM90_U32x4_STSM_NENS_6half_tEEEEvEEEvvEEEEvNT_6ParamsE)
        /*06ec*/ 	.short	0x0210
        /*06ee*/ 	.short	0x0770


	//----- nvinfo : EIATTR_SW_WAR
	.align		4
.L_46:
        /*06f0*/ 	.byte	0x04, 0x36
        /*06f2*/ 	.short	(.L_48 - .L_47)
.L_47:
        /*06f4*/ 	.word	0x00000008
.L_48:


//--------------------- .nv.callgraph             --------------------------
	.section	.nv.callgraph,"",@"SHT_CUDA_CALLGRAPH"
	.align	4
	.sectionentsize	8
	.align		4
        /*0000*/ 	.word	0x00000000
	.align		4
        /*0004*/ 	.word	0xffffffff
	.align		4
        /*0008*/ 	.word	index@(_ZN7cutlass13device_kernelINS_4gemm6kernel13GemmUniversalIN4cute5tupleIJiiiiEEENS1_10collective13CollectiveMmaINS1_37MainloopSm90TmaGmmaWarpSpecializedFP8ILi10ENS5_IJNS4_1CILi2EEENSA_ILi1EEESC_EEENS1_35KernelTmaWarpSpecializedCooperativeEEENS5_IJNSA_ILi256EEENSA_ILi64EEESH_EEENS_12float_e4m3_tENS5_IJlSC_lEEESJ_SK_NS4_8TiledMMAINS4_8MMA_AtomIJNS4_4SM904GMMA30MMA_64x64x32_F32E4M3E4M3_SS_TNILNSO_7ScaleInE1ELSQ_1EEEEEENS4_6LayoutISD_NS5_IJSC_NSA_ILi0EEESU_EEEEENS5_IJNS4_10UnderscoreESX_SX_EEEEENS4_13SM90_TMA_LOADENS4_14ComposedLayoutINS4_7SwizzleILi2ELi4ELi3EEENS4_18smem_ptr_flag_bitsILi8EEENST_INS5_IJNSA_ILi8EEESH_EEENS5_IJSH_SC_EEEEEEEvNS4_8identityENS4_23SM90_TMA_LOAD_MULTICASTES1A_vS1B_EENS_8epilogue10collective18CollectiveEpilogueINS1E_22Sm90TmaWarpSpecializedILi4ELi2ELi16ELb0ELb0EEEJSI_NS5_IJNSA_ILi128EEENSA_ILi32EEEEEESJ_SK_SJ_SK_NS1E_6fusion15FusionCallbacksIS1I_NS1M_13LinCombEltActINS1E_6thread7SigmoidESJ_fSJ_fLNS_15FloatRoundStyleE2EEESI_S1L_JEEES10_NS11_INS12_ILi1ELi4ELi3EEES15_NST_INS5_IJS16_S1K_EEENS5_IJS1K_SC_EEEEEEENS4_39AutoVectorizingCopyWithAssumedAlignmentILi128EEENS4_14SM90_TMA_STOREES1Y_S20_NS4_9Copy_AtomIJNS4_17SM90_U32x4_STSM_NENS_6half_tEEEEvEEEvvEEEEvNT_6ParamsE)
	.align		4
        /*000c*/ 	.word	index@(__assertfail)
	.align		4
        /*0010*/ 	.word	0x00000000
	.align		4
        /*0014*/ 	.word	0xfffffffe
	.align		4
        /*0018*/ 	.word	0x00000000
	.align		4
        /*001c*/ 	.word	0xfffffffd
	.align		4
        /*0020*/ 	.word	0x00000000
	.align		4
        /*0024*/ 	.word	0xfffffffc


//--------------------- .nv.constant4             --------------------------
	.section	.nv.constant4,"a",@progbits
	.align	8
	.align		8
.nv.constant4:
        /*0000*/ 	.dword	__assertfail
	.align		8
        /*0008*/ 	.dword	__unnamed_1
	.align		8
        /*0010*/ 	.dword	__unnamed_2
	.align		8
        /*0018*/ 	.dword	_ZN39_INTERNAL_4e15800e_4_k_cu_d8e2a63a_38134cuda3std3__45__cpo5beginE
	.align		8
        /*0020*/ 	.dword	_ZN39_INTERNAL_4e15800e_4_k_cu_d8e2a63a_38134cuda3std3__45__cpo3endE
	.align		8
        /*0028*/ 	.dword	_ZN39_INTERNAL_4e15800e_4_k_cu_d8e2a63a_38134cuda3std3__45__cpo6cbeginE
	.align		8
        /*0030*/ 	.dword	_ZN39_INTERNAL_4e15800e_4_k_cu_d8e2a63a_38134cuda3std3__45__cpo4cendE
	.align		8
        /*0038*/ 	.dword	_ZN39_INTERNAL_4e15800e_4_k_cu_d8e2a63a_38134cuda3std3__441_GLOBAL__N__4e15800e_4_k_cu_d8e2a63a_38136ignoreE
	.align		8
        /*0040*/ 	.dword	_ZN39_INTERNAL_4e15800e_4_k_cu_d8e2a63a_38134cuda3std3__419piecewise_constructE
	.align		8
        /*0048*/ 	.dword	_ZN39_INTERNAL_4e15800e_4_k_cu_d8e2a63a_38134cuda3std3__48in_placeE
	.align		8
        /*0050*/ 	.dword	_ZN39_INTERNAL_4e15800e_4_k_cu_d8e2a63a_38134cuda3std6ranges3__45__cpo4swapE
	.align		8
        /*0058*/ 	.dword	_ZN39_INTERNAL_4e15800e_4_k_cu_d8e2a63a_38134cuda3std6ranges3__45__cpo9iter_moveE
	.align		8
        /*0060*/ 	.dword	_ZN39_INTERNAL_4e15800e_4_k_cu_d8e2a63a_38134cute7productE
	.align		8
        /*0068*/ 	.dword	_ZN39_INTERNAL_4e15800e_4_k_cu_d8e2a63a_38134cute1_E
	.align		8
        /*0070*/ 	.dword	$str$24
	.align		8
        /*0078*/ 	.dword	$str$25


//--------------------- .text._ZN7cutlass13device_kernelINS_4gemm6kernel13GemmUniversalIN4cute5tupleIJiiiiEEENS1_10collective13CollectiveMmaINS1_37MainloopSm90TmaGmmaWarpSpecializedFP8ILi10ENS5_IJNS4_1CILi2EEENSA_ILi1EEESC_EEENS1_35KernelTmaWarpSpecializedCooperativeEEENS5_IJNSA_ILi256EEENSA_ILi64EEESH_EEENS_12float_e4m3_tENS5_IJlSC_lEEESJ_SK_NS4_8TiledMMAINS4_8MMA_AtomIJNS4_4SM904GMMA30MMA_64x64x32_F32E4M3E4M3_SS_TNILNSO_7ScaleInE1ELSQ_1EEEEEENS4_6LayoutISD_NS5_IJSC_NSA_ILi0EEESU_EEEEENS5_IJNS4_10UnderscoreESX_SX_EEEEENS4_13SM90_TMA_LOADENS4_14ComposedLayoutINS4_7SwizzleILi2ELi4ELi3EEENS4_18smem_ptr_flag_bitsILi8EEENST_INS5_IJNSA_ILi8EEESH_EEENS5_IJSH_SC_EEEEEEEvNS4_8identityENS4_23SM90_TMA_LOAD_MULTICASTES1A_vS1B_EENS_8epilogue10collective18CollectiveEpilogueINS1E_22Sm90TmaWarpSpecializedILi4ELi2ELi16ELb0ELb0EEEJSI_NS5_IJNSA_ILi128EEENSA_ILi32EEEEEESJ_SK_SJ_SK_NS1E_6fusion15FusionCallbacksIS1I_NS1M_13LinCombEltActINS1E_6thread7SigmoidESJ_fSJ_fLNS_15FloatRoundStyleE2EEESI_S1L_JEEES10_NS11_INS12_ILi1ELi4ELi3EEES15_NST_INS5_IJS16_S1K_EEENS5_IJS1K_SC_EEEEEEENS4_39AutoVectorizingCopyWithAssumedAlignmentILi128EEENS4_14SM90_TMA_STOREES1Y_S20_NS4_9Copy_AtomIJNS4_17SM90_U32x4_STSM_NENS_6half_tEEEEvEEEvvEEEEvNT_6ParamsE --------------------------
	.section	.text._ZN7cutlass13device_kernelINS_4gemm6kernel13GemmUniversalIN4cute5tupleIJiiiiEEENS1_10collective13CollectiveMmaINS1_37MainloopSm90TmaGmmaWarpSpecializedFP8ILi10ENS5_IJNS4_1CILi2EEENSA_ILi1EEESC_EEENS1_35KernelTmaWarpSpecializedCooperativeEEENS5_IJNSA_ILi256EEENSA_ILi64EEESH_EEENS_12float_e4m3_tENS5_IJlSC_lEEESJ_SK_NS4_8TiledMMAINS4_8MMA_AtomIJNS4_4SM904GMMA30MMA_64x64x32_F32E4M3E4M3_SS_TNILNSO_7ScaleInE1ELSQ_1EEEEEENS4_6LayoutISD_NS5_IJSC_NSA_ILi0EEESU_EEEEENS5_IJNS4_10UnderscoreESX_SX_EEEEENS4_13SM90_TMA_LOADENS4_14ComposedLayoutINS4_7SwizzleILi2ELi4ELi3EEENS4_18smem_ptr_flag_bitsILi8EEENST_INS5_IJNSA_ILi8EEESH_EEENS5_IJSH_SC_EEEEEEEvNS4_8identityENS4_23SM90_TMA_LOAD_MULTICASTES1A_vS1B_EENS_8epilogue10collective18CollectiveEpilogueINS1E_22Sm90TmaWarpSpecializedILi4ELi2ELi16ELb0ELb0EEEJSI_NS5_IJNSA_ILi128EEENSA_ILi32EEEEEESJ_SK_SJ_SK_NS1E_6fusion15FusionCallbacksIS1I_NS1M_13LinCombEltActINS1E_6thread7SigmoidESJ_fSJ_fLNS_15FloatRoundStyleE2EEESI_S1L_JEEES10_NS11_INS12_ILi1ELi4ELi3EEES15_NST_INS5_IJS16_S1K_EEENS5_IJS1K_SC_EEEEEEENS4_39AutoVectorizingCopyWithAssumedAlignmentILi128EEENS4_14SM90_TMA_STOREES1Y_S20_NS4_9Copy_AtomIJNS4_17SM90_U32x4_STSM_NENS_6half_tEEEEvEEEvvEEEEvNT_6ParamsE,"ax",@progbits
	.align	128
.text._ZN7cutlass13device_kernelINS_4gemm6kernel13GemmUniversalIN4cute5tupleIJiiiiEEENS1_10collective13CollectiveMmaINS1_37MainloopSm90TmaGmmaWarpSpecializedFP8ILi10ENS5_IJNS4_1CILi2EEENSA_ILi1EEESC_EEENS1_35KernelTmaWarpSpecializedCooperativeEEENS5_IJNSA_ILi256EEENSA_ILi64EEESH_EEENS_12float_e4m3_tENS5_IJlSC_lEEESJ_SK_NS4_8TiledMMAINS4_8MMA_AtomIJNS4_4SM904GMMA30MMA_64x64x32_F32E4M3E4M3_SS_TNILNSO_7ScaleInE1ELSQ_1EEEEEENS4_6LayoutISD_NS5_IJSC_NSA_ILi0EEESU_EEEEENS5_IJNS4_10UnderscoreESX_SX_EEEEENS4_13SM90_TMA_LOADENS4_14ComposedLayoutINS4_7SwizzleILi2ELi4ELi3EEENS4_18smem_ptr_flag_bitsILi8EEENST_INS5_IJNSA_ILi8EEESH_EEENS5_IJSH_SC_EEEEEEEvNS4_8identityENS4_23SM90_TMA_LOAD_MULTICASTES1A_vS1B_EENS_8epilogue10collective18CollectiveEpilogueINS1E_22Sm90TmaWarpSpecializedILi4ELi2ELi16ELb0ELb0EEEJSI_NS5_IJNSA_ILi128EEENSA_ILi32EEEEEESJ_SK_SJ_SK_NS1E_6fusion15FusionCallbacksIS1I_NS1M_13LinCombEltActINS1E_6thread7SigmoidESJ_fSJ_fLNS_15FloatRoundStyleE2EEESI_S1L_JEEES10_NS11_INS12_ILi1ELi4ELi3EEES15_NST_INS5_IJS16_S1K_EEENS5_IJS1K_SC_EEEEEEENS4_39AutoVectorizingCopyWithAssumedAlignmentILi128EEENS4_14SM90_TMA_STOREES1Y_S20_NS4_9Copy_AtomIJNS4_17SM90_U32x4_STSM_NENS_6half_tEEEEvEEEvvEEEEvNT_6ParamsE:
        .type           _ZN7cutlass13device_kernelINS_4gemm6kernel13GemmUniversalIN4cute5tupleIJiiiiEEENS1_10collective13CollectiveMmaINS1_37MainloopSm90TmaGmmaWarpSpecializedFP8ILi10ENS5_IJNS4_1CILi2EEENSA_ILi1EEESC_EEENS1_35KernelTmaWarpSpecializedCooperativeEEENS5_IJNSA_ILi256EEENSA_ILi64EEESH_EEENS_12float_e4m3_tENS5_IJlSC_lEEESJ_SK_NS4_8TiledMMAINS4_8MMA_AtomIJNS4_4SM904GMMA30MMA_64x64x32_F32E4M3E4M3_SS_TNILNSO_7ScaleInE1ELSQ_1EEEEEENS4_6LayoutISD_NS5_IJSC_NSA_ILi0EEESU_EEEEENS5_IJNS4_10UnderscoreESX_SX_EEEEENS4_13SM90_TMA_LOADENS4_14ComposedLayoutINS4_7SwizzleILi2ELi4ELi3EEENS4_18smem_ptr_flag_bitsILi8EEENST_INS5_IJNSA_ILi8EEESH_EEENS5_IJSH_SC_EEEEEEEvNS4_8identityENS4_23SM90_TMA_LOAD_MULTICASTES1A_vS1B_EENS_8epilogue10collective18CollectiveEpilogueINS1E_22Sm90TmaWarpSpecializedILi4ELi2ELi16ELb0ELb0EEEJSI_NS5_IJNSA_ILi128EEENSA_ILi32EEEEEESJ_SK_SJ_SK_NS1E_6fusion15FusionCallbacksIS1I_NS1M_13LinCombEltActINS1E_6thread7SigmoidESJ_fSJ_fLNS_15FloatRoundStyleE2EEESI_S1L_JEEES10_NS11_INS12_ILi1ELi4ELi3EEES15_NST_INS5_IJS16_S1K_EEENS5_IJS1K_SC_EEEEEEENS4_39AutoVectorizingCopyWithAssumedAlignmentILi128EEENS4_14SM90_TMA_STOREES1Y_S20_NS4_9Copy_AtomIJNS4_17SM90_U32x4_STSM_NENS_6half_tEEEEvEEEvvEEEEvNT_6ParamsE,@function
        .size           _ZN7cutlass13device_kernelINS_4gemm6kernel13GemmUniversalIN4cute5tupleIJiiiiEEENS1_10collective13CollectiveMmaINS1_37MainloopSm90TmaGmmaWarpSpecializedFP8ILi10ENS5_IJNS4_1CILi2EEENSA_ILi1EEESC_EEENS1_35KernelTmaWarpSpecializedCooperativeEEENS5_IJNSA_ILi256EEENSA_ILi64EEESH_EEENS_12float_e4m3_tENS5_IJlSC_lEEESJ_SK_NS4_8TiledMMAINS4_8MMA_AtomIJNS4_4SM904GMMA30MMA_64x64x32_F32E4M3E4M3_SS_TNILNSO_7ScaleInE1ELSQ_1EEEEEENS4_6LayoutISD_NS5_IJSC_NSA_ILi0EEESU_EEEEENS5_IJNS4_10UnderscoreESX_SX_EEEEENS4_13SM90_TMA_LOADENS4_14ComposedLayoutINS4_7SwizzleILi2ELi4ELi3EEENS4_18smem_ptr_flag_bitsILi8EEENST_INS5_IJNSA_ILi8EEESH_EEENS5_IJSH_SC_EEEEEEEvNS4_8identityENS4_23SM90_TMA_LOAD_MULTICASTES1A_vS1B_EENS_8epilogue10collective18CollectiveEpilogueINS1E_22Sm90TmaWarpSpecializedILi4ELi2ELi16ELb0ELb0EEEJSI_NS5_IJNSA_ILi128EEENSA_ILi32EEEEEESJ_SK_SJ_SK_NS1E_6fusion15FusionCallbacksIS1I_NS1M_13LinCombEltActINS1E_6thread7SigmoidESJ_fSJ_fLNS_15FloatRoundStyleE2EEESI_S1L_JEEES10_NS11_INS12_ILi1ELi4ELi3EEES15_NST_INS5_IJS16_S1K_EEENS5_IJS1K_SC_EEEEEEENS4_39AutoVectorizingCopyWithAssumedAlignmentILi128EEENS4_14SM90_TMA_STOREES1Y_S20_NS4_9Copy_AtomIJNS4_17SM90_U32x4_STSM_NENS_6half_tEEEEvEEEvvEEEEvNT_6ParamsE,(.L_x_402 - _ZN7cutlass13device_kernelINS_4gemm6kernel13GemmUniversalIN4cute5tupleIJiiiiEEENS1_10collective13CollectiveMmaINS1_37MainloopSm90TmaGmmaWarpSpecializedFP8ILi10ENS5_IJNS4_1CILi2EEENSA_ILi1EEESC_EEENS1_35KernelTmaWarpSpecializedCooperativeEEENS5_IJNSA_ILi256EEENSA_ILi64EEESH_EEENS_12float_e4m3_tENS5_IJlSC_lEEESJ_SK_NS4_8TiledMMAINS4_8MMA_AtomIJNS4_4SM904GMMA30MMA_64x64x32_F32E4M3E4M3_SS_TNILNSO_7ScaleInE1ELSQ_1EEEEEENS4_6LayoutISD_NS5_IJSC_NSA_ILi0EEESU_EEEEENS5_IJNS4_10UnderscoreESX_SX_EEEEENS4_13SM90_TMA_LOADENS4_14ComposedLayoutINS4_7SwizzleILi2ELi4ELi3EEENS4_18smem_ptr_flag_bitsILi8EEENST_INS5_IJNSA_ILi8EEESH_EEENS5_IJSH_SC_EEEEEEEvNS4_8identityENS4_23SM90_TMA_LOAD_MULTICASTES1A_vS1B_EENS_8epilogue10collective18CollectiveEpilogueINS1E_22Sm90TmaWarpSpecializedILi4ELi2ELi16ELb0ELb0EEEJSI_NS5_IJNSA_ILi128EEENSA_ILi32EEEEEESJ_SK_SJ_SK_NS1E_6fusion15FusionCallbacksIS1I_NS1M_13LinCombEltActINS1E_6thread7SigmoidESJ_fSJ_fLNS_15FloatRoundStyleE2EEESI_S1L_JEEES10_NS11_INS12_ILi1ELi4ELi3EEES15_NST_INS5_IJS16_S1K_EEENS5_IJS1K_SC_EEEEEEENS4_39AutoVectorizingCopyWithAssumedAlignmentILi128EEENS4_14SM90_TMA_STOREES1Y_S20_NS4_9Copy_AtomIJNS4_17SM90_U32x4_STSM_NENS_6half_tEEEEvEEEvvEEEEvNT_6ParamsE)
        .other          _ZN7cutlass13device_kernelINS_4gemm6kernel13GemmUniversalIN4cute5tupleIJiiiiEEENS1_10collective13CollectiveMmaINS1_37MainloopSm90TmaGmmaWarpSpecializedFP8ILi10ENS5_IJNS4_1CILi2EEENSA_ILi1EEESC_EEENS1_35KernelTmaWarpSpecializedCooperativeEEENS5_IJNSA_ILi256EEENSA_ILi64EEESH_EEENS_12float_e4m3_tENS5_IJlSC_lEEESJ_SK_NS4_8TiledMMAINS4_8MMA_AtomIJNS4_4SM904GMMA30MMA_64x64x32_F32E4M3E4M3_SS_TNILNSO_7ScaleInE1ELSQ_1EEEEEENS4_6LayoutISD_NS5_IJSC_NSA_ILi0EEESU_EEEEENS5_IJNS4_10UnderscoreESX_SX_EEEEENS4_13SM90_TMA_LOADENS4_14ComposedLayoutINS4_7SwizzleILi2ELi4ELi3EEENS4_18smem_ptr_flag_bitsILi8EEENST_INS5_IJNSA_ILi8EEESH_EEENS5_IJSH_SC_EEEEEEEvNS4_8identityENS4_23SM90_TMA_LOAD_MULTICASTES1A_vS1B_EENS_8epilogue10collective18CollectiveEpilogueINS1E_22Sm90TmaWarpSpecializedILi4ELi2ELi16ELb0ELb0EEEJSI_NS5_IJNSA_ILi128EEENSA_ILi32EEEEEESJ_SK_SJ_SK_NS1E_6fusion15FusionCallbacksIS1I_NS1M_13LinCombEltActINS1E_6thread7SigmoidESJ_fSJ_fLNS_15FloatRoundStyleE2EEESI_S1L_JEEES10_NS11_INS12_ILi1ELi4ELi3EEES15_NST_INS5_IJS16_S1K_EEENS5_IJS1K_SC_EEEEEEENS4_39AutoVectorizingCopyWithAssumedAlignmentILi128EEENS4_14SM90_TMA_STOREES1Y_S20_NS4_9Copy_AtomIJNS4_17SM90_U32x4_STSM_NENS_6half_tEEEEvEEEvvEEEEvNT_6ParamsE,@"STO_CUDA_ENTRY STV_DEFAULT"
_ZN7cutlass13device_kernelINS_4gemm6kernel13GemmUniversalIN4cute5tupleIJiiiiEEENS1_10collective13CollectiveMmaINS1_37MainloopSm90TmaGmmaWarpSpecializedFP8ILi10ENS5_IJNS4_1CILi2EEENSA_ILi1EEESC_EEENS1_35KernelTmaWarpSpecializedCooperativeEEENS5_IJNSA_ILi256EEENSA_ILi64EEESH_EEENS_12float_e4m3_tENS5_IJlSC_lEEESJ_SK_NS4_8TiledMMAINS4_8MMA_AtomIJNS4_4SM904GMMA30MMA_64x64x32_F32E4M3E4M3_SS_TNILNSO_7ScaleInE1ELSQ_1EEEEEENS4_6LayoutISD_NS5_IJSC_NSA_ILi0EEESU_EEEEENS5_IJNS4_10UnderscoreESX_SX_EEEEENS4_13SM90_TMA_LOADENS4_14ComposedLayoutINS4_7SwizzleILi2ELi4ELi3EEENS4_18smem_ptr_flag_bitsILi8EEENST_INS5_IJNSA_ILi8EEESH_EEENS5_IJSH_SC_EEEEEEEvNS4_8identityENS4_23SM90_TMA_LOAD_MULTICASTES1A_vS1B_EENS_8epilogue10collective18CollectiveEpilogueINS1E_22Sm90TmaWarpSpecializedILi4ELi2ELi16ELb0ELb0EEEJSI_NS5_IJNSA_ILi128EEENSA_ILi32EEEEEESJ_SK_SJ_SK_NS1E_6fusion15FusionCallbacksIS1I_NS1M_13LinCombEltActINS1E_6thread7SigmoidESJ_fSJ_fLNS_15FloatRoundStyleE2EEESI_S1L_JEEES10_NS11_INS12_ILi1ELi4ELi3EEES15_NST_INS5_IJS16_S1K_EEENS5_IJS1K_SC_EEEEEEENS4_39AutoVectorizingCopyWithAssumedAlignmentILi128EEENS4_14SM90_TMA_STOREES1Y_S20_NS4_9Copy_AtomIJNS4_17SM90_U32x4_STSM_NENS_6half_tEEEEvEEEvvEEEEvNT_6ParamsE:
[----:B------:R-:W1:Y:S01]  /*0000*/  LDC R1, c[0x0][0x28] ;  /* 0x00000a00ff017b82 */ /* 0x000e620000000800 */
[----:B------:R-:W2:Y:S07]  /*0010*/  S2R R18, SR_TID.X ;  /* 0x0000000000127919 */ /* 0x000eae0000002100 */
[----:B------:R-:W3:Y:S01]  /*0020*/  LDC.64 R8, c[0x0][0x588] ;  /* 0x00016200ff087b82 */ /* 0x000ee20000000a00 */
[----:B------:R-:W-:Y:S01]  /*0030*/  ELECT P0, URZ, PT ;  /* 0x00000000003f782f */ /* 0x000fe20003800000 */
[----:B------:R-:W-:Y:S01]  /*0040*/  BSSY B0, `(.L_x_0) ;  /* 0x0000016000007945 */ /* 0x000fe20003800000 */
[----:B--2---:R-:W-:-:S02]  /*0050*/  SHF.R.U32.HI R0, RZ, 0x5, R18 ;  /* 0x00000005ff007819 */ /* 0x004fc40000011612 */
[----:B------:R-:W-:-:S03]  /*0060*/  SHF.R.U32.HI R4, RZ, 0x7, R18 ;  /* 0x00000007ff047819 */ /* 0x000fc60000011612 */
[----:B------:R-:W2:Y:S04]  /*0070*/  SHFL.IDX PT, R3, R0, RZ, 0x1f ;  /* 0x00001fff00037589 */ /* 0x000ea800000e0000 */
[----:B------:R4:W1:Y:S01]  /*0080*/  SHFL.IDX PT, R6, R4, RZ, 0x1f ;  /* 0x00001fff04067589 */ /* 0x00086200000e0000 */
[----:B--2---:R-:W-:Y:S02]  /*0090*/  ISETP.NE.OR P0, PT, R3, RZ, !P0 ;  /* 0x000000ff0300720c */ /* 0x004fe40004705670 */
[----:B------:R-:W-:-:S11]  /*00a0*/  SHF.R.S32.HI R2, RZ, 0x1f, R3 ;  /* 0x0000001fff027819 */ /* 0x000fd60000011403 */
[----:B-1-34-:R-:W-:Y:S05]  /*00b0*/  @P0 BRA `(.L_x_1) ;  /* 0x0000000000380947 */ /* 0x01afea0003800000 */
[----:B------:R-:W-:Y:S02]  /*00c0*/  ULDC.64 UR4, c[0x0][0x198] ;  /* 0x0000660000047ab9 */ /* 0x000fe40000000a00 */
[----:B------:R-:W-:Y:S02]  /*00d0*/  UIADD3 UR6, UP0, UR4, 0xf0, URZ ;  /* 0x000000f004067890 */ /* 0x000fe4000ff1e03f */
[----:B------:R-:W-:Y:S02]  /*00e0*/  UIADD3 UR8, UP1, UR4, 0x1f0, URZ ;  /* 0x000001f004087890 */ /* 0x000fe4000ff3e03f */
[----:B------:R-:W-:Y:S02]  /*00f0*/  UIADD3 UR10, UP2, UR4, 0x3f0, URZ ;  /* 0x000003f0040a7890 */ /* 0x000fe4000ff5e03f */
[----:B------:R-:W-:Y:S02]  /*0100*/  UIADD3 UR4, UP3, UR4, 0x4f0, URZ ;  /* 0x000004f004047890 */ /* 0x000fe4000ff7e03f */
[----:B------:R-:W-:-:S02]  /*0110*/  UIADD3.X UR7, URZ, UR5, URZ, UP0, !UPT ;  /* 0x000000053f077290 */ /* 0x000fc400087fe43f */
[----:B------:R-:W-:Y:S02]  /*0120*/  UIADD3.X UR9, URZ, UR5, URZ, UP1, !UPT ;  /* 0x000000053f097290 */ /* 0x000fe40008ffe43f */
[----:B------:R-:W-:Y:S02]  /*0130*/  UIADD3.X UR11, URZ, UR5, URZ, UP2, !UPT ;  /* 0x000000053f0b7290 */ /* 0x000fe400097fe43f */
[----:B------:R-:W-:-:S03]  /*0140*/  UIADD3.X UR5, URZ, UR5, URZ, UP3, !UPT ;  /* 0x000000053f057290 */ /* 0x000fc60009ffe43f */
[----:B------:R1:W-:Y:S02]  /*0150*/  UTMACCTL.PF [UR6] ;  /* 0x00000000060079b9 */ /* 0x0003e40008040000 */
[----:B------:R1:W-:Y:S02]  /*0160*/  UTMACCTL.PF [UR8] ;  /* 0x00000000080079b9 */ /* 0x0003e40008040000 */
[----:B------:R1:W-:Y:S02]  /*0170*/  UTMACCTL.PF [UR10] ;  /* 0x000000000a0079b9 */ /* 0x0003e40008040000 */
[----:B------:R1:W-:Y:S02]  /*0180*/  UTMACCTL.PF [UR4] ;  /* 0x00000000040079b9 */ /* 0x0003e40008040000 */
[----:B-1----:R-:W-:Y:S01]  /*0190*/  NOP ;  /* 0x0000000000007918 */ /* 0x002fe20000000000 */
.L_x_1:
[----:B------:R-:W-:Y:S05]  /*01a0*/  BSYNC B0 ;  /* 0x0000000000007941 */ /* 0x000fea0003800000 */
.L_x_0:
[----:B------:R-:W-:Y:S01]  /*01b0*/  ULDC.64 UR4, c[0x0][0x590] ;  /* 0x0001640000047ab9 */ /* 0x000fe20000000a00 */
[----:B------:R-:W-:Y:S01]  /*01c0*/  LEA.HI R2, R2, R3, RZ, 0x2 ;  /* 0x0000000302027211 */ /* 0x000fe200078f10ff */
[----:B------:R-:W-:Y:S01]  /*01d0*/  ULDC.64 UR40, c[0x0][0x208] ;  /* 0x0000820000287ab9 */ /* 0x000fe20000000a00 */
[----:B------:R-:W-:Y:S01]  /*01e0*/  ISETP.NE.U32.AND P2, PT, RZ, UR4, PT ;  /* 0x00000004ff007c0c */ /* 0x000fe2000bf45070 */
[----:B------:R-:W-:Y:S01]  /*01f0*/  IMAD.MOV.U32 R5, RZ, RZ, R9 ;  /* 0x000000ffff057224 */ /* 0x000fe200078e0009 */
[----:B------:R-:W-:Y:S02]  /*0200*/  LOP3.LUT R2, R2, 0xfffffffc, RZ, 0xc0, !PT ;  /* 0xfffffffc02027812 */ /* 0x000fe400078ec0ff */
[----:B------:R-:W-:Y:S02]  /*0210*/  ISETP.NE.AND.EX P3, PT, RZ, UR5, PT, P2 ;  /* 0x00000005ff007c0c */ /* 0x000fe4000bf65320 */
[----:B------:R-:W-:Y:S02]  /*0220*/  IADD3 R3, R3, -R2, RZ ;  /* 0x8000000203037210 */ /* 0x000fe40007ffe0ff */
[----:B------:R-:W-:-:S02]  /*0230*/  PRMT R2, RZ, 0x7610, R2 ;  /* 0x00007610ff027816 */ /* 0x000fc40000000002 */
[----:B------:R-:W-:-:S07]  /*0240*/  MOV R4, R8 ;  /* 0x0000000800047202 */ /* 0x000fce0000000f00 */
[----:B------:R-:W-:Y:S05]  /*0250*/  @P3 BRA `(.L_x_2) ;  /* 0x0000000000303947 */ /* 0x000fea0003800000 */
[----:B------:R-:W-:Y:S02]  /*0260*/  ULDC.64 UR6, c[0x0][0x588] ;  /* 0x0001620000067ab9 */ /* 0x000fe40000000a00 */
[----:B------:R-:W-:-:S04]  /*0270*/  ISETP.NE.U32.AND P0, PT, RZ, UR6, PT ;  /* 0x00000006ff007c0c */ /* 0x000fc8000bf05070 */
[----:B------:R-:W-:-:S13]  /*0280*/  ISETP.NE.AND.EX P0, PT, RZ, UR7, PT, P0 ;  /* 0x00000007ff007c0c */ /* 0x000fda000bf05300 */
[----:B------:R-:W-:Y:S05]  /*0290*/  @!P0 BRA `(.L_x_3) ;  /* 0x0000000000108947 */ /* 0x000fea0003800000 */
[----:B------:R-:W2:Y:S02]  /*02a0*/  LDG.E R2, desc[UR40][R4.64] ;  /* 0x0000002804027981 */ /* 0x000ea4000c1e1900 */
[----:B--2---:R-:W-:Y:S02]  /*02b0*/  FSETP.NEU.AND P1, PT, R2, RZ, PT ;  /* 0x000000ff0200720b */ /* 0x004fe40003f2d000 */
[----:B------:R-:W-:Y:S01]  /*02c0*/  MOV R2, 0x1 ;  /* 0x0000000100027802 */ /* 0x000fe20000000f00 */
[----:B------:R-:W-:Y:S10]  /*02d0*/  BRA `(.L_x_2) ;  /* 0x0000000000107947 */ /* 0x000ff40003800000 */
.L_x_3:
[----:B------:R-:W-:Y:S01]  /*02e0*/  ULDC UR6, c[0x0][0x580] ;  /* 0x0001600000067ab9 */ /* 0x000fe20000000800 */
[----:B------:R-:W-:Y:S02]  /*02f0*/  MOV R2, 0x1 ;  /* 0x0000000100027802 */ /* 0x000fe40000000f00 */
[----:B------:R-:W-:Y:S02]  /*0300*/  CS2R R4, SRZ ;  /* 0x0000000000047805 */ /* 0x000fe4000001ff00 */
[----:B------:R-:W-:-:S13]  /*0310*/  FSETP.NEU.AND P1, PT, RZ, UR6, PT ;  /* 0x00000006ff007c0b */ /* 0x000fda000bf2d000 */
.L_x_2:
[----:B------:R-:W-:Y:S02]  /*0320*/  ISETP.NE.U32.AND P4, PT, R4, RZ, PT ;  /* 0x000000ff0400720c */ /* 0x000fe40003f85070 */
[----:B------:R-:W-:Y:S02]  /*0330*/  ISETP.NE.AND.EX P5, PT, RZ, UR5, PT, P2 ;  /* 0x00000005ff007c0c */ /* 0x000fe4000bfa5320 */
[----:B------:R-:W-:Y:S02]  /*0340*/  ISETP.NE.AND.EX P2, PT, R5, RZ, PT, P4 ;  /* 0x000000ff0500720c */ /* 0x000fe40003f45340 */
[----:B------:R-:W-:-:S11]  /*0350*/  PLOP3.LUT P0, PT, PT, PT, PT, 0x8, 0x0 ;  /* 0x000000000000781c */ /* 0x000fd60003f0e170 */
[----:B------:R-:W-:Y:S05]  /*0360*/  @P2 BRA P5, `(.L_x_4) ;  /* 0x0000000000342947 */ /* 0x000fea0002800000 */
[----:B------:R-:W-:-:S04]  /*0370*/  ISETP.NE.U32.AND P0, PT, RZ, UR4, PT ;  /* 0x00000004ff007c0c */ /* 0x000fc8000bf05070 */
[----:B------:R-:W-:-:S13]  /*0380*/  ISETP.NE.AND.EX P0, PT, RZ, UR5, PT, P0 ;  /* 0x00000005ff007c0c */ /* 0x000fda000bf05300 */
[----:B------:R-:W-:Y:S05]  /*0390*/  @!P0 BRA `(.L_x_5) ;  /* 0x0000000000248947 */ /* 0x000fea0003800000 */
[----:B------:R-:W-:Y:S02]  /*03a0*/  PRMT R2, R2, 0x9910, RZ ;  /* 0x0000991002027816 */ /* 0x000fe400000000ff */
[----:B------:R-:W-:Y:S02]  /*03b0*/  ISETP.NE.U32.AND P0, PT, R4, RZ, PT ;  /* 0x000000ff0400720c */ /* 0x000fe40003f05070 */
[----:B------:R-:W-:Y:S02]  /*03c0*/  ISETP.NE.AND P2, PT, R2, RZ, PT ;  /* 0x000000ff0200720c */ /* 0x000fe40003f45270 */
[----:B------:R-:W-:Y:S02]  /*03d0*/  ISETP.NE.AND.EX P0, PT, R5, RZ, PT, P0 ;  /* 0x000000ff0500720c */ /* 0x000fe40003f05300 */
[----:B------:R-:W-:-:S09]  /*03e0*/  SEL R2, RZ, 0xffffffff, P1 ;  /* 0xffffffffff027807 */ /* 0x000fd20000800000 */
[----:B------:R-:W-:-:S04]  /*03f0*/  @!P2 SEL R2, RZ, 0xffffffff, P0 ;  /* 0xffffffffff02a807 */ /* 0x000fc80000000000 */
[----:B------:R-:W-:-:S04]  /*0400*/  LOP3.LUT R2, R2, 0x1, RZ, 0xc0, !PT ;  /* 0x0000000102027812 */ /* 0x000fc800078ec0ff */
[----:B------:R-:W-:Y:S01]  /*0410*/  ISETP.EQ.U32.AND P0, PT, R2, 0x1, PT ;  /* 0x000000010200780c */ /* 0x000fe20003f02070 */
[----:B------:R-:W-:-:S12]  /*0420*/  BRA `(.L_x_4) ;  /* 0x0000000000047947 */ /* 0x000fd80003800000 */
.L_x_5:
[----:B------:R-:W-:-:S13]  /*0430*/  PLOP3.LUT P0, PT, P1, PT, PT, 0x8, 0x0 ;  /* 0x000000000000781c */ /* 0x000fda0000f0e170 */
.L_x_4:
[----:B------:R-:W1:Y:S02]  /*0440*/  SHFL.IDX PT, R2, R0, RZ, 0x1f ;  /* 0x00001fff00027589 */ /* 0x000e6400000e0000 */
[----:B-1----:R-:W-:-:S13]  /*0450*/  ISETP.NE.AND P1, PT, R2, RZ, PT ;  /* 0x000000ff0200720c */ /* 0x002fda0003f25270 */
[----:B------:R-:W-:Y:S05]  /*0460*/  @P1 BRA `(.L_x_6) ;  /* 0x0000000000941947 */ /* 0x000fea0003800000 */
[----:B------:R-:W-:Y:S01]  /*0470*/  ELECT P1, URZ, PT ;  /* 0x00000000003f782f */ /* 0x000fe20003820000 */
[----:B------:R-:W-:-:S12]  /*0480*/  BSSY B0, `(.L_x_6) ;  /* 0x0000023000007945 */ /* 0x000fd80003800000 */
[----:B------:R-:W-:Y:S05]  /*0490*/  @!P1 BRA `(.L_x_7) ;  /* 0x0000000000849947 */ /* 0x000fea0003800000 */
[----:B------:R-:W1:Y:S01]  /*04a0*/  S2UR UR8, SR_CgaCtaId ;  /* 0x00000000000879c3 */ /* 0x000e620000008800 */
[----:B------:R-:W-:Y:S01]  /*04b0*/  UMOV UR4, 0x400 ;  /* 0x0000040000047882 */ /* 0x000fe20000000000 */
[----:B------:R-:W-:Y:S01]  /*04c0*/  UMOV UR5, 0x1 ;  /* 0x0000000100057882 */ /* 0x000fe20000000000 */
[----:B------:R-:W-:Y:S02]  /*04d0*/  UMOV UR6, 0x4 ;  /* 0x0000000400067882 */ /* 0x000fe40000000000 */
[----:B------:R-:W-:-:S04]  /*04e0*/  UIADD3 UR6, -UR6, 0x100000, URZ ;  /* 0x0010000006067890 */ /* 0x000fc8000fffe13f */
[----:B------:R-:W-:Y:S02]  /*04f0*/  USHF.L.U32 UR7, UR6, 0xb, URZ ;  /* 0x0000000b06077899 */ /* 0x000fe4000800063f */
[----:B------:R-:W-:Y:S02]  /*0500*/  USHF.L.U32 UR6, UR6, 0x1, URZ ;  /* 0x0000000106067899 */ /* 0x000fe4000800063f */
[----:B-1----:R-:W-:Y:S02]  /*0510*/  ULEA UR8, UR8, UR4, 0x18 ;  /* 0x0000000408087291 */ /* 0x002fe4000f8ec03f */
[----:B------:R-:W-:-:S04]  /*0520*/  UIADD3 UR4, -UR5, 0x100000, URZ ;  /* 0x0010000005047890 */ /* 0x000fc8000fffe13f */
[----:B------:R-:W-:Y:S02]  /*0530*/  USHF.L.U32 UR5, UR4, 0xb, URZ ;  /* 0x0000000b04057899 */ /* 0x000fe4000800063f */
[----:B------:R-:W-:Y:S01]  /*0540*/  USHF.L.U32 UR4, UR4, 0x1, URZ ;  /* 0x0000000104047899 */ /* 0x000fe2000800063f */
[----:B------:R-:W1:Y:S11]  /*0550*/  FENCE.VIEW.ASYNC.S ;  /* 0x00000000000073c6 */ /* 0x000e760000000000 */
[----:B-1----:R1:W2:Y:S01]  /*0560*/  SYNCS.EXCH.64 URZ, [UR8], UR4 ;  /* 0x00000004083f75b2 */ /* 0x0022a20008000100 */
[----:B------:R1:W3:Y:S01]  /*0570*/  SYNCS.EXCH.64 URZ, [UR8+0x50], UR6 ;  /* 0x00005006083f75b2 */ /* 0x0002e20008000100 */
[----:B------:R1:W4:Y:S01]  /*0580*/  SYNCS.EXCH.64 URZ, [UR8+0x8], UR4 ;  /* 0x00000804083f75b2 */ /* 0x0003220008000100 */
[----:B------:R1:W1:Y:S01]  /*0590*/  SYNCS.EXCH.64 URZ, [UR8+0x58], UR6 ;  /* 0x00005806083f75b2 */ /* 0x0002620008000100 */
        /* <DEDUP_REMOVED lines=16> */
[----:B------:R-:W-:Y:S01]  /*06a0*/  NOP ;  /* 0x0000000000007918 */ /* 0x000fe20000000000 */
.L_x_7:
[----:B-1----:R-:W-:Y:S05]  /*06b0*/  BSYNC B0 ;  /* 0x0000000000007941 */ /* 0x002fea0003800000 */
.L_x_6:
[----:B------:R-:W1:Y:S01]  /*06c0*/  S2UR UR9, SR_CTAID.X ;  /* 0x00000000000979c3 */ /* 0x000e620000002500 */
[----:B------:R-:W5:Y:S01]  /*06d0*/  S2R R4, SR_CTAID.Y ;  /* 0x0000000000047919 */ /* 0x000f620000002600 */
[----:B------:R-:W-:Y:S01]  /*06e0*/  ULDC UR4, c[0x0][0x150] ;  /* 0x0000540000047ab9 */ /* 0x000fe20000000800 */
[----:B------:R-:W-:Y:S01]  /*06f0*/  NOP ;  /* 0x0000000000007918 */ /* 0x000fe20000000000 */
[----:B------:R-:W2:Y:S04]  /*0700*/  SHFL.IDX PT, R12, R0, RZ, 0x1f ;  /* 0x00001fff000c7589 */ /* 0x000ea800000e0000 */
[----:B------:R-:W3:Y:S01]  /*0710*/  LDC R10, c[0x0][0x144] ;  /* 0x00005100ff0a7b82 */ /* 0x000ee20000000800 */
[----:B-1----:R-:W-:-:S05]  /*0720*/  I2FP.F32.U32 R7, UR9 ;  /* 0x0000000900077c45 */ /* 0x002fca0008201000 */
[----:B------:R-:W-:Y:S01]  /*0730*/  FMUL R11, R7, UR4 ;  /* 0x00000004070b7c20 */ /* 0x000fe20008400000 */
[----:B--2---:R-:W-:Y:S01]  /*0740*/  ISETP.NE.AND P1, PT, R12, RZ, PT ;  /* 0x000000ff0c00720c */ /* 0x004fe20003f25270 */
[----:B------:R-:W-:Y:S01]  /*0750*/  ULDC UR4, c[0x0][0x154] ;  /* 0x0000550000047ab9 */ /* 0x000fe20000000800 */
[----:B------:R-:W-:Y:S02]  /*0760*/  SHF.R.S32.HI R7, RZ, 0x1f, R18 ;  /* 0x0000001fff077819 */ /* 0x000fe40000011412 */
[----:B-----5:R-:W-:Y:S01]  /*0770*/  I2FP.F32.U32 R12, R4 ;  /* 0x00000004000c7245 */ /* 0x020fe20000201000 */
[----:B------:R-:W1:Y:S01]  /*0780*/  F2I.U32.TRUNC.NTZ R11, R11 ;  /* 0x0000000b000b7305 */ /* 0x000e62000020f000 */
[----:B------:R-:W-:-:S03]  /*0790*/  LEA.HI R7, R7, R18, RZ, 0x7 ;  /* 0x0000001207077211 */ /* 0x000fc600078f38ff */
[----:B------:R-:W-:Y:S01]  /*07a0*/  FMUL R14, R12, UR4 ;  /* 0x000000040c0e7c20 */ /* 0x000fe20008400000 */
[----:B------:R-:W-:Y:S01]  /*07b0*/  LOP3.LUT R7, R7, 0xffffff80, RZ, 0xc0, !PT ;  /* 0xffffff8007077812 */ /* 0x000fe200078ec0ff */
[----:B-1----:R-:W-:-:S04]  /*07c0*/  IMAD.MOV R13, RZ, RZ, -R11 ;  /* 0x000000ffff0d7224 */ /* 0x002fc800078e0a0b */
[----:B---3--:R-:W-:Y:S01]  /*07d0*/  IMAD R10, R10, R13, UR9 ;  /* 0x000000090a0a7e24 */ /* 0x008fe2000f8e020d */
[----:B------:R-:W-:Y:S06]  /*07e0*/  @P1 BRA `(.L_x_8) ;  /* 0x0000000000581947 */ /* 0x000fec0003800000 */
[----:B------:R-:W1:Y:S01]  /*07f0*/  S2UR UR5, SR_CgaCtaId ;  /* 0x00000000000579c3 */ /* 0x000e620000008800 */
[----:B------:R-:W-:Y:S01]  /*0800*/  UMOV UR4, 0x400 ;  /* 0x0000040000047882 */ /* 0x000fe20000000000 */
[----:B------:R-:W-:Y:S01]  /*0810*/  UMOV UR6, 0x20 ;  /* 0x0000002000067882 */ /* 0x000fe20000000000 */
[----:B------:R-:W-:Y:S01]  /*0820*/  UMOV UR7, 0x100 ;  /* 0x0000010000077882 */ /* 0x000fe20000000000 */
[----:B------:R-:W-:Y:S01]  /*0830*/  ELECT P1, URZ, PT ;  /* 0x00000000003f782f */ /* 0x000fe20003820000 */
[----:B-1----:R-:W-:Y:S02]  /*0840*/  ULEA UR8, UR5, UR4, 0x18 ;  /* 0x0000000405087291 */ /* 0x002fe4000f8ec03f */
[----:B------:R-:W-:-:S04]  /*0850*/  UIADD3 UR4, -UR6, 0x100000, URZ ;  /* 0x0010000006047890 */ /* 0x000fc8000fffe13f */
[----:B------:R-:W-:Y:S02]  /*0860*/  USHF.L.U32 UR5, UR4, 0xb, URZ ;  /* 0x0000000b04057899 */ /* 0x000fe4000800063f */
[----:B------:R-:W-:Y:S02]  /*0870*/  USHF.L.U32 UR4, UR4, 0x1, URZ ;  /* 0x0000000104047899 */ /* 0x000fe4000800063f */
[----:B------:R-:W-:-:S04]  /*0880*/  UIADD3 UR6, -UR7, 0x100000, URZ ;  /* 0x0010000007067890 */ /* 0x000fc8000fffe13f */
[----:B------:R-:W-:Y:S02]  /*0890*/  USHF.L.U32 UR7, UR6, 0xb, URZ ;  /* 0x0000000b06077899 */ /* 0x000fe4000800063f */
[----:B------:R-:W-:Y:S01]  /*08a0*/  USHF.L.U32 UR6, UR6, 0x1, URZ ;  /* 0x0000000106067899 */ /* 0x000fe2000800063f */
[----:B------:R-:W1:Y:S03]  /*08b0*/  FENCE.VIEW.ASYNC.S ;  /* 0x00000000000073c6 */ /* 0x000e660000000000 */
[----:B-1----:R1:W2:Y:S08]  /*08c0*/  SYNCS.EXCH.64 URZ, [UR8+0xa0], UR4 ;  /* 0x0000a004083f75b2 */ /* 0x0022b00008000100 */
[----:B------:R1:W3:Y:S01]  /*08d0*/  SYNCS.EXCH.64 URZ, [UR8+0xc0], UR6 ;  /* 0x0000c006083f75b2 */ /* 0x0002e20008000100 */
[----:B------:R1:W1:Y:S01]  /*08e0*/  SYNCS.EXCH.64 URZ, [UR8+0xa8], UR4 ;  /* 0x0000a804083f75b2 */ /* 0x0002620008000100 */
[----:B------:R1:W1:Y:S01]  /*08f0*/  SYNCS.EXCH.64 URZ, [UR8+0xc8], UR6 ;  /* 0x0000c806083f75b2 */ /* 0x0002620008000100 */
[----:B------:R1:W1:Y:S01]  /*0900*/  SYNCS.EXCH.64 URZ, [UR8+0xb0], UR4 ;  /* 0x0000b004083f75b2 */ /* 0x0002620008000100 */
[----:B------:R1:W1:Y:S01]  /*0910*/  SYNCS.EXCH.64 URZ, [UR8+0xd0], UR6 ;  /* 0x0000d006083f75b2 */ /* 0x0002620008000100 */
[----:B------:R1:W1:Y:S01]  /*0920*/  SYNCS.EXCH.64 URZ, [UR8+0xb8], UR4 ;  /* 0x0000b804083f75b2 */ /* 0x0002620008000100 */
[----:B------:R1:W1:Y:S01]  /*0930*/  SYNCS.EXCH.64 URZ, [UR8+0xd8], UR6 ;  /* 0x0000d806083f75b2 */ /* 0x0002620008000100 */
[----:B------:R-:W-:Y:S01]  /*0940*/  NOP ;  /* 0x0000000000007918 */ /* 0x000fe20000000000 */
.L_x_8:
[----:B------:R-:W-:Y:S01]  /*0950*/  IADD3 R7, -R7, R18, RZ ;  /* 0x0000001207077210 */ /* 0x000fe20007ffe1ff */
[----:B------:R-:W5:Y:S01]  /*0960*/  SHFL.IDX PT, R0, R0, RZ, 0x1f ;  /* 0x00001fff00007589 */ /* 0x000f6200000e0000 */
[----:B------:R-:W-:Y:S02]  /*0970*/  SHF.R.S32.HI R13, RZ, 0x1f, R2 ;  /* 0x0000001fff0d7819 */ /* 0x000fe40000011402 */
[----:B------:R-:W-:Y:S02]  /*0980*/  ELECT P1, URZ, PT ;  /* 0x00000000003f782f */ /* 0x000fe40003820000 */
[----:B------:R-:W-:Y:S01]  /*0990*/  SHF.R.S32.HI R12, RZ, 0x1f, R7 ;  /* 0x0000001fff0c7819 */ /* 0x000fe20000011407 */
[----:B------:R-:W4:Y:S01]  /*09a0*/  F2I.U32.TRUNC.NTZ R14, R14 ;  /* 0x0000000e000e7305 */ /* 0x000f22000020f000 */
[----:B------:R-:W-:Y:S01]  /*09b0*/  LEA.HI R13, R13, R2, RZ, 0x2 ;  /* 0x000000020d0d7211 */ /* 0x000fe200078f10ff */
[----:B-1----:R-:W-:Y:S01]  /*09c0*/  UMOV UR4, 0x20 ;  /* 0x0000002000047882 */ /* 0x002fe20000000000 */
[----:B------:R-:W-:Y:S01]  /*09d0*/  LEA.HI R12, R12, R7, RZ, 0x3 ;  /* 0x000000070c0c7211 */ /* 0x000fe200078f18ff */
[----:B------:R-:W-:Y:S01]  /*09e0*/  NOP ;  /* 0x0000000000007918 */ /* 0x000fe20000000000 */
[----:B------:R-:W-:-:S02]  /*09f0*/  LOP3.LUT R13, R13, 0x3ffffffc, RZ, 0xc0, !PT ;  /* 0x3ffffffc0d0d7812 */ /* 0x000fc400078ec0ff */
[--C-:B------:R-:W-:Y:S02]  /*0a00*/  SHF.R.S32.HI R11, RZ, 0x3, R12.reuse ;  /* 0x00000003ff0b7819 */ /* 0x100fe4000001140c */
[----:B------:R-:W-:Y:S02]  /*0a10*/  SHF.R.S32.HI R12, RZ, 0x1f, R12 ;  /* 0x0000001fff0c7819 */ /* 0x000fe4000001140c */
[----:B------:R-:W-:Y:S02]  /*0a20*/  IADD3 R13, R2, -R13, RZ ;  /* 0x8000000d020d7210 */ /* 0x000fe40007ffe0ff */
[----:B------:R-:W-:Y:S01]  /*0a30*/  LEA.HI R12, R12, R11, RZ, 0x2 ;  /* 0x0000000b0c0c7211 */ /* 0x000fe200078f10ff */
[----:B------:R-:W1:Y:S01]  /*0a40*/  LDC R2, c[0x0][0x140] ;  /* 0x00005000ff027b82 */ /* 0x000e620000000800 */
[----:B------:R-:W-:Y:S02]  /*0a50*/  ISETP.NE.AND P4, PT, R3, RZ, PT ;  /* 0x000000ff0300720c */ /* 0x000fe40003f85270 */
[----:B------:R-:W-:-:S02]  /*0a60*/  LOP3.LUT R12, R12, 0xfffffffc, RZ, 0xc0, !PT ;  /* 0xfffffffc0c0c7812 */ /* 0x000fc400078ec0ff */
[----:B----4-:R-:W-:Y:S02]  /*0a70*/  IADD3 R24, -R14, RZ, RZ ;  /* 0x000000ff0e187210 */ /* 0x010fe40007ffe1ff */
[----:B-----5:R-:W-:Y:S01]  /*0a80*/  ISETP.NE.OR P1, PT, R0, RZ, !P1 ;  /* 0x000000ff0000720c */ /* 0x020fe20004f25670 */
[----:B------:R-:W-:Y:S01]  /*0a90*/  IMAD.IADD R12, R11, 0x1, -R12 ;  /* 0x000000010b0c7824 */ /* 0x000fe200078e0a0c */
[----:B------:R-:W-:Y:S01]  /*0aa0*/  ISETP.EQ.OR P2, PT, R3, 0x3, !P4 ;  /* 0x000000030300780c */ /* 0x000fe20006742670 */
[----:B------:R-:W4:Y:S01]  /*0ab0*/  LDC R11, c[0x0][0x148] ;  /* 0x00005200ff0b7b82 */ /* 0x000f220000000800 */
[----:B------:R-:W-:Y:S02]  /*0ac0*/  MOV R22, 0x1 ;  /* 0x0000000100167802 */ /* 0x000fe40000000f00 */
[----:B------:R-:W-:Y:S02]  /*0ad0*/  LEA R12, R13, R12, 0x2 ;  /* 0x0000000c0d0c7211 */ /* 0x000fe400078e10ff */
[----:B------:R-:W-:-:S02]  /*0ae0*/  ISETP.EQ.AND P2, PT, R6, RZ, P2 ;  /* 0x000000ff0600720c */ /* 0x000fc40001742270 */
[C---:B------:R-:W-:Y:S01]  /*0af0*/  LEA.HI R0, R12.reuse, R12, RZ, 0x1 ;  /* 0x0000000c0c007211 */ /* 0x040fe200078f08ff */
[----:B------:R-:W-:Y:S01]  /*0b00*/  IMAD.SHL.U32 R23, R12, 0x4, RZ ;  /* 0x000000040c177824 */ /* 0x000fe200078e00ff */
[----:B------:R-:W-:Y:S01]  /*0b10*/  SEL R19, RZ, 0x1, !P2 ;  /* 0x00000001ff137807 */ /* 0x000fe20005000000 */
[----:B------:R-:W-:Y:S01]  /*0b20*/  VOTEU.ALL UP0, P1 ;  /* 0x00000000003f7886 */ /* 0x000fe20000800000 */
[----:B------:R-:W-:Y:S01]  /*0b30*/  LOP3.LUT R13, R0, 0xfffffffe, RZ, 0xc0, !PT ;  /* 0xfffffffe000d7812 */ /* 0x000fe200078ec0ff */
[----:B------:R-:W-:Y:S01]  /*0b40*/  VOTEU.ALL UP1, P1 ;  /* 0x00000000003f7886 */ /* 0x000fe20000820000 */
[C---:B------:R-:W-:Y:S02]  /*0b50*/  LOP3.LUT R23, R12.reuse, 0xc, R23, 0x78, !PT ;  /* 0x0000000c0c177812 */ /* 0x040fe400078e7817 */
[----:B------:R-:W-:Y:S01]  /*0b60*/  IADD3 R13, R12, -R13, RZ ;  /* 0x8000000d0c0d7210 */ /* 0x000fe20007ffe0ff */
[----:B------:R-:W5:Y:S01]  /*0b70*/  @!UP0 S2UR UR7, SR_CgaCtaId ;  /* 0x00000000000789c3 */ /* 0x000f620000008800 */
[----:B------:R-:W-:Y:S01]  /*0b80*/  @!UP0 UMOV UR6, 0x400 ;  /* 0x0000040000068882 */ /* 0x000fe20000000000 */
[----:B------:R-:W-:-:S04]  /*0b90*/  @!UP0 UIADD3 UR4, -UR4, 0x100000, URZ ;  /* 0x0010000004048890 */ /* 0x000fc8000fffe13f */
[----:B------:R-:W-:Y:S02]  /*0ba0*/  @!UP0 USHF.L.U32 UR5, UR4, 0xb, URZ ;  /* 0x0000000b04058899 */ /* 0x000fe4000800063f */
[----:B------:R-:W-:Y:S01]  /*0bb0*/  @!UP0 USHF.L.U32 UR4, UR4, 0x1, URZ ;  /* 0x0000000104048899 */ /* 0x000fe2000800063f */
[----:B------:R-:W-:Y:S01]  /*0bc0*/  ISETP.NE.AND P5, PT, R13, R10, PT ;  /* 0x0000000a0d00720c */ /* 0x000fe20003fa5270 */
[----:B------:R-:W-:Y:S01]  /*0bd0*/  VIADD R12, R6, 0xffffffff ;  /* 0xffffffff060c7836 */ /* 0x000fe20000000000 */
[----:B-1----:R-:W-:Y:S01]  /*0be0*/  ISETP.EQ.U32.AND P2, PT, R2, 0x1, PT ;  /* 0x000000010200780c */ /* 0x002fe20003f42070 */
[----:B----4-:R-:W-:-:S10]  /*0bf0*/  IMAD R13, R11, R24, R4 ;  /* 0x000000180b0d7224 */ /* 0x010fd400078e0204 */
[----:B------:R-:W-:-:S04]  /*0c00*/  @P5 LEA.HI R0, R23, R23, RZ, 0x1 ;  /* 0x0000001717005211 */ /* 0x000fc800078f08ff */
[----:B------:R-:W-:-:S04]  /*0c10*/  @P5 SHF.R.S32.HI R0, RZ, 0x1, R0 ;  /* 0x00000001ff005819 */ /* 0x000fc80000011400 */
[----:B------:R-:W-:Y:S01]  /*0c20*/  @P5 ISETP.NE.AND P6, PT, R0, R13, PT ;  /* 0x0000000d0000520c */ /* 0x000fe20003fc5270 */
[----:B-----5:R-:W-:Y:S01]  /*0c30*/  @!UP0 ULEA UR6, UR7, UR6, 0x18 ;  /* 0x0000000607068291 */ /* 0x020fe2000f8ec03f */
[----:B------:R-:W-:Y:S01]  /*0c40*/  VOTEU.ALL UP0, P1 ;  /* 0x00000000003f7886 */ /* 0x000fe20000800000 */
[----:B------:R-:W-:Y:S02]  /*0c50*/  LOP3.LUT P1, RZ, R7, 0x7, RZ, 0xc0, !PT ;  /* 0x0000000707ff7812 */ /* 0x000fe4000782c0ff */
[----:B------:R-:W-:Y:S02]  /*0c60*/  @P5 SEL R22, RZ, 0x1, P6 ;  /* 0x00000001ff165807 */ /* 0x000fe40003000000 */
[----:B------:R-:W-:Y:S02]  /*0c70*/  ISETP.NE.AND P5, PT, R6, RZ, PT ;  /* 0x000000ff0600720c */ /* 0x000fe40003fa5270 */
[----:B------:R-:W-:Y:S02]  /*0c80*/  ISETP.LT.U32.AND P1, PT, R23, 0x2, !P1 ;  /* 0x000000021700780c */ /* 0x000fe40004f21070 */
[----:B------:R-:W-:Y:S01]  /*0c90*/  ISETP.EQ.AND P6, PT, R3, 0x2, !P5 ;  /* 0x000000020300780c */ /* 0x000fe20006fc2270 */
[----:B------:R-:W1:Y:S02]  /*0ca0*/  FENCE.VIEW.ASYNC.S ;  /* 0x00000000000073c6 */ /* 0x000e640000000000 */
[----:B-1----:R1:W4:Y:S01]  /*0cb0*/  @!UP0 SYNCS.EXCH.64 URZ, [UR6+0xe0], UR4 ;  /* 0x0000e004063f85b2 */ /* 0x0023220008000100 */
[----:B------:R-:W-:-:S02]  /*0cc0*/  SEL R7, RZ, 0x1, !P1 ;  /* 0x00000001ff077807 */ /* 0x000fc40004800000 */
[----:B------:R-:W-:Y:S02]  /*0cd0*/  ISETP.GE.U32.AND P1, PT, R12, 0x2, PT ;  /* 0x000000020c00780c */ /* 0x000fe40003f26070 */
[----:B------:R-:W-:Y:S02]  /*0ce0*/  SEL R0, RZ, 0x1, !P6 ;  /* 0x00000001ff007807 */ /* 0x000fe40007000000 */
[----:B------:R-:W-:Y:S02]  /*0cf0*/  LOP3.LUT R22, R22, R7, RZ, 0xc0, !PT ;  /* 0x0000000716167212 */ /* 0x000fe400078ec0ff */
[----:B------:R-:W-:Y:S02]  /*0d00*/  SEL R0, R0, 0x2, P1 ;  /* 0x0000000200007807 */ /* 0x000fe40000800000 */
[----:B------:R-:W-:Y:S01]  /*0d10*/  SEL R19, R19, 0x2, P1 ;  /* 0x0000000213137807 */ /* 0x000fe20000800000 */
[----:B------:R1:W1:Y:S01]  /*0d20*/  @!UP1 SYNCS.EXCH.64 URZ, [UR6+0xe8], UR4 ;  /* 0x0000e804063f95b2 */ /* 0x0002620008000100 */
[----:B------:R-:W-:Y:S01]  /*0d30*/  NOP ;  /* 0x0000000000007918 */ /* 0x000fe20000000000 */
[----:B------:R-:W-:Y:S05]  /*0d40*/  @!P2 BRA `(.L_x_9) ;  /* 0x000000000008a947 */ /* 0x000fea0003800000 */
[----:B-1234-:R-:W-:Y:S01]  /*0d50*/  UCGABAR_ARV ;  /* 0x00000000000079c7 */ /* 0x01efe20008000000 */
[----:B------:R-:W-:Y:S05]  /*0d60*/  BRA `(.L_x_10) ;  /* 0x0000000000047947 */ /* 0x000fea0003800000 */
.L_x_9:
[----:B-1234-:R-:W-:Y:S01]  /*0d70*/  NOP ;  /* 0x0000000000007918 */ /* 0x01efe20000000000 */
.L_x_10:
[----:B------:R-:W1:Y:S01]  /*0d80*/  LDC R2, c[0x0][0x904] ;  /* 0x00024100ff027b82 */ /* 0x000e620000000800 */
[----:B------:R-:W-:Y:S01]  /*0d90*/  MOV R6, UR9 ;  /* 0x0000000900067c02 */ /* 0x000fe20008000f00 */
[----:B------:R-:W-:Y:S01]  /*0da0*/  IMAD.MOV.U32 R7, RZ, RZ, RZ ;  /* 0x000000ffff077224 */ /* 0x000fe200078e00ff */
[----:B-1----:R-:W-:-:S04]  /*0db0*/  ISETP.NE.AND P1, PT, R2, 0x1, PT ;  /* 0x000000010200780c */ /* 0x002fc80003f25270 */
[----:B------:R-:W-:-:S09]  /*0dc0*/  P2R R5, PR, RZ, 0x2 ;  /* 0x00000002ff057803 */ /* 0x000fd20000000000 */
[----:B------:R-:W1:Y:S01]  /*0dd0*/  @P1 LDC R17, c[0x0][0x10] ;  /* 0x00000400ff111b82 */ /* 0x000e620000000800 */
[----:B------:R-:W-:Y:S02]  /*0de0*/  @P1 MOV R5, RZ ;  /* 0x000000ff00051202 */ /* 0x000fe40000000f00 */
[----:B------:R-:W-:-:S05]  /*0df0*/  @P1 MOV R15, RZ ;  /* 0x000000ff000f1202 */ /* 0x000fca0000000f00 */
[----:B------:R-:W2:Y:S01]  /*0e00*/  @!P1 LDC R13, c[0x0][0xc] ;  /* 0x00000300ff0d9b82 */ /* 0x000ea20000000800 */
[----:B------:R-:W-:Y:S01]  /*0e10*/  ULDC UR4, c[0x0][0xc] ;  /* 0x0000030000047ab9 */ /* 0x000fe20000000800 */
[----:B------:R-:W-:Y:S01]  /*0e20*/  ULDC UR5, c[0x0][0x10] ;  /* 0x0000040000057ab9 */ /* 0x000fe20000000800 */
[----:B------:R-:W-:Y:S01]  /*0e30*/  ULDC UR6, c[0x0][0x14] ;  /* 0x0000050000067ab9 */ /* 0x000fe20000000800 */
[----:B------:R-:W-:-:S04]  /*0e40*/  UIMAD.WIDE.U32 UR4, UR4, UR5, URZ ;  /* 0x00000005040472a5 */ /* 0x000fc8000f8e003f */
[----:B------:R-:W-:Y:S02]  /*0e50*/  UIMAD.WIDE.U32 UR38, UR4, UR6, URZ ;  /* 0x00000006042672a5 */ /* 0x000fe4000f8e003f */
[----:B------:R-:W-:-:S04]  /*0e60*/  UIMAD UR37, UR5, UR6, URZ ;  /* 0x00000006052572a4 */ /* 0x000fc8000f8e023f */
[----:B------:R-:W-:Y:S01]  /*0e70*/  UIADD3 UR37, UR39, UR37, URZ ;  /* 0x0000002527257290 */ /* 0x000fe2000fffe03f */
[----:B-1----:R-:W-:-:S05]  /*0e80*/  @P1 IMAD.WIDE.U32 R16, R17, UR9, R4 ;  /* 0x0000000911101c25 */ /* 0x002fca000f8e0004 */
[----:B------:R-:W-:Y:S01]  /*0e90*/  @P1 IADD3 R17, R17, R15, RZ ;  /* 0x0000000f11111210 */ /* 0x000fe20007ffe0ff */
[----:B--2---:R-:W-:-:S04]  /*0ea0*/  @!P1 IMAD.WIDE.U32 R6, R4, R13, R6 ;  /* 0x0000000d04069225 */ /* 0x004fc800078e0006 */
[----:B------:R-:W-:Y:S01]  /*0eb0*/  @!P1 IMAD.MOV.U32 R16, RZ, RZ, R6 ;  /* 0x000000ffff109224 */ /* 0x000fe200078e0006 */
[----:B------:R-:W-:Y:S01]  /*0ec0*/  @!P1 MOV R17, R7 ;  /* 0x0000000700119202 */ /* 0x000fe20000000f00 */
[----:B------:R-:W-:Y:S06]  /*0ed0*/  @!P2 BRA `(.L_x_11) ;  /* 0x00000000000ca947 */ /* 0x000fec0003800000 */
[----:B------:R-:W-:Y:S01]  /*0ee0*/  UCGABAR_WAIT ;  /* 0x0000000000007dc7 */ /* 0x000fe20008000000 */
[----:B------:R-:W-:Y:S01]  /*0ef0*/  CCTL.IVALL ;  /* 0x00000000ff00798f */ /* 0x000fe20002000000 */
[----:B------:R-:W-:Y:S05]  /*0f00*/  BRA `(.L_x_12) ;  /* 0x0000000000047947 */ /* 0x000fea0003800000 */
.L_x_11:
[----:B------:R-:W-:Y:S06]  /*0f10*/  BAR.SYNC.DEFER_BLOCKING 0x0 ;  /* 0x0000000000007b1d */ /* 0x000fec0000010000 */
.L_x_12:
[----:B------:R-:W1:Y:S01]  /*0f20*/  S2UR UR36, SR_CgaCtaId ;  /* 0x00000000002479c3 */ /* 0x000e620000008800 */
[----:B------:R-:W-:Y:S05]  /*0f30*/  @!P5 BRA `(.L_x_13) ;  /* 0x000000b40064d947 */ /* 0x000fea0003800000 */
[----:B------:R-:W-:-:S13]  /*0f40*/  ISETP.GT.U32.AND P0, PT, R12, 0x1, PT ;  /* 0x000000010c00780c */ /* 0x000fda0003f04070 */
[----:B-1----:R-:W-:Y:S05]  /*0f50*/  @P0 EXIT ;  /* 0x000000000000094d */ /* 0x002fea0003800000 */
[----:B------:R-:W-:Y:S01]  /*0f60*/  ULDC.64 UR4, c[0x0][0x8f8] ;  /* 0x00023e0000047ab9 */ /* 0x000fe20000000a00 */
[----:B------:R-:W-:Y:S01]  /*0f70*/  UMOV UR47, 0xffffffff ;  /* 0xffffffff002f7882 */ /* 0x000fe20000000000 */
[----:B------:R-:W-:Y:S01]  /*0f80*/  ISETP.GE.U32.AND P0, PT, R16, UR4, PT ;  /* 0x0000000410007c0c */ /* 0x000fe2000bf06070 */
[----:B------:R-:W-:Y:S01]  /*0f90*/  IMAD.MOV.U32 R7, RZ, RZ, -0x1 ;  /* 0xffffffffff077424 */ /* 0x000fe200078e00ff */
[----:B------:R-:W-:Y:S02]  /*0fa0*/  PRMT R88, RZ, 0x7610, R88 ;  /* 0x00007610ff587816 */ /* 0x000fe40000000058 */
[----:B------:R-:W-:Y:S02]  /*0fb0*/  ISETP.GE.U32.AND.EX P0, PT, R17, UR5, PT, P0 ;  /* 0x0000000511007c0c */ /* 0x000fe4000bf06100 */
[----:B------:R-:W-:Y:S02]  /*0fc0*/  MOV R3, 0xffffffff ;  /* 0xffffffff00037802 */ /* 0x000fe40000000f00 */
[----:B------:R-:W-:-:S09]  /*0fd0*/  PRMT R6, RZ, 0x7610, R6 ;  /* 0x00007610ff067816 */ /* 0x000fd20000000006 */
[----:B------:R-:W-:Y:S05]  /*0fe0*/  @P0 BRA `(.L_x_14) ;  /* 0x0000000400280947 */ /* 0x000fea0003800000 */
[----:B------:R-:W1:Y:S01]  /*0ff0*/  LDC.64 R20, c[0x0][0x8d0] ;  /* 0x00023400ff147b82 */ /* 0x000e620000000a00 */
[----:B------:R-:W-:Y:S02]  /*1000*/  MOV R6, R16 ;  /* 0x0000001000067202 */ /* 0x000fe40000000f00 */
[----:B------:R-:W-:-:S05]  /*1010*/  MOV R7, R17 ;  /* 0x0000001100077202 */ /* 0x000fca0000000f00 */
[----:B------:R-:W2:Y:S08]  /*1020*/  LDC R14, c[0x0][0x8d8] ;  /* 0x00023600ff0e7b82 */ /* 0x000eb00000000800 */
[----:B------:R-:W3:Y:S01]  /*1030*/  LDC.64 R26, c[0x0][0x8c8] ;  /* 0x00023200ff1a7b82 */ /* 0x000ee20000000a00 */
[----:B-1----:R-:W-:-:S04]  /*1040*/  ISETP.NE.U32.AND P0, PT, R20, RZ, PT ;  /* 0x000000ff1400720c */ /* 0x002fc80003f05070 */
[----:B------:R-:W-:-:S13]  /*1050*/  ISETP.NE.AND.EX P0, PT, R21, RZ, PT, P0 ;  /* 0x000000ff1500720c */ /* 0x000fda0003f05300 */
[----:B--23--:R-:W-:Y:S05]  /*1060*/  @!P0 BRA `(.L_x_15) ;  /* 0x0000000000288947 */ /* 0x00cfea0003800000 */
[----:B------:R-:W1:Y:S02]  /*1070*/  LDC R3, c[0x0][0x8dc] ;  /* 0x00023700ff037b82 */ /* 0x000e640000000800 */
[----:B-1----:R-:W-:-:S05]  /*1080*/  IADD3 R3, P0, R16, R3, RZ ;  /* 0x0000000310037210 */ /* 0x002fca0007f1e0ff */
[----:B------:R-:W-:-:S04]  /*1090*/  IMAD.X R15, RZ, RZ, R17, P0 ;  /* 0x000000ffff0f7224 */ /* 0x000fc800000e0611 */
[----:B------:R-:W-:-:S04]  /*10a0*/  IMAD.WIDE.U32 R6, R15, R20, RZ ;  /* 0x000000140f067225 */ /* 0x000fc800078e00ff */
[----:B------:R-:W-:-:S04]  /*10b0*/  IMAD.WIDE.U32 R8, P0, R3, R21, R6 ;  /* 0x0000001503087225 */ /* 0x000fc80007800006 */
[----:B------:R-:W-:Y:S01]  /*10c0*/  IMAD.WIDE.U32 R6, R3, R20, RZ ;  /* 0x0000001403067225 */ /* 0x000fe200078e00ff */
[----:B------:R-:W-:Y:S02]  /*10d0*/  IADD3.X R13, RZ, RZ, RZ, P0, !PT ;  /* 0x000000ffff0d7210 */ /* 0x000fe400007fe4ff */
[----:B------:R-:W-:Y:S02]  /*10e0*/  MOV R12, R9 ;  /* 0x00000009000c7202 */ /* 0x000fe40000000f00 */
[----:B------:R-:W-:-:S05]  /*10f0*/  IADD3 RZ, P0, R7, R8, RZ ;  /* 0x0000000807ff7210 */ /* 0x000fca0007f1e0ff */
[----:B------:R-:W-:-:S08]  /*1100*/  IMAD.WIDE.U32.X R6, R15, R21, R12, P0 ;  /* 0x000000150f067225 */ /* 0x000fd000000e040c */
.L_x_15:
[----:B------:R-:W1:Y:S01]  /*1110*/  LDC.64 R28, c[0x0][0x8e8] ;  /* 0x00023a00ff1c7b82 */ /* 0x000e620000000a00 */
[-CC-:B------:R-:W-:Y:S01]  /*1120*/  SHF.R.U64 R30, R6, R14.reuse, R7.reuse ;  /* 0x0000000e061e7219 */ /* 0x180fe20000001207 */
[----:B------:R-:W-:Y:S01]  /*1130*/  IMAD.MOV.U32 R31, RZ, RZ, 0x1 ;  /* 0x00000001ff1f7424 */ /* 0x000fe200078e00ff */
[----:B------:R-:W-:Y:S02]  /*1140*/  SHF.R.U32.HI R3, RZ, R14, R7 ;  /* 0x0000000eff037219 */ /* 0x000fe40000011607 */
[----:B------:R-:W-:-:S03]  /*1150*/  IADD3 R5, P0, RZ, -R30, RZ ;  /* 0x8000001eff057210 */ /* 0x000fc60007f1e0ff */
[----:B------:R-:W2:Y:S02]  /*1160*/  LDC R12, c[0x0][0x8c0] ;  /* 0x00023000ff0c7b82 */ /* 0x000ea40000000800 */
[----:B------:R-:W-:Y:S02]  /*1170*/  IMAD.X R3, RZ, RZ, ~R3, P0 ;  /* 0x000000ffff037224 */ /* 0x000fe400000e0e03 */
[----:B------:R-:W-:-:S04]  /*1180*/  IMAD.WIDE.U32 R6, R5, R26, R16 ;  /* 0x0000001a05067225 */ /* 0x000fc800078e0010 */
[----:B------:R-:W3:Y:S01]  /*1190*/  LDC R9, c[0x0][0x8b0] ;  /* 0x00022c00ff097b82 */ /* 0x000ee20000000800 */
[----:B------:R-:W-:-:S04]  /*11a0*/  IMAD R8, R3, R26, RZ ;  /* 0x0000001a03087224 */ /* 0x000fc800078e02ff */
[----:B------:R-:W-:Y:S02]  /*11b0*/  IMAD R3, R5, R27, R8 ;  /* 0x0000001b05037224 */ /* 0x000fe400078e0208 */
[----:B------:R-:W-:Y:S01]  /*11c0*/  IMAD R27, R11, R24, R4 ;  /* 0x000000180b1b7224 */ /* 0x000fe200078e0204 */
[----:B------:R-:W4:Y:S01]  /*11d0*/  LDC R20, c[0x0][0x900] ;  /* 0x00024000ff147b82 */ /* 0x000f220000000800 */
[----:B-1----:R-:W-:Y:S02]  /*11e0*/  ISETP.NE.U32.AND P0, PT, R28, RZ, PT ;  /* 0x000000ff1c00720c */ /* 0x002fe40003f05070 */
[----:B------:R-:W-:Y:S02]  /*11f0*/  IADD3 R3, R7, R3, RZ ;  /* 0x0000000307037210 */ /* 0x000fe40007ffe0ff */
[----:B------:R-:W-:-:S03]  /*1200*/  ISETP.NE.AND.EX P0, PT, R29, RZ, PT, P0 ;  /* 0x000000ff1d00720c */ /* 0x000fc60003f05300 */
[----:B------:R-:W1:Y:S01]  /*1210*/  LDC R14, c[0x0][0x8a8] ;  /* 0x00022a00ff0e7b82 */ /* 0x000e620000000800 */
[-CC-:B--2---:R-:W-:Y:S02]  /*1220*/  SHF.R.U64 R15, R6, R12.reuse, R3.reuse ;  /* 0x0000000c060f7219 */ /* 0x184fe40000001203 */
[----:B------:R-:W-:Y:S02]  /*1230*/  SHF.R.U32.HI R6, RZ, R12, R3 ;  /* 0x0000000cff067219 */ /* 0x000fe40000011603 */
[----:B------:R-:W-:-:S03]  /*1240*/  MOV R3, 0xffffffff ;  /* 0xffffffff00037802 */ /* 0x000fc60000000f00 */
[----:B------:R-:W2:Y:S01]  /*1250*/  LDC R21, c[0x0][0x8f0] ;  /* 0x00023c00ff157b82 */ /* 0x000ea20000000800 */
[-CC-:B---3--:R-:W-:Y:S02]  /*1260*/  SHF.R.U64 R12, R15, R9.reuse, R6.reuse ;  /* 0x000000090f0c7219 */ /* 0x188fe40000001206 */
[----:B------:R-:W-:-:S05]  /*1270*/  SHF.R.U32.HI R5, RZ, R9, R6 ;  /* 0x00000009ff057219 */ /* 0x000fca0000011606 */
[----:B------:R-:W3:Y:S01]  /*1280*/  LDC R26, c[0x0][0x8e0] ;  /* 0x00023800ff1a7b82 */ /* 0x000ee20000000800 */
[-C--:B----4-:R-:W-:Y:S02]  /*1290*/  SHF.L.U32 R3, R3, R20.reuse, RZ ;  /* 0x0000001403037219 */ /* 0x090fe400000006ff */
[-CC-:B------:R-:W-:Y:S02]  /*12a0*/  SHF.R.U64 R24, R12, R20.reuse, R5.reuse ;  /* 0x000000140c187219 */ /* 0x180fe40000001205 */
[----:B------:R-:W-:Y:S02]  /*12b0*/  SHF.R.U32.HI R5, RZ, R20, R5 ;  /* 0x00000014ff057219 */ /* 0x000fe40000011605 */
[----:B------:R-:W-:Y:S01]  /*12c0*/  LOP3.LUT R11, RZ, R3, RZ, 0x33, !PT ;  /* 0x00000003ff0b7212 */ /* 0x000fe200078e33ff */
[----:B------:R-:W4:Y:S01]  /*12d0*/  LDC R25, c[0x0][0x8b8] ;  /* 0x00022e00ff197b82 */ /* 0x000f220000000800 */
[----:B------:R-:W-:Y:S01]  /*12e0*/  MOV R4, R24 ;  /* 0x0000001800047202 */ /* 0x000fe20000000f00 */
[----:B------:R-:W-:Y:S06]  /*12f0*/  @!P0 BRA `(.L_x_16) ;  /* 0x0000000000288947 */ /* 0x000fec0003800000 */
[----:B------:R-:W5:Y:S02]  /*1300*/  LDC R3, c[0x0][0x8f4] ;  /* 0x00023d00ff037b82 */ /* 0x000f640000000800 */
[----:B-----5:R-:W-:-:S04]  /*1310*/  IADD3 R3, P0, R24, R3, RZ ;  /* 0x0000000318037210 */ /* 0x020fc80007f1e0ff */
[----:B------:R-:W-:-:S05]  /*1320*/  IADD3.X R13, RZ, R5, RZ, P0, !PT ;  /* 0x00000005ff0d7210 */ /* 0x000fca00007fe4ff */
[----:B------:R-:W-:-:S04]  /*1330*/  IMAD.WIDE.U32 R4, R13, R28, RZ ;  /* 0x0000001c0d047225 */ /* 0x000fc800078e00ff */
[----:B------:R-:W-:-:S04]  /*1340*/  IMAD.WIDE.U32 R6, P0, R3, R29, R4 ;  /* 0x0000001d03067225 */ /* 0x000fc80007800004 */
[----:B------:R-:W-:Y:S01]  /*1350*/  IMAD.WIDE.U32 R4, R3, R28, RZ ;  /* 0x0000001c03047225 */ /* 0x000fe200078e00ff */
[----:B------:R-:W-:-:S03]  /*1360*/  MOV R8, R7 ;  /* 0x0000000700087202 */ /* 0x000fc60000000f00 */
[----:B------:R-:W-:Y:S01]  /*1370*/  IMAD.X R9, RZ, RZ, RZ, P0 ;  /* 0x000000ffff097224 */ /* 0x000fe200000e06ff */
[----:B------:R-:W-:-:S05]  /*1380*/  IADD3 RZ, P0, R5, R6, RZ ;  /* 0x0000000605ff7210 */ /* 0x000fca0007f1e0ff */
[----:B------:R-:W-:-:S08]  /*1390*/  IMAD.WIDE.U32.X R4, R13, R29, R8, P0 ;  /* 0x0000001d0d047225 */ /* 0x000fd000000e0408 */
.L_x_16:
[----:B--2---:R-:W-:Y:S02]  /*13a0*/  SHF.R.U64 R5, R4, R21, R5 ;  /* 0x0000001504057219 */ /* 0x004fe40000001205 */
[----:B------:R-:W-:Y:S02]  /*13b0*/  SHF.L.U32 R3, R31, R20, RZ ;  /* 0x000000141f037219 */ /* 0x000fe400000006ff */
[----:B------:R-:W-:Y:S01]  /*13c0*/  LOP3.LUT R4, R12, R11, RZ, 0xc0, !PT ;  /* 0x0000000b0c047212 */ /* 0x000fe200078ec0ff */
[----:B------:R-:W-:Y:S01]  /*13d0*/  IMAD.MOV R7, RZ, RZ, -R5 ;  /* 0x000000ffff077224 */ /* 0x000fe200078e0a05 */
[----:B-1----:R-:W-:Y:S02]  /*13e0*/  IADD3 R6, R14, -0x1, RZ ;  /* 0xffffffff0e067810 */ /* 0x002fe40007ffe0ff */
[----:B------:R-:W-:Y:S01]  /*13f0*/  SEL R10, R10, R27, !P1 ;  /* 0x0000001b0a0a7207 */ /* 0x000fe20004800000 */
[----:B------:R-:W-:Y:S01]  /*1400*/  IMAD R5, R3, R5, R4 ;  /* 0x0000000503057224 */ /* 0x000fe200078e0204 */
[----:B------:R-:W-:Y:S01]  /*1410*/  LOP3.LUT R6, R15, R6, RZ, 0xc0, !PT ;  /* 0x000000060f067212 */ /* 0x000fe200078ec0ff */
[----:B---3--:R-:W-:Y:S01]  /*1420*/  IMAD R3, R7, R26, R24 ;  /* 0x0000001a07037224 */ /* 0x008fe200078e0218 */
[----:B------:R-:W-:Y:S01]  /*1430*/  R2UR UR47, R30 ;  /* 0x000000001e2f72ca */ /* 0x000fe200000e0000 */
[----:B----4-:R-:W-:-:S02]  /*1440*/  IMAD R10, R5, R25, R10 ;  /* 0x00000019050a7224 */ /* 0x010fc400078e020a */
[----:B------:R-:W-:Y:S01]  /*1450*/  IMAD R3, R3, R14, R6 ;  /* 0x0000000e03037224 */ /* 0x000fe200078e0206 */
[----:B------:R-:W-:-:S04]  /*1460*/  MOV R6, 0x1 ;  /* 0x0000000100067802 */ /* 0x000fc80000000f00 */
[----:B------:R-:W-:Y:S02]  /*1470*/  SEL R7, R3, R10, !P1 ;  /* 0x0000000a03077207 */ /* 0x000fe40004800000 */
[----:B------:R-:W-:-:S07]  /*1480*/  SEL R3, R10, R3, !P1 ;  /* 0x000000030a037207 */ /* 0x000fce0004800000 */
.L_x_14:
[----:B------:R-:W-:-:S08]  /*1490*/  NOP ;  /* 0x0000000000007918 */ /* 0x000fd00000000000 */
[----:B------:R-:W1:Y:S02]  /*14a0*/  USETMAXREG.TRY_ALLOC.CTAPOOL UP0, 0xe8 ;  /* 0x000000e8000079c8 */ /* 0x000e640008000600 */
[----:B-1----:R-:W-:-:S13]  /*14b0*/  PLOP3.LUT P0, PT, PT, PT, UP0, 0x80, 0x0 ;  /* 0x000000000000781c */ /* 0x002fda0003f0f008 */
[----:B------:R-:W-:Y:S05]  /*14c0*/  @!P0 BRA `(.L_x_14) ;  /* 0xfffffffc00f08947 */ /* 0x000fea000383ffff */
[----:B------:R-:W-:Y:S02]  /*14d0*/  ULDC.64 UR4, c[0x0][0x590] ;  /* 0x0001640000047ab9 */ /* 0x000fe40000000a00 */
[----:B------:R-:W-:-:S04]  /*14e0*/  ISETP.NE.U32.AND P0, PT, RZ, UR4, PT ;  /* 0x00000004ff007c0c */ /* 0x000fc8000bf05070 */
[----:B------:R-:W-:-:S13]  /*14f0*/  ISETP.NE.AND.EX P0, PT, RZ, UR5, PT, P0 ;  /* 0x00000005ff007c0c */ /* 0x000fda000bf05300 */
[----:B------:R-:W-:Y:S05]  /*1500*/  @P0 BRA `(.L_x_17) ;  /* 0x00000000002c0947 */ /* 0x000fea0003800000 */
[----:B------:R-:W-:Y:S02]  /*1510*/  ULDC.64 UR4, c[0x0][0x588] ;  /* 0x0001620000047ab9 */ /* 0x000fe40000000a00 */
[----:B------:R-:W-:-:S04]  /*1520*/  ISETP.NE.U32.AND P0, PT, RZ, UR4, PT ;  /* 0x00000004ff007c0c */ /* 0x000fc8000bf05070 */
[----:B------:R-:W-:-:S13]  /*1530*/  ISETP.NE.AND.EX P0, PT, RZ, UR5, PT, P0 ;  /* 0x00000005ff007c0c */ /* 0x000fda000bf05300 */
[----:B------:R-:W-:Y:S05]  /*1540*/  @!P0 BRA `(.L_x_18) ;  /* 0x0000000000108947 */ /* 0x000fea0003800000 */
[----:B------:R-:W1:Y:S02]  /*1550*/  LDC.64 R90, c[0x0][0x588] ;  /* 0x00016200ff5a7b82 */ /* 0x000e640000000a00 */
[----:B-1----:R1:W5:Y:S01]  /*1560*/  LDG.E R90, desc[UR40][R90.64] ;  /* 0x000000285a5a7981 */ /* 0x002362000c1e1900 */
[----:B------:R-:W-:Y:S01]  /*1570*/  MOV R88, 0x1 ;  /* 0x0000000100587802 */ /* 0x000fe20000000f00 */
[----:B------:R-:W-:Y:S06]  /*1580*/  BRA `(.L_x_17) ;  /* 0x00000000000c7947 */ /* 0x000fec0003800000 */
.L_x_18:
[----:B------:R-:W-:Y:S01]  /*1590*/  ULDC UR4, c[0x0][0x580] ;  /* 0x0001600000047ab9 */ /* 0x000fe20000000800 */
[----:B------:R-:W-:Y:S01]  /*15a0*/  IMAD.MOV.U32 R88, RZ, RZ, 0x1 ;  /* 0x00000001ff587424 */ /* 0x000fe200078e00ff */
[----:B------:R-:W-:-:S07]  /*15b0*/  MOV R90, UR4 ;  /* 0x00000004005a7c02 */ /* 0x000fce0008000f00 */
.L_x_17:
        /* <DEDUP_REMOVED lines=10> */
[----:B------:R-:W-:Y:S05]  /*1660*/  BRA `(.L_x_19) ;  /* 0x0000000000087947 */ /* 0x000fea0003800000 */
.L_x_20:
[----:B------:R-:W-:Y:S02]  /*1670*/  ULDC UR4, c[0x0][0x5a0] ;  /* 0x0001680000047ab9 */ /* 0x000fe40000000800 */
[----:B-1----:R-:W-:-:S07]  /*1680*/  MOV R91, UR4 ;  /* 0x00000004005b7c02 */ /* 0x002fce0008000f00 */
.L_x_19:
[----:B------:R-:W-:-:S13]  /*1690*/  LOP3.LUT P0, RZ, R6, 0xff, RZ, 0xc0, !PT ;  /* 0x000000ff06ff7812 */ /* 0x000fda000780c0ff */
[----:B------:R-:W-:Y:S05]  /*16a0*/  @!P0 EXIT ;  /* 0x000000000000894d */ /* 0x000fea0003800000 */
[----:B------:R-:W-:Y:S01]  /*16b0*/  ULDC UR4, c[0x0][0x28c] ;  /* 0x0000a30000047ab9 */ /* 0x000fe20000000800 */
[----:B------:R-:W-:Y:S01]  /*16c0*/  LOP3.LUT R89, R0, 0x1, RZ, 0xfc, !PT ;  /* 0x0000000100597812 */ /* 0x000fe200078efcff */
[----:B------:R-:W-:Y:S01]  /*16d0*/  UIADD3 UR4, UR4, 0x3f, URZ ;  /* 0x0000003f04047890 */ /* 0x000fe2000fffe03f */
[----:B------:R-:W-:Y:S02]  /*16e0*/  LOP3.LUT R158, R19, 0x1, RZ, 0xfc, !PT ;  /* 0x00000001139e7812 */ /* 0x000fe400078efcff */
[----:B------:R-:W-:Y:S01]  /*16f0*/  CS2R R92, SRZ ;  /* 0x00000000005c7805 */ /* 0x000fe2000001ff00 */
[----:B------:R-:W-:Y:S01]  /*1700*/  ULDC.64 UR42, c[0x0][0x198] ;  /* 0x00006600002a7ab9 */ /* 0x000fe20000000a00 */
[----:B------:R-:W-:Y:S01]  /*1710*/  USHF.R.S32.HI UR5, URZ, 0x1f, UR4 ;  /* 0x0000001f3f057899 */ /* 0x000fe20008011404 */
[----:B------:R-:W-:-:S03]  /*1720*/  UMOV UR48, URZ ;  /* 0x0000003f00307c82 */ /* 0x000fc60008000000 */
[----:B------:R-:W-:-:S03]  /*1730*/  ULEA.HI UR5, UR5, UR4, URZ, 0x6 ;  /* 0x0000000405057291 */ /* 0x000fc6000f8f303f */
[----:B------:R-:W-:Y:S01]  /*1740*/  UMOV UR4, URZ ;  /* 0x0000003f00047c82 */ /* 0x000fe20008000000 */
[----:B------:R-:W-:-:S12]  /*1750*/  USHF.R.S32.HI UR49, URZ, 0x6, UR5 ;  /* 0x000000063f317899 */ /* 0x000fd80008011405 */
.L_x_292:
[----:B------:R-:W-:Y:S01]  /*1760*/  LOP3.LUT R0, R18, 0x80, RZ, 0xc0, !PT ;  /* 0x0000008012007812 */ /* 0x000fe200078ec0ff */
[----:B------:R-:W3:Y:S01]  /*1770*/  S2UR UR9, SR_CgaCtaId ;  /* 0x00000000000979c3 */ /* 0x000ee20000008800 */
[----:B------:R-:W-:Y:S01]  /*1780*/  UMOV UR50, 0x400 ;  /* 0x0000040000327882 */ /* 0x000fe20000000000 */
[----:B------:R-:W-:Y:S01]  /*1790*/  UMOV UR6, URZ ;  /* 0x0000003f00067c82 */ /* 0x000fe20008000000 */
[----:B------:R-:W-:Y:S01]  /*17a0*/  SHF.R.U32.HI R0, RZ, 0x7, R0 ;  /* 0x00000007ff007819 */ /* 0x000fe20000011600 */
[----:B------:R-:W-:Y:S01]  /*17b0*/  UMOV UR5, URZ ;  /* 0x0000003f00057c82 */ /* 0x000fe20008000000 */
[----:B------:R-:W-:Y:S01]  /*17c0*/  UMOV UR13, UR4 ;  /* 0x00000004000d7c82 */ /* 0x000fe20008000000 */
[----:B------:R-:W-:Y:S02]  /*17d0*/  CS2R R94, SRZ ;  /* 0x00000000005e7805 */ /* 0x000fe4000001ff00 */
[----:B------:R-:W-:Y:S01]  /*17e0*/  CS2R R96, SRZ ;  /* 0x0000000000607805 */ /* 0x000fe2000001ff00 */
[----:B--2---:R-:W2:Y:S01]  /*17f0*/  LDC R4, c[0x0][0x28c] ;  /* 0x0000a300ff047b82 */ /* 0x004ea20000000800 */
[----:B------:R-:W4:Y:S01]  /*1800*/  SHFL.IDX PT, R0, R0, RZ, 0x1f ;  /* 0x00001fff00007589 */ /* 0x000f2200000e0000 */
[----:B------:R-:W-:-:S02]  /*1810*/  CS2R R98, SRZ ;  /* 0x0000000000627805 */ /* 0x000fc4000001ff00 */
[----:B------:R-:W-:Y:S02]  /*1820*/  CS2R R100, SRZ ;  /* 0x0000000000647805 */ /* 0x000fe4000001ff00 */
[----:B------:R-:W-:Y:S02]  /*1830*/  CS2R R102, SRZ ;  /* 0x0000000000667805 */ /* 0x000fe4000001ff00 */
[----:B------:R-:W-:Y:S02]  /*1840*/  CS2R R104, SRZ ;  /* 0x0000000000687805 */ /* 0x000fe4000001ff00 */
[----:B------:R-:W-:Y:S02]  /*1850*/  CS2R R106, SRZ ;  /* 0x00000000006a7805 */ /* 0x000fe4000001ff00 */
[----:B------:R-:W-:Y:S02]  /*1860*/  CS2R R108, SRZ ;  /* 0x00000000006c7805 */ /* 0x000fe4000001ff00 */
[----:B------:R-:W-:-:S02]  /*1870*/  CS2R R126, SRZ ;  /* 0x00000000007e7805 */ /* 0x000fc4000001ff00 */
[----:B------:R-:W-:Y:S02]  /*1880*/  CS2R R128, SRZ ;  /* 0x0000000000807805 */ /* 0x000fe4000001ff00 */
[----:B------:R-:W-:Y:S02]  /*1890*/  CS2R R130, SRZ ;  /* 0x0000000000827805 */ /* 0x000fe4000001ff00 */
[----:B------:R-:W-:Y:S02]  /*18a0*/  CS2R R132, SRZ ;  /* 0x0000000000847805 */ /* 0x000fe4000001ff00 */
[----:B------:R-:W-:Y:S02]  /*18b0*/  CS2R R134, SRZ ;  /* 0x0000000000867805 */ /* 0x000fe4000001ff00 */
[----:B------:R-:W-:Y:S02]  /*18c0*/  CS2R R136, SRZ ;  /* 0x0000000000887805 */ /* 0x000fe4000001ff00 */
[----:B------:R-:W-:-:S02]  /*18d0*/  CS2R R138, SRZ ;  /* 0x00000000008a7805 */ /* 0x000fc4000001ff00 */
[----:B------:R-:W-:Y:S01]  /*18e0*/  CS2R R140, SRZ ;  /* 0x00000000008c7805 */ /* 0x000fe2000001ff00 */
[----:B---3--:R-:W-:Y:S01]  /*18f0*/  ULEA UR50, UR9, UR50, 0x18 ;  /* 0x0000003209327291 */ /* 0x008fe2000f8ec03f */
[----:B------:R-:W-:Y:S02]  /*1900*/  CS2R R110, SRZ ;  /* 0x00000000006e7805 */ /* 0x000fe4000001ff00 */
[----:B------:R-:W-:Y:S02]  /*1910*/  CS2R R112, SRZ ;  /* 0x0000000000707805 */ /* 0x000fe4000001ff00 */
[----:B------:R-:W-:Y:S02]  /*1920*/  CS2R R114, SRZ ;  /* 0x0000000000727805 */ /* 0x000fe4000001ff00 */
[----:B------:R-:W-:Y:S02]  /*1930*/  CS2R R116, SRZ ;  /* 0x0000000000747805 */ /* 0x000fe4000001ff00 */
[----:B------:R-:W-:-:S02]  /*1940*/  CS2R R118, SRZ ;  /* 0x0000000000767805 */ /* 0x000fc4000001ff00 */
[----:B------:R-:W-:Y:S02]  /*1950*/  CS2R R120, SRZ ;  /* 0x0000000000787805 */ /* 0x000fe4000001ff00 */
[----:B------:R-:W-:Y:S02]  /*1960*/  CS2R R122, SRZ ;  /* 0x00000000007a7805 */ /* 0x000fe4000001ff00 */
[----:B--2---:R-:W-:Y:S02]  /*1970*/  ISETP.GE.AND P0, PT, R4, 0x1, PT ;  /* 0x000000010400780c */ /* 0x004fe40003f06270 */
[----:B------:R-:W-:Y:S02]  /*1980*/  CS2R R124, SRZ ;  /* 0x00000000007c7805 */ /* 0x000fe4000001ff00 */
[----:B----4-:R-:W-:Y:S02]  /*1990*/  R2UR UR7, R0 ;  /* 0x00000000000772ca */ /* 0x010fe400000e0000 */
        /* <DEDUP_REMOVED lines=8> */
[----:B------:R-:W-:Y:S01]  /*1a20*/  IMAD.U32 R8, RZ, RZ, UR48 ;  /* 0x00000030ff087e24 */ /* 0x000fe2000f8e00ff */
[----:B------:R-:W-:Y:S02]  /*1a30*/  CS2R R56, SRZ ;  /* 0x0000000000387805 */ /* 0x000fe4000001ff00 */
[----:B------:R-:W-:Y:S02]  /*1a40*/  CS2R R58, SRZ ;  /* 0x00000000003a7805 */ /* 0x000fe4000001ff00 */
[----:B------:R-:W-:Y:S01]  /*1a50*/  CS2R R60, SRZ ;  /* 0x00000000003c7805 */ /* 0x000fe2000001ff00 */
[----:B------:R-:W-:Y:S01]  /*1a60*/  ULEA.HI UR8, UR7, UR7, URZ, 0x1 ;  /* 0x0000000707087291 */ /* 0x000fe2000f8f083f */
[----:B------:R-:W-:Y:S02]  /*1a70*/  CS2R R62, SRZ ;  /* 0x00000000003e7805 */ /* 0x000fe4000001ff00 */
[----:B------:R-:W-:-:S02]  /*1a80*/  CS2R R64, SRZ ;  /* 0x0000000000407805 */ /* 0x000fc4000001ff00 */
[----:B------:R-:W-:Y:S01]  /*1a90*/  CS2R R66, SRZ ;  /* 0x0000000000427805 */ /* 0x000fe2000001ff00 */
[----:B------:R-:W-:Y:S01]  /*1aa0*/  ULOP3.LUT UR8, UR8, 0xffffe, URZ, 0xc0, !UPT ;  /* 0x000ffffe08087892 */ /* 0x000fe2000f8ec03f */
[----:B------:R-:W-:Y:S02]  /*1ab0*/  CS2R R68, SRZ ;  /* 0x0000000000447805 */ /* 0x000fe4000001ff00 */
[----:B------:R-:W-:Y:S02]  /*1ac0*/  CS2R R70, SRZ ;  /* 0x0000000000467805 */ /* 0x000fe4000001ff00 */
[----:B------:R-:W-:Y:S01]  /*1ad0*/  CS2R R72, SRZ ;  /* 0x0000000000487805 */ /* 0x000fe2000001ff00 */
[----:B------:R-:W-:Y:S01]  /*1ae0*/  UIADD3 UR8, UR7, -UR8, URZ ;  /* 0x8000000807087290 */ /* 0x000fe2000fffe03f */
[----:B------:R-:W-:Y:S02]  /*1af0*/  CS2R R74, SRZ ;  /* 0x00000000004a7805 */ /* 0x000fe4000001ff00 */
[----:B------:R-:W-:Y:S01]  /*1b00*/  CS2R R76, SRZ ;  /* 0x00000000004c7805 */ /* 0x000fe2000001ff00 */
[----:B------:R-:W-:Y:S01]  /*1b10*/  UMOV UR7, URZ ;  /* 0x0000003f00077c82 */ /* 0x000fe20008000000 */
[----:B------:R-:W-:Y:S01]  /*1b20*/  ULEA UR8, UR8, UR50, 0xc ;  /* 0x0000003208087291 */ /* 0x000fe2000f8e603f */
[----:B------:R-:W-:-:S02]  /*1b30*/  CS2R R78, SRZ ;  /* 0x00000000004e7805 */ /* 0x000fc4000001ff00 */
[----:B------:R-:W-:Y:S02]  /*1b40*/  CS2R R80, SRZ ;  /* 0x0000000000507805 */ /* 0x000fe4000001ff00 */
[----:B------:R-:W-:Y:S01]  /*1b50*/  CS2R R82, SRZ ;  /* 0x0000000000527805 */ /* 0x000fe2000001ff00 */
[----:B------:R-:W-:Y:S01]  /*1b60*/  UIADD3 UR8, UR8, 0x6200, URZ ;  /* 0x0000620008087890 */ /* 0x000fe2000fffe03f */
[----:B------:R-:W-:Y:S02]  /*1b70*/  CS2R R84, SRZ ;  /* 0x0000000000547805 */ /* 0x000fe4000001ff00 */
[----:B------:R-:W-:Y:S02]  /*1b80*/  CS2R R86, SRZ ;  /* 0x0000000000567805 */ /* 0x000fe4000001ff00 */
[----:B------:R-:W-:Y:S01]  /*1b90*/  CS2R R24, SRZ ;  /* 0x0000000000187805 */ /* 0x000fe2000001ff00 */
[----:B------:R-:W-:Y:S01]  /*1ba0*/  USHF.R.U32.HI UR8, URZ, 0x4, UR8 ;  /* 0x000000043f087899 */ /* 0x000fe20008011608 */
[----:B------:R-:W-:-:S02]  /*1bb0*/  CS2R R26, SRZ ;  /* 0x00000000001a7805 */ /* 0x000fc4000001ff00 */
[----:B------:R-:W-:Y:S02]  /*1bc0*/  CS2R R28, SRZ ;  /* 0x00000000001c7805 */ /* 0x000fe4000001ff00 */
[----:B------:R-:W-:Y:S01]  /*1bd0*/  CS2R R30, SRZ ;  /* 0x00000000001e7805 */ /* 0x000fe2000001ff00 */
[----:B------:R-:W-:Y:S01]  /*1be0*/  ULOP3.LUT UR12, UR8, 0x3fff, URZ, 0xc0, !UPT ;  /* 0x00003fff080c7892 */ /* 0x000fe2000f8ec03f */
        /* <DEDUP_REMOVED lines=11> */
[----:B------:R-:W-:Y:S01]  /*1ca0*/  CS2R R54, SRZ ;  /* 0x0000000000367805 */ /* 0x000fe2000001ff00 */
[----:B------:R-:W-:Y:S06]  /*1cb0*/  @!P0 BRA `(.L_x_21) ;  /* 0x00000008006c8947 */ /* 0x000fec0003800000 */
[----:B------:R-:W-:-:S13]  /*1cc0*/  ISETP.NE.AND P1, PT, R158, 0x3, PT ;  /* 0x000000039e00780c */ /* 0x000fda0003f25270 */
[----:B------:R-:W-:Y:S05]  /*1cd0*/  @!P1 BRA `(.L_x_22) ;  /* 0x0000000000049947 */ /* 0x000fea0003800000 */
[----:B------:R-:W-:Y:S01]  /*1ce0*/  BPT.TRAP 0x1 ;  /* 0x000000040000795c */ /* 0x000fe20000300000 */
.L_x_22:
[----:B------:R-:W-:Y:S01]  /*1cf0*/  ULEA UR5, UR4, UR50, 0x3 ;  /* 0x0000003204057291 */ /* 0x000fe2000f8e183f */
[----:B------:R-:W-:-:S04]  /*1d00*/  MOV R0, UR48 ;  /* 0x0000003000007c02 */ /* 0x000fc80008000f00 */
[----:B------:R-:W-:-:S04]  /*1d10*/  SHF.L.U32 R0, R0, 0x1f, RZ ;  /* 0x0000001f00007819 */ /* 0x000fc800000006ff */
[----:B------:R2:W3:Y:S01]  /*1d20*/  SYNCS.PHASECHK.TRANS64.TRYWAIT P0, [UR5], R0 ;  /* 0x00000000ff0075a7 */ /* 0x0004e20008000145 */
[----:B------:R-:W-:Y:S05]  /*1d30*/  @!P1 BRA `(.L_x_23) ;  /* 0x0000000000049947 */ /* 0x000fea0003800000 */
[----:B------:R-:W-:Y:S01]  /*1d40*/  BPT.TRAP 0x1 ;  /* 0x000000040000795c */ /* 0x000fe20000300000 */
.L_x_23:
[----:B---3--:R-:W-:Y:S05]  /*1d50*/  @P0 BRA `(.L_x_24) ;  /* 0x0000000000080947 */ /* 0x008fea0003800000 */
[----:B------:R-:W3:Y:S02]  /*1d60*/  SYNCS.PHASECHK.TRANS64.TRYWAIT P0, [UR5], R0 ;  /* 0x00000000ff0075a7 */ /* 0x000ee40008000145 */
[----:B---3--:R-:W-:Y:S05]  /*1d70*/  @!P0 BRA `(.L_x_25) ;  /* 0x000000d000a88947 */ /* 0x008fea0003800000 */
.L_x_24:
[----:B------:R-:W-:Y:S01]  /*1d80*/  UIADD3 UR5, UR50, 0x2e200, URZ ;  /* 0x0002e20032057890 */ /* 0x000fe2000fffe03f */
[----:B------:R-:W-:Y:S01]  /*1d90*/  WARPGROUP.ARRIVE ;  /* 0x00000000000079c5 */ /* 0x000fe20000000000 */
[----:B------:R-:W-:Y:S01]  /*1da0*/  ULOP3.LUT UR7, UR12, 0x10000, URZ, 0xfc, !UPT ;  /* 0x000100000c077892 */ /* 0x000fe2000f8efc3f */
[----:B------:R-:W-:Y:S01]  /*1db0*/  CS2R R94, SRZ ;  /* 0x00000000005e7805 */ /* 0x000fe2000001ff00 */
[----:B------:R-:W-:Y:S01]  /*1dc0*/  USHF.R.U32.HI UR5, URZ, 0x4, UR5 ;  /* 0x000000043f057899 */ /* 0x000fe20008011605 */
[----:B------:R-:W-:Y:S01]  /*1dd0*/  CS2R R96, SRZ ;  /* 0x0000000000607805 */ /* 0x000fe2000001ff00 */
[----:B------:R-:W-:Y:S01]  /*1de0*/  ULEA UR7, UR4, UR7, 0xa ;  /* 0x0000000704077291 */ /* 0x000fe2000f8e503f */
[----:B------:R-:W-:Y:S01]  /*1df0*/  CS2R R98, SRZ ;  /* 0x0000000000627805 */ /* 0x000fe2000001ff00 */
[----:B------:R-:W-:Y:S01]  /*1e00*/  ULOP3.LUT UR5, UR5, 0x3fff, URZ, 0xc0, !UPT ;  /* 0x00003fff05057892 */ /* 0x000fe2000f8ec03f */
[----:B------:R-:W-:Y:S01]  /*1e10*/  CS2R R100, SRZ ;  /* 0x0000000000647805 */ /* 0x000fe2000001ff00 */
[----:B------:R-:W-:Y:S01]  /*1e20*/  UMOV UR9, 0x80000020 ;  /* 0x8000002000097882 */ /* 0x000fe20000000000 */
[----:B------:R-:W-:Y:S01]  /*1e30*/  UMOV UR11, 0x80000020 ;  /* 0x80000020000b7882 */ /* 0x000fe20000000000 */
[----:B------:R-:W-:Y:S01]  /*1e40*/  ULOP3.LUT UR5, UR5, 0x10000, URZ, 0xfc, !UPT ;  /* 0x0001000005057892 */ /* 0x000fe2000f8efc3f */
[----:B------:R-:W-:Y:S01]  /*1e50*/  CS2R R102, SRZ ;  /* 0x0000000000667805 */ /* 0x000fe2000001ff00 */
[----:B------:R-:W-:Y:S01]  /*1e60*/  UMOV UR8, UR7 ;  /* 0x0000000700087c82 */ /* 0x000fe20008000000 */
[----:B------:R-:W-:Y:S01]  /*1e70*/  CS2R R104, SRZ ;  /* 0x0000000000687805 */ /* 0x000fe2000001ff00 */
[----:B------:R-:W-:Y:S01]  /*1e80*/  ULEA UR6, UR4, UR5, 0x8 ;  /* 0x0000000504067291 */ /* 0x000fe2000f8e403f */
[----:B------:R-:W-:Y:S01]  /*1e90*/  CS2R R106, SRZ ;  /* 0x00000000006a7805 */ /* 0x000fe2000001ff00 */
[----:B------:R-:W-:Y:S01]  /*1ea0*/  UIADD3 UR5, UR7, 0x200, URZ ;  /* 0x0000020007057890 */ /* 0x000fe2000fffe03f */
[----:B------:R-:W-:-:S02]  /*1eb0*/  CS2R R108, SRZ ;  /* 0x00000000006c7805 */ /* 0x000fc4000001ff00 */
[----:B------:R-:W-:Y:S02]  /*1ec0*/  CS2R R126, SRZ ;  /* 0x00000000007e7805 */ /* 0x000fe4000001ff00 */
[----:B------:R-:W-:Y:S02]  /*1ed0*/  CS2R R128, SRZ ;  /* 0x0000000000807805 */ /* 0x000fe4000001ff00 */
[----:B------:R-:W-:Y:S01]  /*1ee0*/  CS2R R130, SRZ ;  /* 0x0000000000827805 */ /* 0x000fe2000001ff00 */
[----:B------:R-:W-:Y:S01]  /*1ef0*/  UMOV UR10, UR6 ;  /* 0x00000006000a7c82 */ /* 0x000fe20008000000 */
[----:B------:R-:W-:Y:S01]  /*1f00*/  CS2R R132, SRZ ;  /* 0x0000000000847805 */ /* 0x000fe2000001ff00 */
[----:B------:R-:W-:Y:S01]  /*1f10*/  QGMMA.64x64x32.F32.E4M3.E4M3 R56, gdesc[UR8], RZ, !UPT, gsb0 ;  /* 0x00e00000083879f3 */ /* 0x000fe2000c0008ff */
[----:B------:R-:W-:Y:S01]  /*1f20*/  UMOV UR8, UR5 ;  /* 0x0000000500087c82 */ /* 0x000fe20008000000 */
[----:B------:R-:W-:Y:S01]  /*1f30*/  UMOV UR9, 0x80000020 ;  /* 0x8000002000097882 */ /* 0x000fe20000000000 */
[----:B------:R-:W-:Y:S01]  /*1f40*/  UMOV UR5, 0x2 ;  /* 0x0000000200057882 */ /* 0x000fe20000000000 */
        /* <DEDUP_REMOVED lines=20> */
[----:B------:R-:W-:Y:S02]  /*2090*/  WARPGROUP.DEPBAR.LE gsb0, 0x0 ;  /* 0x00008000000079c5 */ /* 0x000fe40000010000 */
[----:B------:R-:W-:-:S06]  /*20a0*/  WARPGROUP.ARRIVE ;  /* 0x00000000000079c5 */ /* 0x000fcc0000000000 */
[----:B------:R-:W-:Y:S01]  /*20b0*/  QGMMA.64x64x32.F32.E4M3.E4M3 R24, gdesc[UR8], RZ, !UPT, gsb0 ;  /* 0x00e00000081879f3 */ /* 0x000fe2000c0008ff */
[----:B------:R-:W-:Y:S02]  /*20c0*/  UIADD3 UR8, UR7, 0x2, URZ ;  /* 0x0000000207087890 */ /* 0x000fe4000fffe03f */
[----:B------:R-:W-:Y:S01]  /*20d0*/  UIADD3 UR10, UR6, 0x2, URZ ;  /* 0x00000002060a7890 */ /* 0x000fe2000fffe03f */
[----:B------:R-:W-:Y:S01]  /*20e0*/  UMOV UR9, 0x80000020 ;  /* 0x8000002000097882 */ /* 0x000fe20000000000 */
[----:B------:R-:W-:Y:S01]  /*20f0*/  UMOV UR11, 0x80000020 ;  /* 0x80000020000b7882 */ /* 0x000fe20000000000 */
[----:B------:R-:W-:Y:S01]  /*2100*/  UIADD3 UR7, UR7, 0x202, URZ ;  /* 0x0000020207077890 */ /* 0x000fe2000fffe03f */
[----:B------:R-:W-:Y:S02]  /*2110*/  ULDC UR6, c[0x0][0x50c] ;  /* 0x0001430000067ab9 */ /* 0x000fe40000000800 */
[----:B------:R-:W-:-:S04]  /*2120*/  UISETP.NE.AND UP0, UPT, UR6, 0x2, UPT ;  /* 0x000000020600788c */ /* 0x000fc8000bf05270 */
[----:B------:R-:W-:-:S06]  /*2130*/  USEL UR6, URZ, 0x1, UP0 ;  /* 0x000000013f067887 */ /* 0x000fcc0008000000 */
[----:B------:R-:W-:Y:S01]  /*2140*/  ISETP.NE.AND P0, PT, RZ, UR6, PT ;  /* 0x00000006ff007c0c */ /* 0x000fe2000bf05270 */
[----:B------:R-:W-:Y:S02]  /*2150*/  WARPGROUP.DEPBAR.LE gsb0, 0x0 ;  /* 0x00008000000079c5 */ /* 0x000fe40000010000 */
[----:B------:R-:W-:-:S06]  /*2160*/  WARPGROUP.ARRIVE ;  /* 0x00000000000079c5 */ /* 0x000fcc0000000000 */
[----:B------:R-:W-:Y:S01]  /*2170*/  QGMMA.64x64x32.F32.E4M3.E4M3 R56, gdesc[UR8], R56, gsb0 ;  /* 0x00e00000083879f3 */ /* 0x000fe20008000838 */
[----:B------:R-:W-:Y:S01]  /*2180*/  UMOV UR8, UR7 ;  /* 0x0000000700087c82 */ /* 0x000fe20008000000 */
[----:B------:R-:W-:Y:S01]  /*2190*/  UMOV UR9, 0x80000020 ;  /* 0x8000002000097882 */ /* 0x000fe20000000000 */
[----:B------:R-:W-:Y:S02]  /*21a0*/  WARPGROUP.DEPBAR.LE gsb0, 0x0 ;  /* 0x00008000000079c5 */ /* 0x000fe40000010000 */
[----:B------:R-:W-:-:S06]  /*21b0*/  WARPGROUP.ARRIVE ;  /* 0x00000000000079c5 */ /* 0x000fcc0000000000 */
[----:B------:R-:W-:Y:S03]  /*21c0*/  QGMMA.64x64x32.F32.E4M3.E4M3 R24, gdesc[UR8], R24, gsb0 ;  /* 0x00e00000081879f3 */ /* 0x000fe60008000818 */
[----:B------:R-:W-:Y:S02]  /*21d0*/  WARPGROUP.DEPBAR.LE gsb0, 0x0 ;  /* 0x00008000000079c5 */ /* 0x000fe40000010000 */
[----:B------:R-:W-:Y:S05]  /*21e0*/  @!P0 BRA `(.L_x_26) ;  /* 0x0000000400048947 */ /* 0x000fea0003800000 */
[----:B------:R-:W-:Y:S01]  /*21f0*/  FADD R157, RZ, R56 ;  /* 0x00000038ff9d7221 */ /* 0x000fe20000000000 */
[----:B------:R-:W-:-:S01]  /*2200*/  FADD R156, RZ, R57 ;  /* 0x00000039ff9c7221 */ /* 0x000fc20000000000 */
        /* <DEDUP_REMOVED lines=62> */
[----:B------:R-:W-:-:S06]  /*25f0*/  UMOV UR5, URZ ;  /* 0x0000003f00057c82 */ /* 0x000fcc0008000000 */
.L_x_26:
[----:B------:R-:W-:-:S04]  /*2600*/  UIADD3 UR13, UR4, 0x1, URZ ;  /* 0x00000001040d7890 */ /* 0x000fc8000fffe03f */
[----:B------:R-:W-:-:S04]  /*2610*/  UISETP.NE.AND UP0, UPT, UR13, 0xa, UPT ;  /* 0x0000000a0d00788c */ /* 0x000fc8000bf05270 */
[----:B------:R-:W-:Y:S02]  /*2620*/  USEL UR7, URZ, 0x1, UP0 ;  /* 0x000000013f077887 */ /* 0x000fe40008000000 */
[----:B------:R-:W-:Y:S02]  /*2630*/  USEL UR13, UR13, URZ, UP0 ;  /* 0x0000003f0d0d7287 */ /* 0x000fe40008000000 */
[----:B------:R-:W-:-:S06]  /*2640*/  ULOP3.LUT UR7, UR48, UR7, URZ, 0x3c, !UPT ;  /* 0x0000000730077292 */ /* 0x000fcc000f8e3c3f */
[----:B------:R-:W-:Y:S01]  /*2650*/  MOV R8, UR7 ;  /* 0x0000000700087c02 */ /* 0x000fe20008000f00 */
[----:B------:R-:W-:-:S06]  /*2660*/  UMOV UR7, 0x1 ;  /* 0x0000000100077882 */ /* 0x000fcc0000000000 */
.L_x_21:
[----:B------:R-:W-:-:S04]  /*2670*/  UISETP.LT.AND UP0, UPT, UR49, 0x1, UPT ;  /* 0x000000013100788c */ /* 0x000fc8000bf01270 */
[----:B------:R-:W-:-:S04]  /*2680*/  USEL UR8, UR49, 0x1, UP0 ;  /* 0x0000000131087887 */ /* 0x000fc80008000000 */
[----:B------:R-:W-:-:S04]  /*2690*/  UIADD3 UR8, UR49, -UR8, URZ ;  /* 0x8000000831087290 */ /* 0x000fc8000fffe03f */
[----:B------:R-:W-:-:S06]  /*26a0*/  UISETP.GE.AND UP0, UPT, UR8, 0x1, UPT ;  /* 0x000000010800788c */ /* 0x000fcc000bf06270 */
[----:B------:R-:W-:-:S13]  /*26b0*/  PLOP3.LUT P0, PT, PT, PT, UP0, 0x80, 0x0 ;  /* 0x000000000000781c */ /* 0x000fda0003f0f008 */
[----:B------:R-:W-:Y:S05]  /*26c0*/  @!P0 BRA `(.L_x_27) ;  /* 0x0000000800388947 */ /* 0x000fea0003800000 */
[----:B--23--:R-:W-:Y:S01]  /*26d0*/  IMAD.U32 R0, RZ, RZ, UR8 ;  /* 0x00000008ff007e24 */ /* 0x00cfe2000f8e00ff */
[----:B------:R-:W-:Y:S01]  /*26e0*/  MOV R4, UR4 ;  /* 0x0000000400047c02 */ /* 0x000fe20008000f00 */
[----:B------:R-:W-:-:S06]  /*26f0*/  ULDC UR15, c[0x0][0x50c] ;  /* 0x00014300000f7ab9 */ /* 0x000fcc0000000800 */
.L_x_35:
[----:B------:R-:W-:-:S13]  /*2700*/  ISETP.NE.AND P1, PT, R158, 0x3, PT ;  /* 0x000000039e00780c */ /* 0x000fda0003f25270 */
[----:B------:R-:W-:Y:S05]  /*2710*/  @!P1 BRA `(.L_x_28) ;  /* 0x0000000000049947 */ /* 0x000fea0003800000 */
[----:B------:R-:W-:Y:S01]  /*2720*/  BPT.TRAP 0x1 ;  /* 0x000000040000795c */ /* 0x000fe20000300000 */
.L_x_28:
[----:B------:R-:W-:Y:S01]  /*2730*/  ULEA UR8, UR13, UR50, 0x3 ;  /* 0x000000320d087291 */ /* 0x000fe2000f8e183f */
[----:B------:R-:W-:-:S08]  /*2740*/  SHF.L.U32 R5, R8, 0x1f, RZ ;  /* 0x0000001f08057819 */ /* 0x000fd000000006ff */
[----:B------:R2:W3:Y:S01]  /*2750*/  SYNCS.PHASECHK.TRANS64.TRYWAIT P0, [UR8], R5 ;  /* 0x00000005ff0075a7 */ /* 0x0004e20008000148 */
[----:B------:R-:W-:Y:S05]  /*2760*/  @!P1 BRA `(.L_x_29) ;  /* 0x0000000000049947 */ /* 0x000fea0003800000 */
[----:B------:R-:W-:Y:S01]  /*2770*/  BPT.TRAP 0x1 ;  /* 0x000000040000795c */ /* 0x000fe20000300000 */
.L_x_29:
[----:B---3--:R-:W-:Y:S05]  /*2780*/  @P0 BRA `(.L_x_30) ;  /* 0x0000000000080947 */ /* 0x008fea0003800000 */
[----:B------:R-:W3:Y:S02]  /*2790*/  SYNCS.PHASECHK.TRANS64.TRYWAIT P0, [UR8], R5 ;  /* 0x00000005ff0075a7 */ /* 0x000ee40008000148 */
[----:B---3--:R-:W-:Y:S05]  /*27a0*/  @!P0 BRA `(.L_x_31) ;  /* 0x000000c800348947 */ /* 0x008fea0003800000 */
.L_x_30:
[----:B------:R-:W-:Y:S01]  /*27b0*/  UIADD3 UR8, UR50, 0x2e200, URZ ;  /* 0x0002e20032087890 */ /* 0x000fe2000fffe03f */
[----:B------:R-:W-:Y:S01]  /*27c0*/  WARPGROUP.ARRIVE ;  /* 0x00000000000079c5 */ /* 0x000fe20000000000 */
[----:B------:R-:W-:Y:S02]  /*27d0*/  UISETP.NE.AND UP0, UPT, UR6, URZ, UPT ;  /* 0x0000003f0600728c */ /* 0x000fe4000bf05270 */
[----:B------:R-:W-:Y:S02]  /*27e0*/  USHF.R.U32.HI UR8, URZ, 0x4, UR8 ;  /* 0x000000043f087899 */ /* 0x000fe40008011608 */
[----:B------:R-:W-:Y:S02]  /*27f0*/  USEL UR7, UR7, URZ, !UP0 ;  /* 0x0000003f07077287 */ /* 0x000fe4000c000000 */
[----:B------:R-:W-:Y:S02]  /*2800*/  ULOP3.LUT UR8, UR8, 0x3fff, URZ, 0xc0, !UPT ;  /* 0x00003fff08087892 */ /* 0x000fe4000f8ec03f */
[----:B------:R-:W-:-:S02]  /*2810*/  ULOP3.LUT UR6, UR12, 0x10000, URZ, 0xfc, !UPT ;  /* 0x000100000c067892 */ /* 0x000fc4000f8efc3f */
[----:B------:R-:W-:Y:S02]  /*2820*/  ULOP3.LUT UR8, UR8, 0x10000, URZ, 0xfc, !UPT ;  /* 0x0001000008087892 */ /* 0x000fe4000f8efc3f */
[----:B------:R-:W-:Y:S02]  /*2830*/  UISETP.NE.U32.AND UP0, UPT, UR7, URZ, UPT ;  /* 0x0000003f0700728c */ /* 0x000fe4000bf05070 */
[----:B------:R-:W-:Y:S02]  /*2840*/  ULEA UR7, UR13, UR6, 0xa ;  /* 0x000000060d077291 */ /* 0x000fe4000f8e503f */
[----:B------:R-:W-:Y:S01]  /*2850*/  ULEA UR6, UR13, UR8, 0x8 ;  /* 0x000000080d067291 */ /* 0x000fe2000f8e403f */
[----:B------:R-:W-:Y:S01]  /*2860*/  UMOV UR9, 0x80000020 ;  /* 0x8000002000097882 */ /* 0x000fe20000000000 */
[----:B------:R-:W-:Y:S01]  /*2870*/  UMOV UR11, 0x80000020 ;  /* 0x80000020000b7882 */ /* 0x000fe20000000000 */
[----:B------:R-:W-:Y:S02]  /*2880*/  UIADD3 UR14, UR7, 0x200, URZ ;  /* 0x00000200070e7890 */ /* 0x000fe4000fffe03f */
[----:B------:R-:W-:-:S02]  /*2890*/  UMOV UR8, UR7 ;  /* 0x0000000700087c82 */ /* 0x000fc40008000000 */
[----:B------:R-:W-:Y:S01]  /*28a0*/  UMOV UR10, UR6 ;  /* 0x00000006000a7c82 */ /* 0x000fe20008000000 */
[----:B------:R-:W-:Y:S01]  /*28b0*/  UIADD3 UR5, UR5, 0x2, URZ ;  /* 0x0000000205057890 */ /* 0x000fe2000fffe03f */
[----:B------:R-:W-:Y:S01]  /*28c0*/  QGMMA.64x64x32.F32.E4M3.E4M3 R56, gdesc[UR8], R56, UP0, gsb0 ;  /* 0x00e00000083879f3 */ /* 0x000fe2000b800838 */
[----:B------:R-:W-:Y:S01]  /*28d0*/  UMOV UR9, 0x80000020 ;  /* 0x8000002000097882 */ /* 0x000fe20000000000 */
[----:B------:R-:W-:Y:S01]  /*28e0*/  UMOV UR8, UR14 ;  /* 0x0000000e00087c82 */ /* 0x000fe20008000000 */
[----:B------:R-:W-:Y:S02]  /*28f0*/  WARPGROUP.DEPBAR.LE gsb0, 0x0 ;  /* 0x00008000000079c5 */ /* 0x000fe40000010000 */
[----:B------:R-:W-:-:S06]  /*2900*/  WARPGROUP.ARRIVE ;  /* 0x00000000000079c5 */ /* 0x000fcc0000000000 */
[----:B------:R-:W-:Y:S01]  /*2910*/  QGMMA.64x64x32.F32.E4M3.E4M3 R24, gdesc[UR8], R24, UP0, gsb0 ;  /* 0x00e00000081879f3 */ /* 0x000fe2000b800818 */
[----:B------:R-:W-:Y:S02]  /*2920*/  UIADD3 UR8, UR7, 0x2, URZ ;  /* 0x0000000207087890 */ /* 0x000fe4000fffe03f */
[----:B------:R-:W-:Y:S01]  /*2930*/  UIADD3 UR10, UR6, 0x2, URZ ;  /* 0x00000002060a7890 */ /* 0x000fe2000fffe03f */
[----:B------:R-:W-:Y:S01]  /*2940*/  UMOV UR9, 0x80000020 ;  /* 0x8000002000097882 */ /* 0x000fe20000000000 */
[----:B------:R-:W-:Y:S01]  /*2950*/  UMOV UR11, 0x80000020 ;  /* 0x80000020000b7882 */ /* 0x000fe20000000000 */
[----:B------:R-:W-:Y:S02]  /*2960*/  UIADD3 UR7, UR7, 0x202, URZ ;  /* 0x0000020207077890 */ /* 0x000fe4000fffe03f */
[----:B------:R-:W-:-:S04]  /*2970*/  UISETP.NE.AND UP0, UPT, UR5, UR15, UPT ;  /* 0x0000000f0500728c */ /* 0x000fc8000bf05270 */
        /* <DEDUP_REMOVED lines=12> */
[----:B------:R-:W-:Y:S01]  /*2a40*/  FADD R157, R56, R157 ;  /* 0x0000009d389d7221 */ /* 0x000fe20000000000 */
[----:B------:R-:W-:-:S01]  /*2a50*/  FADD R156, R57, R156 ;  /* 0x0000009c399c7221 */ /* 0x000fc20000000000 */
        /* <DEDUP_REMOVED lines=62> */
[----:B------:R-:W-:-:S06]  /*2e40*/  UMOV UR5, URZ ;  /* 0x0000003f00057c82 */ /* 0x000fcc0008000000 */
.L_x_32:
[----:B------:R-:W-:Y:S05]  /*2e50*/  @!P1 BRA `(.L_x_33) ;  /* 0x0000000000049947 */ /* 0x000fea0003800000 */
[----:B------:R-:W-:Y:S01]  /*2e60*/  BPT.TRAP 0x1 ;  /* 0x000000040000795c */ /* 0x000fe20000300000 */
.L_x_33:
[----:B------:R-:W-:-:S13]  /*2e70*/  ISETP.NE.AND P0, PT, R22, RZ, PT ;  /* 0x000000ff1600720c */ /* 0x000fda0003f05270 */
[----:B--23--:R-:W-:-:S04]  /*2e80*/  @P0 LEA R5, R4, UR50, 0x3 ;  /* 0x0000003204050c11 */ /* 0x00cfc8000f8e18ff */
[----:B------:R-:W-:-:S04]  /*2e90*/  @P0 IADD3 R6, R5, 0x50, RZ ;  /* 0x0000005005060810 */ /* 0x000fc80007ffe0ff */
[----:B------:R-:W-:-:S04]  /*2ea0*/  @P0 PRMT R6, R23, 0x654, R6 ;  /* 0x0000065417060816 */ /* 0x000fc80000000006 */
[----:B------:R2:W-:Y:S01]  /*2eb0*/  @P0 SYNCS.ARRIVE.TRANS64.RED.A1T0 RZ, [R6+URZ], RZ ;  /* 0x000000ff06ff09a7 */ /* 0x0005e2000810043f */
[----:B------:R-:W-:-:S13]  /*2ec0*/  ISETP.GT.U32.AND P0, PT, R19, 0x1, PT ;  /* 0x000000011300780c */ /* 0x000fda0003f04070 */
[----:B--2---:R-:W-:Y:S05]  /*2ed0*/  @P0 BRA `(.L_x_34) ;  /* 0x0000000000040947 */ /* 0x004fea0003800000 */
[----:B------:R-:W-:Y:S01]  /*2ee0*/  BPT.TRAP 0x1 ;  /* 0x000000040000795c */ /* 0x000fe20000300000 */
.L_x_34:
[----:B------:R-:W-:Y:S01]  /*2ef0*/  UIADD3 UR13, UR13, 0x1, URZ ;  /* 0x000000010d0d7890 */ /* 0x000fe2000fffe03f */
[----:B------:R-:W-:Y:S01]  /*2f00*/  ISETP.GT.AND P1, PT, R0, 0x1, PT ;  /* 0x000000010000780c */ /* 0x000fe20003f24270 */
[----:B------:R-:W-:Y:S01]  /*2f10*/  VIADD R4, R4, 0x1 ;  /* 0x0000000104047836 */ /* 0x000fe20000000000 */
[----:B------:R-:W-:Y:S01]  /*2f20*/  IADD3 R0, R0, -0x1, RZ ;  /* 0xffffffff00007810 */ /* 0x000fe20007ffe0ff */
[----:B------:R-:W-:-:S03]  /*2f30*/  UISETP.NE.AND UP0, UPT, UR13, 0xa, UPT ;  /* 0x0000000a0d00788c */ /* 0x000fc6000bf05270 */
[C---:B------:R-:W-:Y:S01]  /*2f40*/  ISETP.NE.AND P0, PT, R4.reuse, 0xa, PT ;  /* 0x0000000a0400780c */ /* 0x040fe20003f05270 */
[----:B------:R-:W-:Y:S02]  /*2f50*/  USEL UR7, URZ, 0x1, UP0 ;  /* 0x000000013f077887 */ /* 0x000fe40008000000 */
[----:B------:R-:W-:Y:S01]  /*2f60*/  USEL UR13, UR13, URZ, UP0 ;  /* 0x0000003f0d0d7287 */ /* 0x000fe20008000000 */
[----:B------:R-:W-:-:S03]  /*2f70*/  SEL R4, R4, RZ, P0 ;  /* 0x000000ff04047207 */ /* 0x000fc60000000000 */
[----:B------:R-:W-:Y:S01]  /*2f80*/  LOP3.LUT R8, R8, UR7, RZ, 0x3c, !PT ;  /* 0x0000000708087c12 */ /* 0x000fe2000f8e3cff */
[----:B------:R-:W-:Y:S01]  /*2f90*/  UMOV UR7, 0x1 ;  /* 0x0000000100077882 */ /* 0x000fe20000000000 */
[----:B------:R-:W-:Y:S06]  /*2fa0*/  @P1 BRA `(.L_x_35) ;  /* 0xfffffff400d41947 */ /* 0x000fec000383ffff */
.L_x_27:
[----:B------:R-:W-:Y:S01]  /*2fb0*/  UISETP.NE.AND UP0, UPT, UR5, URZ, UPT ;  /* 0x0000003f0500728c */ /* 0x000fe2000bf05270 */
[----:B--23--:R-:W2:Y:S03]  /*2fc0*/  LDC R0, c[0x0][0x28c] ;  /* 0x0000a300ff007b82 */ /* 0x00cea60000000800 */
[----:B------:R-:W-:-:S06]  /*2fd0*/  USEL UR5, URZ, 0x1, !UP0 ;  /* 0x000000013f057887 */ /* 0x000fcc000c000000 */
[----:B------:R-:W-:Y:S02]  /*2fe0*/  ISETP.NE.AND P0, PT, RZ, UR5, PT ;  /* 0x00000005ff007c0c */ /* 0x000fe4000bf05270 */
[----:B--2---:R-:W-:-:S11]  /*2ff0*/  ISETP.GE.AND P1, PT, R0, 0x1, PT ;  /* 0x000000010000780c */ /* 0x004fd60003f26270 */
[----:B------:R-:W-:Y:S05]  /*3000*/  @!P0 BRA `(.L_x_36) ;  /* 0x0000000400008947 */ /* 0x000fea0003800000 */
[----:B------:R-:W-:Y:S01]  /*3010*/  FADD R157, R56, R157 ;  /* 0x0000009d389d7221 */ /* 0x000fe20000000000 */
        /* <DEDUP_REMOVED lines=62> */
[----:B------:R-:W-:-:S07]  /*3400*/  FADD R94, R94, R55 ;  /* 0x000000375e5e7221 */ /* 0x000fce0000000000 */
.L_x_36:
[----:B------:R-:W-:Y:S05]  /*3410*/  @!P1 BRA `(.L_x_37) ;  /* 0x0000000000549947 */ /* 0x000fea0003800000 */
[----:B------:R-:W-:-:S13]  /*3420*/  ISETP.NE.AND P0, PT, R158, 0x3, PT ;  /* 0x000000039e00780c */ /* 0x000fda0003f05270 */
[----:B------:R-:W-:Y:S05]  /*3430*/  @!P0 BRA `(.L_x_38) ;  /* 0x0000000000048947 */ /* 0x000fea0003800000 */
[----:B------:R-:W-:Y:S01]  /*3440*/  BPT.TRAP 0x1 ;  /* 0x000000040000795c */ /* 0x000fe20000300000 */
.L_x_38:
[----:B------:R-:W-:Y:S01]  /*3450*/  ISETP.NE.AND P0, PT, R22, RZ, PT ;  /* 0x000000ff1600720c */ /* 0x000fe20003f05270 */
[----:B------:R-:W-:Y:S01]  /*3460*/  BSSY B0, `(.L_x_39) ;  /* 0x000000e000007945 */ /* 0x000fe20003800000 */
[----:B------:R-:W-:-:S11]  /*3470*/  ISETP.GT.U32.AND P1, PT, R19, 0x1, PT ;  /* 0x000000011300780c */ /* 0x000fd60003f24070 */
[----:B------:R-:W-:Y:S05]  /*3480*/  @!P0 BRA `(.L_x_40) ;  /* 0x00000000002c8947 */ /* 0x000fea0003800000 */
[----:B------:R-:W-:-:S04]  /*3490*/  UISETP.LT.AND UP0, UPT, UR49, 0x1, UPT ;  /* 0x000000013100788c */ /* 0x000fc8000bf01270 */
[----:B------:R-:W-:-:S04]  /*34a0*/  USEL UR5, UR49, 0x1, UP0 ;  /* 0x0000000131057887 */ /* 0x000fc80008000000 */
[----:B------:R-:W-:-:S04]  /*34b0*/  UIADD3 UR5, UR4, UR49, -UR5 ;  /* 0x0000003104057290 */ /* 0x000fc8000fffe805 */
[----:B------:R-:W-:-:S04]  /*34c0*/  UIMAD.WIDE.U32 UR6, UR5, -0x33333333, URZ ;  /* 0xcccccccd050678a5 */ /* 0x000fc8000f8e003f */
[----:B------:R-:W-:-:S04]  /*34d0*/  USHF.R.U32.HI UR6, URZ, 0x3, UR7 ;  /* 0x000000033f067899 */ /* 0x000fc80008011607 */
[----:B------:R-:W-:-:S04]  /*34e0*/  UIMAD UR5, UR6, -0xa, UR5 ;  /* 0xfffffff6060578a4 */ /* 0x000fc8000f8e0205 */
[----:B------:R-:W-:-:S04]  /*34f0*/  ULEA UR5, UR5, UR50, 0x3 ;  /* 0x0000003205057291 */ /* 0x000fc8000f8e183f */
[----:B------:R-:W-:-:S06]  /*3500*/  UIADD3 UR5, UR5, 0x50, URZ ;  /* 0x0000005005057890 */ /* 0x000fcc000fffe03f */
[----:B------:R-:W-:-:S04]  /*3510*/  MOV R0, UR5 ;  /* 0x0000000500007c02 */ /* 0x000fc80008000f00 */
[----:B------:R-:W-:-:S04]  /*3520*/  PRMT R0, R23, 0x654, R0 ;  /* 0x0000065417007816 */ /* 0x000fc80000000000 */
[----:B------:R2:W-:Y:S03]  /*3530*/  SYNCS.ARRIVE.TRANS64.RED.A1T0 RZ, [R0+URZ], RZ ;  /* 0x000000ff00ff79a7 */ /* 0x0005e6000810043f */
.L_x_40:
[----:B------:R-:W-:Y:S05]  /*3540*/  BSYNC B0 ;  /* 0x0000000000007941 */ /* 0x000fea0003800000 */
.L_x_39:
[----:B------:R-:W-:Y:S05]  /*3550*/  @P1 BRA `(.L_x_37) ;  /* 0x0000000000041947 */ /* 0x000fea0003800000 */
[----:B------:R-:W-:Y:S01]  /*3560*/  BPT.TRAP 0x1 ;  /* 0x000000040000795c */ /* 0x000fe20000300000 */
.L_x_37:
[----:B------:R-:W-:Y:S01]  /*3570*/  UIADD3 UR6, UR50, 0x100, URZ ;  /* 0x0000010032067890 */ /* 0x000fe2000fffe03f */
[----:B------:R-:W-:Y:S01]  /*3580*/  R2UR UR46, R3 ;  /* 0x00000000032e72ca */ /* 0x000fe200000e0000 */
[----:B------:R-:W-:Y:S01]  /*3590*/  UIADD3 UR51, UR49, UR4, URZ ;  /* 0x0000000431337290 */ /* 0x000fe2000fffe03f */
[----:B------:R-:W-:Y:S01]  /*35a0*/  R2UR UR45, R7 ;  /* 0x00000000072d72ca */ /* 0x000fe200000e0000 */
[----:B------:R-:W-:Y:S02]  /*35b0*/  UISETP.GE.U32.AND UP1, UPT, UR49, 0xa, UPT ;  /* 0x0000000a3100788c */ /* 0x000fe4000bf26070 */
[----:B------:R-:W-:Y:S02]  /*35c0*/  ULOP3.LUT UP2, URZ, UR6, 0x9f, URZ, 0xc0, !UPT ;  /* 0x0000009f063f7892 */ /* 0x000fe4000f84c03f */
[----:B------:R-:W-:-:S04]  /*35d0*/  UISETP.GT.U32.AND UP0, UPT, UR51, 0x9, UPT ;  /* 0x000000093300788c */ /* 0x000fc8000bf04070 */
[----:B------:R-:W-:Y:S01]  /*35e0*/  UISETP.LT.U32.AND UP0, UPT, UR49, 0xa, UP0 ;  /* 0x0000000a3100788c */ /* 0x000fe20008701070 */
[----:B------:R-:W-:Y:S01]  /*35f0*/  PLOP3.LUT P0, PT, PT, PT, UP2, 0x80, 0x0 ;  /* 0x000000000000781c */ /* 0x000fe20003f0f028 */
[----:B------:R-:W-:Y:S02]  /*3600*/  USHF.L.U32 UR46, UR46, 0x8, URZ ;  /* 0x000000082e2e7899 */ /* 0x000fe4000800063f */
[----:B------:R-:W-:Y:S02]  /*3610*/  @UP1 UIMAD.WIDE.U32 UR4, UR51, -0x33333333, URZ ;  /* 0xcccccccd330418a5 */ /* 0x000fe4000f8e003f */
[----:B------:R-:W-:Y:S02]  /*3620*/  USEL UR6, URZ, 0x1, !UP0 ;  /* 0x000000013f067887 */ /* 0x000fe4000c000000 */
[----:B------:R-:W-:Y:S02]  /*3630*/  @UP1 USHF.R.U32.HI UR4, URZ, 0x3, UR5 ;  /* 0x000000033f041899 */ /* 0x000fe40008011605 */
[----:B------:R-:W-:-:S02]  /*3640*/  ULOP3.LUT UR48, UR48, UR6, URZ, 0x3c, !UPT ;  /* 0x0000000630307292 */ /* 0x000fc4000f8e3c3f */
[----:B------:R-:W-:Y:S02]  /*3650*/  USHF.L.U32 UR45, UR45, 0x6, URZ ;  /* 0x000000062d2d7899 */ /* 0x000fe4000800063f */
[----:B------:R-:W-:Y:S01]  /*3660*/  @UP1 ULOP3.LUT UR48, UR48, 0x1, UR4, 0x78, !UPT ;  /* 0x0000000130301892 */ /* 0x000fe2000f8e7804 */
[----:B------:R-:W-:Y:S11]  /*3670*/  @!P0 BRA `(.L_x_41) ;  /* 0x0000000000408947 */ /* 0x000ff60003800000 */
[----:B--2---:R-:W-:Y:S01]  /*3680*/  MOV R0, 0x0 ;  /* 0x0000000000007802 */ /* 0x004fe20000000f00 */
[----:B------:R-:W-:Y:S01]  /*3690*/  ULDC.64 UR4, c[0x4][0x70] ;  /* 0x01001c0000047ab9 */ /* 0x000fe20000000a00 */
[----:B------:R-:W-:Y:S01]  /*36a0*/  ULDC.64 UR6, c[0x4][0x8] ;  /* 0x0100020000067ab9 */ /* 0x000fe20000000a00 */
[----:B------:R-:W-:Y:S01]  /*36b0*/  IMAD.U32 R4, RZ, RZ, UR4 ;  /* 0x00000004ff047e24 */ /* 0x000fe2000f8e00ff */
[----:B------:R2:W3:Y:S01]  /*36c0*/  LDC.64 R14, c[0x4][R0] ;  /* 0x01000000000e7b82 */ /* 0x0004e20000000a00 */
[----:B------:R-:W-:Y:S01]  /*36d0*/  MOV R5, UR5 ;  /* 0x0000000500057c02 */ /* 0x000fe20008000f00 */
[----:B------:R-:W-:Y:S01]  /*36e0*/  ULDC.64 UR4, c[0x4][0x78] ;  /* 0x01001e0000047ab9 */ /* 0x000fe20000000a00 */
[----:B------:R-:W-:Y:S01]  /*36f0*/  MOV R10, UR6 ;  /* 0x00000006000a7c02 */ /* 0x000fe20008000f00 */
[----:B------:R-:W-:Y:S01]  /*3700*/  IMAD.U32 R7, RZ, RZ, UR5 ;  /* 0x00000005ff077e24 */ /* 0x000fe2000f8e00ff */
[----:B------:R-:W-:Y:S01]  /*3710*/  MOV R6, UR4 ;  /* 0x0000000400067c02 */ /* 0x000fe20008000f00 */
[----:B------:R-:W-:Y:S01]  /*3720*/  IMAD.MOV.U32 R8, RZ, RZ, 0x70 ;  /* 0x00000070ff087424 */ /* 0x000fe200078e00ff */
[----:B------:R-:W-:-:S02]  /*3730*/  MOV R11, UR7 ;  /* 0x00000007000b7c02 */ /* 0x000fc40008000f00 */
[----:B------:R-:W-:Y:S02]  /*3740*/  MOV R12, 0x1 ;  /* 0x00000001000c7802 */ /* 0x000fe40000000f00 */
[----:B--2---:R-:W-:-:S07]  /*3750*/  MOV R13, RZ ;  /* 0x000000ff000d7202 */ /* 0x004fce0000000f00 */
[----:B------:R-:W-:-:S07]  /*3760*/  LEPC R20, `(.L_x_41) ;  /* 0x000000001014794e */ /* 0x000fce0000000000 */
[----:B-1-3-5:R-:W-:Y:S05]  /*3770*/  CALL.ABS.NOINC R14 ;  /* 0x000000000e007343 */ /* 0x02afea0003c00000 */
.L_x_41:
[----:B------:R-:W-:-:S04]  /*3780*/  UIADD3 UR4, UR50, 0x4100, URZ ;  /* 0x0000410032047890 */ /* 0x000fc8000fffe03f */
[----:B------:R-:W-:-:S06]  /*3790*/  ULOP3.LUT UP0, URZ, UR4, 0x9f, URZ, 0xc0, !UPT ;  /* 0x0000009f043f7892 */ /* 0x000fcc000f80c03f */
[----:B------:R-:W-:-:S13]  /*37a0*/  PLOP3.LUT P0, PT, PT, PT, UP0, 0x80, 0x0 ;  /* 0x000000000000781c */ /* 0x000fda0003f0f008 */
[----:B------:R-:W-:Y:S05]  /*37b0*/  @!P0 BRA `(.L_x_42) ;  /* 0x0000000000408947 */ /* 0x000fea0003800000 */
        /* <DEDUP_REMOVED lines=16> */
.L_x_42:
[----:B------:R-:W3:Y:S02]  /*38c0*/  LDC.64 R8, c[0x0][0x590] ;  /* 0x00016400ff087b82 */ /* 0x000ee40000000a00 */
[----:B---3--:R-:W-:-:S04]  /*38d0*/  ISETP.NE.U32.AND P2, PT, R8, RZ, PT ;  /* 0x000000ff0800720c */ /* 0x008fc80003f45070 */
[----:B------:R-:W-:-:S13]  /*38e0*/  ISETP.NE.AND.EX P2, PT, R9, RZ, PT, P2 ;  /* 0x000000ff0900720c */ /* 0x000fda0003f45320 */
[----:B------:R-:W-:Y:S05]  /*38f0*/  @!P2 BRA `(.L_x_43) ;  /* 0x000000000034a947 */ /* 0x000fea0003800000 */
[----:B------:R-:W-:Y:S02]  /*3900*/  ULDC.64 UR4, c[0x0][0x588] ;  /* 0x0001620000047ab9 */ /* 0x000fe40000000a00 */
[----:B------:R-:W-:-:S04]  /*3910*/  ISETP.NE.U32.AND P0, PT, RZ, UR4, PT ;  /* 0x00000004ff007c0c */ /* 0x000fc8000bf05070 */
[----:B------:R-:W-:-:S13]  /*3920*/  ISETP.NE.AND.EX P0, PT, RZ, UR5, PT, P0 ;  /* 0x00000005ff007c0c */ /* 0x000fda000bf05300 */
[----:B------:R-:W-:Y:S05]  /*3930*/  @!P0 BRA `(.L_x_44) ;  /* 0x0000000000188947 */ /* 0x000fea0003800000 */
[----:B------:R-:W3:Y:S01]  /*3940*/  LDC.64 R4, c[0x0][0x588] ;  /* 0x00016200ff047b82 */ /* 0x000ee20000000a00 */
[----:B------:R-:W-:-:S04]  /*3950*/  IMAD R3, R8, UR47, RZ ;  /* 0x0000002f08037c24 */ /* 0x000fc8000f8e02ff */
[----:B---3--:R-:W-:-:S05]  /*3960*/  IMAD.WIDE R4, R3, 0x4, R4 ;  /* 0x0000000403047825 */ /* 0x008fca00078e0204 */
[----:B-----5:R3:W5:Y:S01]  /*3970*/  LDG.E R90, desc[UR40][R4.64] ;  /* 0x00000028045a7981 */ /* 0x020762000c1e1900 */
[----:B------:R-:W-:Y:S01]  /*3980*/  IMAD.MOV.U32 R88, RZ, RZ, 0x1 ;  /* 0x00000001ff587424 */ /* 0x000fe200078e00ff */
[----:B------:R-:W-:Y:S06]  /*3990*/  BRA `(.L_x_43) ;  /* 0x00000000000c7947 */ /* 0x000fec0003800000 */
.L_x_44:
[----:B------:R-:W-:Y:S01]  /*39a0*/  ULDC UR4, c[0x0][0x580] ;  /* 0x0001600000047ab9 */ /* 0x000fe20000000800 */
[----:B------:R-:W-:Y:S02]  /*39b0*/  MOV R88, 0x1 ;  /* 0x0000000100587802 */ /* 0x000fe40000000f00 */
[----:B-----5:R-:W-:-:S07]  /*39c0*/  MOV R90, UR4 ;  /* 0x00000004005a7c02 */ /* 0x020fce0008000f00 */
.L_x_43:
[----:B------:R-:W4:Y:S02]  /*39d0*/  LDC.64 R6, c[0x0][0x5b0] ;  /* 0x00016c00ff067b82 */ /* 0x000f240000000a00 */
[----:B----4-:R-:W-:-:S04]  /*39e0*/  ISETP.NE.U32.AND P0, PT, R6, RZ, PT ;  /* 0x000000ff0600720c */ /* 0x010fc80003f05070 */
[----:B------:R-:W-:-:S13]  /*39f0*/  ISETP.NE.AND.EX P0, PT, R7, RZ, PT, P0 ;  /* 0x000000ff0700720c */ /* 0x000fda0003f05300 */
[----:B------:R-:W-:Y:S05]  /*3a00*/  @!P0 BRA `(.L_x_45) ;  /* 0x00000000002c8947 */ /* 0x000fea0003800000 */
[----:B------:R-:W-:Y:S02]  /*3a10*/  ULDC.64 UR4, c[0x0][0x5a8] ;  /* 0x00016a0000047ab9 */ /* 0x000fe40000000a00 */
[----:B------:R-:W-:-:S04]  /*3a20*/  ISETP.NE.U32.AND P0, PT, RZ, UR4, PT ;  /* 0x00000004ff007c0c */ /* 0x000fc8000bf05070 */
[----:B------:R-:W-:-:S13]  /*3a30*/  ISETP.NE.AND.EX P0, PT, RZ, UR5, PT, P0 ;  /* 0x00000005ff007c0c */ /* 0x000fda000bf05300 */
[----:B------:R-:W-:Y:S05]  /*3a40*/  @!P0 BRA `(.L_x_46) ;  /* 0x0000000000148947 */ /* 0x000fea0003800000 */
[----:B---3--:R-:W3:Y:S01]  /*3a50*/  LDC.64 R4, c[0x0][0x5a8] ;  /* 0x00016a00ff047b82 */ /* 0x008ee20000000a00 */
[----:B------:R-:W-:-:S04]  /*3a60*/  IMAD R3, R6, UR47, RZ ;  /* 0x0000002f06037c24 */ /* 0x000fc8000f8e02ff */
[----:B---3--:R-:W-:-:S05]  /*3a70*/  IMAD.WIDE R4, R3, 0x4, R4 ;  /* 0x0000000403047825 */ /* 0x008fca00078e0204 */
[----:B-1---5:R4:W5:Y:S01]  /*3a80*/  LDG.E R91, desc[UR40][R4.64] ;  /* 0x00000028045b7981 */ /* 0x022962000c1e1900 */
[----:B------:R-:W-:Y:S05]  /*3a90*/  BRA `(.L_x_45) ;  /* 0x0000000000087947 */ /* 0x000fea0003800000 */
.L_x_46:
[----:B------:R-:W-:Y:S02]  /*3aa0*/  ULDC UR4, c[0x0][0x5a0] ;  /* 0x0001680000047ab9 */ /* 0x000fe40000000800 */
[----:B-1---5:R-:W-:-:S07]  /*3ab0*/  IMAD.U32 R91, RZ, RZ, UR4 ;  /* 0x00000004ff5b7e24 */ /* 0x022fce000f8e00ff */
.L_x_45:
[----:B------:R-:W-:Y:S01]  /*3ac0*/  ULDC.64 UR4, c[0x0][0x588] ;  /* 0x0001620000047ab9 */ /* 0x000fe20000000a00 */
[----:B------:R-:W-:Y:S01]  /*3ad0*/  ISETP.NE.U32.AND P3, PT, R8, RZ, PT ;  /* 0x000000ff0800720c */ /* 0x000fe20003f65070 */
[----:B------:R-:W-:Y:S02]  /*3ae0*/  UISETP.NE.U32.AND UP0, UPT, UR4, URZ, UPT ;  /* 0x0000003f0400728c */ /* 0x000fe4000bf05070 */
[----:B------:R-:W-:Y:S02]  /*3af0*/  ISETP.NE.U32.AND P4, PT, RZ, UR4, PT ;  /* 0x00000004ff007c0c */ /* 0x000fe4000bf85070 */
[----:B------:R-:W-:Y:S01]  /*3b00*/  ISETP.NE.AND.EX P3, PT, R9, RZ, PT, P3 ;  /* 0x000000ff0900720c */ /* 0x000fe20003f65330 */
[----:B------:R-:W-:Y:S02]  /*3b10*/  UISETP.NE.AND.EX UP0, UPT, UR5, URZ, UPT, UP0 ;  /* 0x0000003f0500728c */ /* 0x000fe4000bf05300 */
[----:B------:R-:W-:Y:S02]  /*3b20*/  ISETP.NE.AND.EX P4, PT, RZ, UR5, PT, P4 ;  /* 0x00000005ff007c0c */ /* 0x000fe4000bf85340 */
[----:B------:R-:W-:-:S02]  /*3b30*/  PLOP3.LUT P0, PT, PT, PT, PT, 0x8, 0x0 ;  /* 0x000000000000781c */ /* 0x000fc40003f0e170 */
[----:B------:R-:W-:-:S04]  /*3b40*/  PLOP3.LUT P1, PT, PT, PT, UP0, 0x80, 0x0 ;  /* 0x000000000000781c */ /* 0x000fc80003f2f008 */
[----:B------:R-:W-:-:S05]  /*3b50*/  PLOP3.LUT P1, PT, P1, PT, PT, 0x8, 0x0 ;  /* 0x000000000000781c */ /* 0x000fca0000f2e170 */
[----:B------:R-:W-:Y:S08]  /*3b60*/  @P4 BRA P3, `(.L_x_47) ;  /* 0x0000000000244947 */ /* 0x000ff00001800000 */
[----:B------:R-:W-:Y:S04]  /*3b70*/  BSSY B0, `(.L_x_47) ;  /* 0x0000008000007945 */ /* 0x000fe80003800000 */
[----:B------:R-:W-:Y:S05]  /*3b80*/  @!P2 BRA `(.L_x_48) ;  /* 0x000000000014a947 */ /* 0x000fea0003800000 */
[----:B------:R-:W-:Y:S02]  /*3b90*/  LOP3.LUT P3, RZ, R88, 0xff, RZ, 0xc0, !PT ;  /* 0x000000ff58ff7812 */ /* 0x000fe4000786c0ff */
[----:B------:R-:W-:-:S11]  /*3ba0*/  PLOP3.LUT P0, PT, P1, PT, PT, 0x80, 0x0 ;  /* 0x000000000000781c */ /* 0x000fd60000f0f070 */
[----:B------:R-:W-:Y:S05]  /*3bb0*/  @!P3 BRA `(.L_x_49) ;  /* 0x00000000000cb947 */ /* 0x000fea0003800000 */
[----:B-----5:R-:W-:Y:S01]  /*3bc0*/  FSETP.EQ.AND P0, PT, R90, RZ, PT ;  /* 0x000000ff5a00720b */ /* 0x020fe20003f02000 */
[----:B------:R-:W-:-:S12]  /*3bd0*/  BRA `(.L_x_49) ;  /* 0x0000000000047947 */ /* 0x000fd80003800000 */
.L_x_48:
[----:B-----5:R-:W-:-:S13]  /*3be0*/  FSETP.EQ.AND P0, PT, R90, RZ, PT ;  /* 0x000000ff5a00720b */ /* 0x020fda0003f02000 */
.L_x_49:
[----:B------:R-:W-:Y:S05]  /*3bf0*/  BSYNC B0 ;  /* 0x0000000000007941 */ /* 0x000fea0003800000 */
.L_x_47:
[----:B------:R-:W-:Y:S04]  /*3c00*/  BSSY B0, `(.L_x_50) ;  /* 0x0000007000007945 */ /* 0x000fe80003800000 */
[----:B------:R-:W-:Y:S05]  /*3c10*/  @!P2 BRA `(.L_x_51) ;  /* 0x000000000010a947 */ /* 0x000fea0003800000 */
[----:B------:R-:W-:-:S13]  /*3c20*/  LOP3.LUT P2, RZ, R88, 0xff, RZ, 0xc0, !PT ;  /* 0x000000ff58ff7812 */ /* 0x000fda000784c0ff */
[----:B------:R-:W-:Y:S05]  /*3c30*/  @!P2 BRA `(.L_x_52) ;  /* 0x00000000000ca947 */ /* 0x000fea0003800000 */
[----:B-----5:R-:W-:Y:S01]  /*3c40*/  FSETP.EQ.AND P1, PT, R90, RZ, PT ;  /* 0x000000ff5a00720b */ /* 0x020fe20003f22000 */
[----:B------:R-:W-:-:S12]  /*3c50*/  BRA `(.L_x_52) ;  /* 0x0000000000047947 */ /* 0x000fd80003800000 */
.L_x_51:
[----:B-----5:R-:W-:-:S13]  /*3c60*/  FSETP.EQ.AND P1, PT, R90, RZ, PT ;  /* 0x000000ff5a00720b */ /* 0x020fda0003f22000 */
.L_x_52:
[----:B------:R-:W-:Y:S05]  /*3c70*/  BSYNC B0 ;  /* 0x0000000000007941 */ /* 0x000fea0003800000 */
.L_x_50:
[----:B------:R-:W-:Y:S01]  /*3c80*/  BSSY B0, `(.L_x_53) ;  /* 0x000003f000007945 */ /* 0x000fe20003800000 */
[----:B------:R-:W-:Y:S02]  /*3c90*/  CS2R R6, SRZ ;  /* 0x0000000000067805 */ /* 0x000fe4000001ff00 */
[----:B---34-:R-:W-:Y:S01]  /*3ca0*/  CS2R R4, SRZ ;  /* 0x0000000000047805 */ /* 0x018fe2000001ff00 */
[----:B------:R-:W-:Y:S06]  /*3cb0*/  @P0 BRA `(.L_x_54) ;  /* 0x0000000000ec0947 */ /* 0x000fec0003800000 */
[----:B------:R-:W-:-:S13]  /*3cc0*/  ISETP.NE.AND P3, PT, R89, 0x3, PT ;  /* 0x000000035900780c */ /* 0x000fda0003f65270 */
[----:B------:R-:W-:Y:S05]  /*3cd0*/  @!P3 BRA `(.L_x_55) ;  /* 0x000000000004b947 */ /* 0x000fea0003800000 */
[----:B------:R-:W-:Y:S01]  /*3ce0*/  BPT.TRAP 0x1 ;  /* 0x000000040000795c */ /* 0x000fe20000300000 */
.L_x_55:
[----:B------:R-:W-:Y:S01]  /*3cf0*/  LEA R13, R93, UR50, 0x3 ;  /* 0x000000325d0d7c11 */ /* 0x000fe2000f8e18ff */
[----:B------:R-:W-:Y:S01]  /*3d00*/  BSSY B1, `(.L_x_56) ;  /* 0x0000005000017945 */ /* 0x000fe20003800000 */
[----:B--2---:R-:W-:Y:S02]  /*3d10*/  SHF.L.U32 R0, R92, 0x1f, RZ ;  /* 0x0000001f5c007819 */ /* 0x004fe400000006ff */
[----:B------:R-:W-:Y:S02]  /*3d20*/  CS2R R6, SRZ ;  /* 0x0000000000067805 */ /* 0x000fe4000001ff00 */
[----:B------:R-:W2:Y:S02]  /*3d30*/  SYNCS.PHASECHK.TRANS64.TRYWAIT P2, [R13+URZ+0xa0], R0 ;  /* 0x0000a0000d0075a7 */ /* 0x000ea4000804017f */
[----:B--2---:R-:W-:Y:S05]  /*3d40*/  @!P2 BRA `(.L_x_57) ;  /* 0x000000b000e4a947 */ /* 0x004fea0003800000 */
.L_x_370:
[----:B------:R-:W-:Y:S05]  /*3d50*/  BSYNC B1 ;  /* 0x0000000000017941 */ /* 0x000fea0003800000 */
.L_x_56:
[----:B------:R-:W-:Y:S01]  /*3d60*/  BSSY B1, `(.L_x_58) ;  /* 0x000001f000017945 */ /* 0x000fe20003800000 */
[----:B------:R-:W-:-:S03]  /*3d70*/  CS2R R4, SRZ ;  /* 0x0000000000047805 */ /* 0x000fc6000001ff00 */
[----:B------:R-:W-:Y:S05]  /*3d80*/  @P1 BRA `(.L_x_59) ;  /* 0x0000000000701947 */ /* 0x000fea0003800000 */
[C---:B--2---:R-:W-:Y:S01]  /*3d90*/  SHF.L.U32 R0, R18.reuse, 0x4, RZ ;  /* 0x0000000412007819 */ /* 0x044fe200000006ff */
[C---:B------:R-:W-:Y:S01]  /*3da0*/  IMAD.SHL.U32 R5, R18.reuse, 0x8, RZ ;  /* 0x0000000812057824 */ /* 0x040fe200078e00ff */
[----:B------:R-:W-:Y:S02]  /*3db0*/  SHF.L.U32 R3, R18, 0x1, RZ ;  /* 0x0000000112037819 */ /* 0x000fe400000006ff */
[----:B------:R-:W-:Y:S02]  /*3dc0*/  LOP3.LUT R0, R0, 0xe00, RZ, 0xc0, !PT ;  /* 0x00000e0000007812 */ /* 0x000fe400078ec0ff */
[----:B------:R-:W-:Y:S02]  /*3dd0*/  LOP3.LUT R7, R5, 0x80, RZ, 0xc0, !PT ;  /* 0x0000008005077812 */ /* 0x000fe400078ec0ff */
[----:B------:R-:W-:Y:S02]  /*3de0*/  LOP3.LUT R0, R0, 0x6, R3, 0xf8, !PT ;  /* 0x0000000600007812 */ /* 0x000fe400078ef803 */
[----:B------:R-:W-:-:S02]  /*3df0*/  LOP3.LUT R7, R7, 0x10, R18, 0xf8, !PT ;  /* 0x0000001007077812 */ /* 0x000fc400078ef812 */
[----:B------:R-:W-:Y:S02]  /*3e00*/  LOP3.LUT R0, R0, 0x60, R5, 0xf8, !PT ;  /* 0x0000006000007812 */ /* 0x000fe400078ef805 */
[----:B------:R-:W-:Y:S02]  /*3e10*/  SHF.R.U32.HI R3, RZ, 0x4, R18 ;  /* 0x00000004ff037819 */ /* 0x000fe40000011612 */
[----:B------:R-:W-:Y:S02]  /*3e20*/  LOP3.LUT R0, R0, R7, RZ, 0xfc, !PT ;  /* 0x0000000700007212 */ /* 0x000fe400078efcff */
[----:B------:R-:W-:Y:S02]  /*3e30*/  LOP3.LUT P2, RZ, R3, 0x1, RZ, 0xc0, !PT ;  /* 0x0000000103ff7812 */ /* 0x000fe4000784c0ff */
[----:B------:R-:W-:-:S04]  /*3e40*/  LEA R0, R93, R0, 0xc ;  /* 0x000000005d007211 */ /* 0x000fc800078e60ff */
[----:B------:R-:W-:Y:S01]  /*3e50*/  IADD3 R3, R0, UR50, RZ ;  /* 0x0000003200037c10 */ /* 0x000fe2000fffe0ff */
[----:B------:R-:W-:Y:S03]  /*3e60*/  LDS.U16 R5, [R0+UR50+0x208] ;  /* 0x0002083200057984 */ /* 0x000fe60008000400 */
[C---:B------:R-:W-:Y:S01]  /*3e70*/  IADD3 R7, R3.reuse, 0x110, RZ ;  /* 0x0000011003077810 */ /* 0x040fe20007ffe0ff */
[----:B------:R-:W-:Y:S01]  /*3e80*/  VIADD R4, R3, 0x100 ;  /* 0x0000010003047836 */ /* 0x000fe20000000000 */
[----:B------:R-:W2:Y:S04]  /*3e90*/  LDS.U16 R6, [R0+UR50+0x108] ;  /* 0x0001083200067984 */ /* 0x000ea80008000400 */
[----:B------:R-:W-:Y:S01]  /*3ea0*/  @P2 IADD3 R7, R4, -0x10, RZ ;  /* 0xfffffff004072810 */ /* 0x000fe20007ffe0ff */
[----:B------:R-:W-:Y:S04]  /*3eb0*/  LDS.U16 R3, [R0+UR50+0x100] ;  /* 0x0001003200037984 */ /* 0x000fe80008000400 */
[----:B------:R-:W3:Y:S04]  /*3ec0*/  LDS.U16 R4, [R0+UR50+0x200] ;  /* 0x0002003200047984 */ /* 0x000ee80008000400 */
[----:B------:R-:W-:Y:S04]  /*3ed0*/  LDS.U16 R8, [R7+0x100] ;  /* 0x0001000007087984 */ /* 0x000fe80000000400 */
[----:B------:R-:W4:Y:S04]  /*3ee0*/  LDS.U16 R9, [R7] ;  /* 0x0000000007097984 */ /* 0x000f280000000400 */
[----:B------:R-:W-:Y:S04]  /*3ef0*/  LDS.U16 R10, [R7+0x108] ;  /* 0x00010800070a7984 */ /* 0x000fe80000000400 */
[----:B------:R-:W1:Y:S01]  /*3f00*/  LDS.U16 R11, [R7+0x8] ;  /* 0x00000800070b7984 */ /* 0x000e620000000400 */
[----:B--2---:R-:W-:-:S02]  /*3f10*/  PRMT R5, R6, 0x5410, R5 ;  /* 0x0000541006057816 */ /* 0x004fc40000000005 */
[----:B---3--:R-:W-:Y:S02]  /*3f20*/  PRMT R4, R3, 0x5410, R4 ;  /* 0x0000541003047816 */ /* 0x008fe40000000004 */
[----:B----4-:R-:W-:Y:S02]  /*3f30*/  PRMT R6, R9, 0x5410, R8 ;  /* 0x0000541009067816 */ /* 0x010fe40000000008 */
[----:B-1----:R-:W-:-:S07]  /*3f40*/  PRMT R7, R11, 0x5410, R10 ;  /* 0x000054100b077816 */ /* 0x002fce000000000a */
.L_x_59:
[----:B------:R-:W-:Y:S05]  /*3f50*/  BSYNC B1 ;  /* 0x0000000000017941 */ /* 0x000fea0003800000 */
.L_x_58:
[----:B------:R-:W-:Y:S01]  /*3f60*/  @!PT LDS RZ, [RZ] ;  /* 0x00000000fffff984 */ /* 0x000fe20000000800 */
[----:B------:R-:W-:Y:S01]  /*3f70*/  @!PT LDS RZ, [RZ] ;  /* 0x00000000fffff984 */ /* 0x000fe20000000800 */
[----:B------:R-:W-:Y:S01]  /*3f80*/  @!PT LDS RZ, [RZ] ;  /* 0x00000000fffff984 */ /* 0x000fe20000000800 */
[----:B------:R-:W-:Y:S01]  /*3f90*/  @!PT LDS RZ, [RZ] ;  /* 0x00000000fffff984 */ /* 0x000fe20000000800 */
[----:B------:R3:W-:Y:S06]  /*3fa0*/  MEMBAR.ALL.CTA ;  /* 0x0000000000007992 */ /* 0x0007ec0000008000 */
[----:B---3--:R-:W3:Y:S01]  /*3fb0*/  FENCE.VIEW.ASYNC.S ;  /* 0x00000000000073c6 */ /* 0x008ee20000000000 */
[----:B------:R-:W-:Y:S05]  /*3fc0*/  @!P3 BRA `(.L_x_60) ;  /* 0x000000000004b947 */ /* 0x000fea0003800000 */
[----:B------:R-:W-:Y:S01]  /*3fd0*/  BPT.TRAP 0x1 ;  /* 0x000000040000795c */ /* 0x000fe20000300000 */
.L_x_60:
[----:B------:R-:W4:Y:S01]  /*3fe0*/  S2R R3, SR_CgaCtaId ;  /* 0x0000000000037919 */ /* 0x000f220000008800 */
[----:B--2---:R-:W-:Y:S01]  /*3ff0*/  VIADD R0, R13, 0xc0 ;  /* 0x000000c00d007836 */ /* 0x004fe20000000000 */
[----:B------:R-:W-:-:S04]  /*4000*/  IADD3 R93, R93, 0x1, RZ ;  /* 0x000000015d5d7810 */ /* 0x000fc80007ffe0ff */
[----:B------:R-:W-:-:S04]  /*4010*/  ISETP.NE.AND P2, PT, R93, 0x4, PT ;  /* 0x000000045d00780c */ /* 0x000fc80003f45270 */
[----:B------:R-:W-:Y:S02]  /*4020*/  SEL R93, R93, RZ, P2 ;  /* 0x000000ff5d5d7207 */ /* 0x000fe40001000000 */
[----:B----4-:R-:W-:Y:S02]  /*4030*/  PRMT R0, R3, 0x654, R0 ;  /* 0x0000065403007816 */ /* 0x010fe40000000000 */
[----:B------:R-:W-:Y:S02]  /*4040*/  SEL R3, RZ, 0x1, P2 ;  /* 0x00000001ff037807 */ /* 0x000fe40001000000 */
[----:B---3--:R3:W-:Y:S02]  /*4050*/  SYNCS.ARRIVE.TRANS64.RED.A1T0 RZ, [R0+URZ], RZ ;  /* 0x000000ff00ff79a7 */ /* 0x0087e4000810043f */
[----:B------:R-:W-:-:S07]  /*4060*/  LOP3.LUT R92, R92, R3, RZ, 0x3c, !PT ;  /* 0x000000035c5c7212 */ /* 0x000fce00078e3cff */
.L_x_54:
[----:B------:R-:W-:Y:S05]  /*4070*/  BSYNC B0 ;  /* 0x0000000000007941 */ /* 0x000fea0003800000 */
.L_x_53:
[-C--:B--23--:R-:W-:Y:S01]  /*4080*/  F2FP.F16.E4M3.UNPACK_B R0, R4.reuse ;  /* 0x00000004ff00723e */ /* 0x08cfe200020006ff */
[C---:B-----5:R-:W-:Y:S01]  /*4090*/  FMUL R157, R91.reuse, R157 ;  /* 0x0000009d5b9d7220 */ /* 0x060fe20000400000 */
[----:B------:R-:W-:Y:S01]  /*40a0*/  F2FP.F16.E4M3.UNPACK_B R3, R4.H1 ;  /* 0x00000004ff03723e */ /* 0x000fe200030006ff */
[C---:B------:R-:W-:Y:S01]  /*40b0*/  FMUL R8, R91.reuse, R155 ;  /* 0x0000009b5b087220 */ /* 0x040fe20000400000 */
[C---:B------:R-:W-:Y:S01]  /*40c0*/  FMUL R156, R91.reuse, R156 ;  /* 0x0000009c5b9c7220 */ /* 0x040fe20000400000 */
[--C-:B------:R-:W-:Y:S02]  /*40d0*/  HADD2.F32 R9, -RZ, R0.reuse.H0_H0 ;  /* 0x20000000ff097230 */ /* 0x100fe40000004100 */
[----:B------:R-:W-:Y:S01]  /*40e0*/  FMUL R15, R91, R154 ;  /* 0x0000009a5b0f7220 */ /* 0x000fe20000400000 */
[----:B------:R-:W-:Y:S01]  /*40f0*/  HADD2.F32 R11, -RZ, R0.H1_H1 ;  /* 0x30000000ff0b7230 */ /* 0x000fe20000004100 */
[----:B------:R-:W-:Y:S01]  /*4100*/  F2FP.F16.E4M3.UNPACK_B R0, R5 ;  /* 0x00000005ff00723e */ /* 0x000fe200020006ff */
[----:B------:R-:W-:-:S02]  /*4110*/  HADD2.F32 R13, -RZ, R3.H0_H0 ;  /* 0x20000003ff0d7230 */ /* 0x000fc40000004100 */
[C---:B------:R-:W-:Y:S01]  /*4120*/  FFMA R157, R90.reuse, R9, R157 ;  /* 0x000000095a9d7223 */ /* 0x040fe2000000009d */
[----:B------:R-:W-:Y:S02]  /*4130*/  HADD2.F32 R3, -RZ, R3.H1_H1 ;  /* 0x30000003ff037230 */ /* 0x000fe40000004100 */
[C---:B------:R-:W-:Y:S01]  /*4140*/  FFMA R156, R90.reuse, R11, R156 ;  /* 0x0000000b5a9c7223 */ /* 0x040fe2000000009c */
[--C-:B------:R-:W-:Y:S02]  /*4150*/  HADD2.F32 R9, -RZ, R0.reuse.H0_H0 ;  /* 0x20000000ff097230 */ /* 0x100fe40000004100 */
[C---:B------:R-:W-:Y:S01]  /*4160*/  FFMA R13, R90.reuse, R13, R8 ;  /* 0x0000000d5a0d7223 */ /* 0x040fe20000000008 */
[C---:B------:R-:W-:Y:S01]  /*4170*/  FMUL R8, R91.reuse, R153 ;  /* 0x000000995b087220 */ /* 0x040fe20000400000 */
[----:B------:R-:W-:Y:S02]  /*4180*/  HADD2.F32 R11, -RZ, R0.H1_H1 ;  /* 0x30000000ff0b7230 */ /* 0x000fe40000004100 */
[----:B------:R-:W-:Y:S01]  /*4190*/  FMUL R152, R91, R152 ;  /* 0x000000985b987220 */ /* 0x000fe20000400000 */
[----:B------:R-:W-:Y:S01]  /*41a0*/  F2FP.F16.E4M3.UNPACK_B R0, R5.H1 ;  /* 0x00000005ff00723e */ /* 0x000fe200030006ff */
[C---:B------:R-:W-:Y:S01]  /*41b0*/  FFMA R10, R90.reuse, R9, R8 ;  /* 0x000000095a0a7223 */ /* 0x040fe20000000008 */
[----:B------:R-:W-:Y:S01]  /*41c0*/  F2FP.F16.E4M3.UNPACK_B R8, R6 ;  /* 0x00000006ff08723e */ /* 0x000fe200020006ff */
[C---:B------:R-:W-:Y:S01]  /*41d0*/  FFMA R15, R90.reuse, R3, R15 ;  /* 0x000000035a0f7223 */ /* 0x040fe2000000000f */
[----:B------:R-:W-:Y:S01]  /*41e0*/  FFMA R152, R90, R11, R152 ;  /* 0x0000000b5a987223 */ /* 0x000fe20000000098 */
[----:B------:R-:W-:-:S02]  /*41f0*/  HADD2.F32 R3, -RZ, R0.H0_H0 ;  /* 0x20000000ff037230 */ /* 0x000fc40000004100 */
[C---:B------:R-:W-:Y:S01]  /*4200*/  FMUL R150, R91.reuse, R150 ;  /* 0x000000965b967220 */ /* 0x040fe20000400000 */
[----:B------:R-:W-:Y:S02]  /*4210*/  HADD2.F32 R9, -RZ, R0.H1_H1 ;  /* 0x30000000ff097230 */ /* 0x000fe40000004100 */
[C---:B------:R-:W-:Y:S01]  /*4220*/  FMUL R0, R91.reuse, R149 ;  /* 0x000000955b007220 */ /* 0x040fe20000400000 */
[--C-:B------:R-:W-:Y:S01]  /*4230*/  HADD2.F32 R11, -RZ, R8.reuse.H0_H0 ;  /* 0x20000008ff0b7230 */ /* 0x100fe20000004100 */
[----:B------:R-:W-:Y:S01]  /*4240*/  MOV R44, 0x3bbb989d ;  /* 0x3bbb989d002c7802 */ /* 0x000fe20000000f00 */
[----:B------:R-:W-:Y:S01]  /*4250*/  FMUL R151, R91, R151 ;  /* 0x000000975b977220 */ /* 0x000fe20000400000 */
[C---:B------:R-:W-:Y:S01]  /*4260*/  FFMA R150, R90.reuse, R9, R150 ;  /* 0x000000095a967223 */ /* 0x040fe20000000096 */
[----:B------:R-:W-:Y:S02]  /*4270*/  IMAD.MOV.U32 R46, RZ, RZ, 0x437c0000 ;  /* 0x437c0000ff2e7424 */ /* 0x000fe400078e00ff */
[C---:B------:R-:W-:Y:S01]  /*4280*/  FFMA R11, R90.reuse, R11, R0 ;  /* 0x0000000b5a0b7223 */ /* 0x040fe20000000000 */
[----:B------:R-:W-:Y:S01]  /*4290*/  FFMA.SAT R9, -R157, R44, 0.5 ;  /* 0x3f0000009d097423 */ /* 0x000fe2000000212c */
[----:B------:R-:W-:Y:S01]  /*42a0*/  F2FP.F16.E4M3.UNPACK_B R0, R6.H1 ;  /* 0x00000006ff00723e */ /* 0x000fe200030006ff */
[----:B------:R-:W-:Y:S01]  /*42b0*/  FFMA R151, R90, R3, R151 ;  /* 0x000000035a977223 */ /* 0x000fe20000000097 */
[----:B------:R-:W-:-:S02]  /*42c0*/  HADD2.F32 R3, -RZ, R8.H1_H1 ;  /* 0x30000008ff037230 */ /* 0x000fc40000004100 */
[----:B------:R-:W-:Y:S01]  /*42d0*/  FFMA.RM R12, R9, R46, 12582913 ;  /* 0x4b400001090c7423 */ /* 0x000fe2000000402e */
[C---:B------:R-:W-:Y:S01]  /*42e0*/  FMUL R8, R91.reuse, R143 ;  /* 0x0000008f5b087220 */ /* 0x040fe20000400000 */
[--C-:B------:R-:W-:Y:S02]  /*42f0*/  HADD2.F32 R9, -RZ, R0.reuse.H0_H0 ;  /* 0x20000000ff097230 */ /* 0x100fe40000004100 */
[----:B------:R-:W-:Y:S01]  /*4300*/  FFMA.SAT R14, -R156, R44, 0.5 ;  /* 0x3f0000009c0e7423 */ /* 0x000fe2000000212c */
[----:B------:R-:W-:Y:S01]  /*4310*/  FMUL R21, R91, R142 ;  /* 0x0000008e5b157220 */ /* 0x000fe20000400000 */
[-C--:B------:R-:W-:Y:S01]  /*4320*/  FFMA.SAT R27, -R15, R44.reuse, 0.5 ;  /* 0x3f0000000f1b7423 */ /* 0x080fe2000000212c */
[-C--:B------:R-:W-:Y:S01]  /*4330*/  FFMA.SAT R29, -R10, R44.reuse, 0.5 ;  /* 0x3f0000000a1d7423 */ /* 0x080fe2000000212c */
[----:B------:R-:W-:Y:S01]  /*4340*/  FFMA R8, R90, R9, R8 ;  /* 0x000000095a087223 */ /* 0x000fe20000000008 */
[----:B------:R-:W-:Y:S01]  /*4350*/  FFMA.SAT R9, -R13, R44, 0.5 ;  /* 0x3f0000000d097423 */ /* 0x000fe2000000212c */
[-C--:B------:R-:W-:Y:S01]  /*4360*/  FFMA.RM R20, R14, R46.reuse, 12582913 ;  /* 0x4b4000010e147423 */ /* 0x080fe2000000402e */
[----:B------:R-:W-:Y:S01]  /*4370*/  FADD R14, R12, -12583039 ;  /* 0xcb40007f0c0e7421 */ /* 0x000fe20000000000 */
[----:B------:R-:W-:Y:S01]  /*4380*/  FFMA R21, R90, R3, R21 ;  /* 0x000000035a157223 */ /* 0x000fe20000000015 */
[-C--:B------:R-:W-:Y:S01]  /*4390*/  FFMA.RM R24, R9, R46.reuse, 12582913 ;  /* 0x4b40000109187423 */ /* 0x080fe2000000402e */
[----:B------:R-:W-:Y:S01]  /*43a0*/  FADD R25, R20, -12583039 ;  /* 0xcb40007f14197421 */ /* 0x000fe20000000000 */
[----:B------:R-:W-:Y:S01]  /*43b0*/  FFMA R14, -R157, 1.4426950216293334961, -R14 ;  /* 0x3fb8aa3b9d0e7823 */ /* 0x000fe2000000090e */
[----:B------:R-:W-:Y:S01]  /*43c0*/  FFMA.RM R28, R27, R46, 12582913 ;  /* 0x4b4000011b1c7423 */ /* 0x000fe2000000402e */
[----:B------:R-:W-:Y:S01]  /*43d0*/  FADD R26, R24, -12583039 ;  /* 0xcb40007f181a7421 */ /* 0x000fe20000000000 */
[----:B------:R-:W-:Y:S01]  /*43e0*/  FFMA R25, -R156, 1.4426950216293334961, -R25 ;  /* 0x3fb8aa3b9c197823 */ /* 0x000fe20000000919 */
[----:B------:R-:W-:Y:S01]  /*43f0*/  FFMA R14, -R157, 1.925963033500011079e-08, R14 ;  /* 0x32a570609d0e7823 */ /* 0x000fe2000000010e */
[----:B------:R-:W-:-:S02]  /*4400*/  HADD2.F32 R3, -RZ, R0.H1_H1 ;  /* 0x30000000ff037230 */ /* 0x000fc40000004100 */
[----:B------:R-:W-:Y:S01]  /*4410*/  FFMA R26, -R13, 1.4426950216293334961, -R26 ;  /* 0x3fb8aa3b0d1a7823 */ /* 0x000fe2000000091a */
[----:B------:R-:W-:Y:S01]  /*4420*/  FFMA.RM R30, R29, R46, 12582913 ;  /* 0x4b4000011d1e7423 */ /* 0x000fe2000000402e */
[----:B------:R-:W-:Y:S01]  /*4430*/  FFMA R156, -R156, 1.925963033500011079e-08, R25 ;  /* 0x32a570609c9c7823 */ /* 0x000fe20000000119 */
[----:B------:R-:W-:Y:S01]  /*4440*/  FMUL R9, R91, R146 ;  /* 0x000000925b097220 */ /* 0x000fe20000400000 */
[----:B------:R-:W-:Y:S01]  /*4450*/  F2FP.F16.E4M3.UNPACK_B R0, R7 ;  /* 0x00000007ff00723e */ /* 0x000fe200020006ff */
[----:B------:R2:W3:Y:S01]  /*4460*/  MUFU.EX2 R25, R14 ;  /* 0x0000000e00197308 */ /* 0x0004e20000000800 */
[----:B------:R-:W-:Y:S01]  /*4470*/  FFMA R26, -R13, 1.925963033500011079e-08, R26 ;  /* 0x32a570600d1a7823 */ /* 0x000fe2000000011a */
[----:B------:R-:W-:Y:S01]  /*4480*/  FADD R13, R30, -12583039 ;  /* 0xcb40007f1e0d7421 */ /* 0x000fe20000000000 */
[----:B------:R-:W-:Y:S01]  /*4490*/  FFMA.SAT R31, -R152, R44, 0.5 ;  /* 0x3f000000981f7423 */ /* 0x000fe2000000212c */
[----:B------:R-:W-:Y:S01]  /*44a0*/  FFMA R9, R90, R3, R9 ;  /* 0x000000035a097223 */ /* 0x000fe20000000009 */
[----:B------:R-:W-:-:S02]  /*44b0*/  HADD2.F32 R3, -RZ, R0.H0_H0 ;  /* 0x20000000ff037230 */ /* 0x000fc40000004100 */
[----:B------:R-:W-:Y:S01]  /*44c0*/  FMUL R145, R91, R145 ;  /* 0x000000915b917220 */ /* 0x000fe20000400000 */
[----:B------:R-:W-:Y:S01]  /*44d0*/  FFMA R13, -R10, 1.4426950216293334961, -R13 ;  /* 0x3fb8aa3b0a0d7823 */ /* 0x000fe2000000090d */
[----:B------:R-:W-:Y:S01]  /*44e0*/  FFMA.RM R32, R31, R46, 12582913 ;  /* 0x4b4000011f207423 */ /* 0x000fe2000000402e */
[----:B--2---:R-:W-:Y:S01]  /*44f0*/  FADD R14, R28, -12583039 ;  /* 0xcb40007f1c0e7421 */ /* 0x004fe20000000000 */
[----:B------:R-:W-:Y:S01]  /*4500*/  FFMA R145, R90, R3, R145 ;  /* 0x000000035a917223 */ /* 0x000fe20000000091 */
[----:B------:R-:W-:Y:S01]  /*4510*/  FFMA R10, -R10, 1.925963033500011079e-08, R13 ;  /* 0x32a570600a0a7823 */ /* 0x000fe2000000010d */
[----:B------:R-:W-:Y:S02]  /*4520*/  HADD2.F32 R3, -RZ, R0.H1_H1 ;  /* 0x30000000ff037230 */ /* 0x000fe40000004100 */
[----:B------:R-:W-:Y:S01]  /*4530*/  FFMA R14, -R15, 1.4426950216293334961, -R14 ;  /* 0x3fb8aa3b0f0e7823 */ /* 0x000fe2000000090e */
[----:B------:R-:W-:Y:S01]  /*4540*/  FFMA.SAT R33, -R151, R44, 0.5 ;  /* 0x3f00000097217423 */ /* 0x000fe2000000212c */
[----:B------:R-:W-:Y:S01]  /*4550*/  FMUL R13, R91, R144 ;  /* 0x000000905b0d7220 */ /* 0x000fe20000400000 */
[----:B------:R-:W-:Y:S01]  /*4560*/  F2FP.F16.E4M3.UNPACK_B R0, R7.H1 ;  /* 0x00000007ff00723e */ /* 0x000fe200030006ff */
[----:B------:R-:W-:Y:S01]  /*4570*/  FFMA R14, -R15, 1.925963033500011079e-08, R14 ;  /* 0x32a570600f0e7823 */ /* 0x000fe2000000010e */
[----:B------:R-:W-:Y:S01]  /*4580*/  FADD R15, R32, -12583039 ;  /* 0xcb40007f200f7421 */ /* 0x000fe20000000000 */
[----:B------:R2:W4:Y:S01]  /*4590*/  MUFU.EX2 R29, R26 ;  /* 0x0000001a001d7308 */ /* 0x0005220000000800 */
[----:B------:R-:W-:Y:S01]  /*45a0*/  FFMA R13, R90, R3, R13 ;  /* 0x000000035a0d7223 */ /* 0x000fe2000000000d */
[----:B------:R-:W-:-:S02]  /*45b0*/  HADD2.F32 R3, -RZ, R0.H0_H0 ;  /* 0x20000000ff037230 */ /* 0x000fc40000004100 */
[----:B------:R-:W-:Y:S01]  /*45c0*/  FFMA R15, -R152, 1.4426950216293334961, -R15 ;  /* 0x3fb8aa3b980f7823 */ /* 0x000fe2000000090f */
[-C--:B------:R-:W-:Y:S01]  /*45d0*/  FFMA.SAT R34, -R150, R44.reuse, 0.5 ;  /* 0x3f00000096227423 */ /* 0x080fe2000000212c */
[----:B------:R-:W-:Y:S01]  /*45e0*/  FMUL R147, R91, R147 ;  /* 0x000000935b937220 */ /* 0x000fe20000400000 */
[----:B------:R-:W-:Y:S01]  /*45f0*/  FFMA.SAT R38, -R21, R44, 0.5 ;  /* 0x3f00000015267423 */ /* 0x000fe2000000212c */
[----:B------:R-:W-:Y:S01]  /*4600*/  FFMA R15, -R152, 1.925963033500011079e-08, R15 ;  /* 0x32a57060980f7823 */ /* 0x000fe2000000010f */
[----:B------:R1:W-:Y:S01]  /*4610*/  MUFU.EX2 R31, R14 ;  /* 0x0000000e001f7308 */ /* 0x0003e20000000800 */
[-C--:B--2---:R-:W-:Y:S01]  /*4620*/  FFMA.RM R26, R33, R46.reuse, 12582913 ;  /* 0x4b400001211a7423 */ /* 0x084fe2000000402e */
[-C--:B------:R-:W-:Y:S01]  /*4630*/  FFMA.RM R34, R34, R46.reuse, 12582913 ;  /* 0x4b40000122227423 */ /* 0x080fe2000000402e */
[----:B------:R-:W-:Y:S01]  /*4640*/  FFMA R147, R90, R3, R147 ;  /* 0x000000035a937223 */ /* 0x000fe20000000093 */
[----:B------:R-:W-:Y:S02]  /*4650*/  HADD2.F32 R3, -RZ, R0.H1_H1 ;  /* 0x30000000ff037230 */ /* 0x000fe40000004100 */
[----:B------:R-:W-:Y:S01]  /*4660*/  FFMA.RM R38, R38, R46, 12582913 ;  /* 0x4b40000126267423 */ /* 0x000fe2000000402e */
[----:B------:R-:W-:Y:S01]  /*4670*/  FADD R37, R34, -12583039 ;  /* 0xcb40007f22257421 */ /* 0x000fe20000000000 */
[----:B------:R-:W-:Y:S01]  /*4680*/  FFMA.SAT R41, -R9, R44, 0.5 ;  /* 0x3f00000009297423 */ /* 0x000fe2000000212c */
[----:B------:R2:W-:Y:S01]  /*4690*/  MUFU.EX2 R35, R15 ;  /* 0x0000000f00237308 */ /* 0x0005e20000000800 */
[----:B-1----:R-:W-:Y:S01]  /*46a0*/  FADD R14, R26, -12583039 ;  /* 0xcb40007f1a0e7421 */ /* 0x002fe20000000000 */
[----:B------:R-:W-:Y:S01]  /*46b0*/  FADD R0, R38, -12583039 ;  /* 0xcb40007f26007421 */ /* 0x000fe20000000000 */
[----:B------:R-:W-:Y:S01]  /*46c0*/  FFMA R39, -R150, 1.4426950216293334961, -R37 ;  /* 0x3fb8aa3b96277823 */ /* 0x000fe20000000925 */
[----:B------:R-:W-:Y:S01]  /*46d0*/  FFMA.RM R41, R41, R46, 12582913 ;  /* 0x4b40000129297423 */ /* 0x000fe2000000402e */
[----:B------:R-:W-:Y:S01]  /*46e0*/  FFMA R14, -R151, 1.4426950216293334961, -R14 ;  /* 0x3fb8aa3b970e7823 */ /* 0x000fe2000000090e */
[----:B------:R-:W-:Y:S01]  /*46f0*/  SHF.L.U32 R12, R12, 0x17, RZ ;  /* 0x000000170c0c7819 */ /* 0x000fe200000006ff */
[----:B------:R-:W-:Y:S01]  /*4700*/  FFMA R39, -R150, 1.925963033500011079e-08, R39 ;  /* 0x32a5706096277823 */ /* 0x000fe20000000127 */
[----:B------:R1:W-:Y:S01]  /*4710*/  MUFU.EX2 R33, R10 ;  /* 0x0000000a00217308 */ /* 0x0003e20000000800 */
[----:B--2---:R-:W-:Y:S01]  /*4720*/  FMUL R15, R91, R148 ;  /* 0x000000945b0f7220 */ /* 0x004fe20000400000 */
[----:B------:R-:W-:Y:S01]  /*4730*/  FFMA R14, -R151, 1.925963033500011079e-08, R14 ;  /* 0x32a57060970e7823 */ /* 0x000fe2000000010e */
[----:B------:R-:W-:Y:S01]  /*4740*/  FADD R42, R41, -12583039 ;  /* 0xcb40007f292a7421 */ /* 0x000fe20000000000 */
[----:B---3--:R-:W-:Y:S01]  /*4750*/  FFMA R25, R12, R25, 1 ;  /* 0x3f8000000c197423 */ /* 0x008fe20000000019 */
[----:B------:R-:W-:Y:S01]  /*4760*/  FFMA R3, R90, R3, R15 ;  /* 0x000000035a037223 */ /* 0x000fe2000000000f */
[-C--:B------:R-:W-:Y:S01]  /*4770*/  FFMA.SAT R15, -R8, R44.reuse, 0.5 ;  /* 0x3f000000080f7423 */ /* 0x080fe2000000212c */
[----:B------:R-:W-:Y:S01]  /*4780*/  FFMA R42, -R9, 1.4426950216293334961, -R42 ;  /* 0x3fb8aa3b092a7823 */ /* 0x000fe2000000092a */
[----:B------:R2:W-:Y:S01]  /*4790*/  MUFU.EX2 R37, R14 ;  /* 0x0000000e00257308 */ /* 0x0005e20000000800 */
[----:B-1----:R-:W-:Y:S01]  /*47a0*/  FFMA.SAT R10, -R11, R44, 0.5 ;  /* 0x3f0000000b0a7423 */ /* 0x002fe2000000212c */
[----:B------:R-:W-:Y:S01]  /*47b0*/  FFMA.RM R40, R15, R46, 12582913 ;  /* 0x4b4000010f287423 */ /* 0x000fe2000000402e */
[----:B------:R-:W-:Y:S01]  /*47c0*/  FFMA R42, -R9, 1.925963033500011079e-08, R42 ;  /* 0x32a57060092a7823 */ /* 0x000fe2000000012a */
[----:B------:R-:W-:Y:S01]  /*47d0*/  FFMA.SAT R9, -R147, R44, 0.5 ;  /* 0x3f00000093097423 */ /* 0x000fe2000000212c */
[-C--:B------:R-:W-:Y:S01]  /*47e0*/  FFMA.RM R10, R10, R46.reuse, 12582913 ;  /* 0x4b4000010a0a7423 */ /* 0x080fe2000000402e */
[----:B------:R-:W-:Y:S01]  /*47f0*/  FADD R15, R40, -12583039 ;  /* 0xcb40007f280f7421 */ /* 0x000fe20000000000 */
[----:B------:R-:W-:Y:S01]  /*4800*/  SHF.L.U32 R24, R24, 0x17, RZ ;  /* 0x0000001718187819 */ /* 0x000fe200000006ff */
[----:B------:R-:W-:Y:S01]  /*4810*/  FFMA.RM R43, R9, R46, 12582913 ;  /* 0x4b400001092b7423 */ /* 0x000fe2000000402e */
[C---:B--2---:R-:W-:Y:S01]  /*4820*/  FFMA R14, -R21.reuse, 1.4426950216293334961, -R0 ;  /* 0x3fb8aa3b150e7823 */ /* 0x044fe20000000900 */
[----:B------:R-:W-:Y:S01]  /*4830*/  LOP3.LUT R0, R18, 0xff, RZ, 0xc0, !PT ;  /* 0x000000ff12007812 */ /* 0x000fe200078ec0ff */
[----:B------:R-:W-:Y:S01]  /*4840*/  FADD R36, R10, -12583039 ;  /* 0xcb40007f0a247421 */ /* 0x000fe20000000000 */
[----:B------:R-:W1:Y:S01]  /*4850*/  MUFU.EX2 R27, R156 ;  /* 0x0000009c001b7308 */ /* 0x000e620000000800 */
[----:B------:R-:W-:Y:S01]  /*4860*/  FFMA R14, -R21, 1.925963033500011079e-08, R14 ;  /* 0x32a57060150e7823 */ /* 0x000fe2000000010e */
[----:B------:R-:W-:Y:S01]  /*4870*/  IADD3 R0, R0, 0x1f, RZ ;  /* 0x0000001f00007810 */ /* 0x000fe20007ffe0ff */
[----:B------:R-:W-:Y:S01]  /*4880*/  FFMA R36, -R11, 1.4426950216293334961, -R36 ;  /* 0x3fb8aa3b0b247823 */ /* 0x000fe20000000924 */
[----:B------:R-:W-:Y:S01]  /*4890*/  FFMA R21, -R8, 1.4426950216293334961, -R15 ;  /* 0x3fb8aa3b08157823 */ /* 0x000fe2000000090f */
[----:B------:R-:W-:Y:S01]  /*48a0*/  SHF.L.U32 R28, R28, 0x17, RZ ;  /* 0x000000171c1c7819 */ /* 0x000fe200000006ff */
[----:B------:R-:W-:Y:S01]  /*48b0*/  IMAD.SHL.U32 R20, R20, 0x800000, RZ ;  /* 0x0080000014147824 */ /* 0x000fe200078e00ff */
[----:B------:R-:W-:Y:S01]  /*48c0*/  ISETP.GT.U32.AND P5, PT, R0, 0x3e, PT ;  /* 0x0000003e0000780c */ /* 0x000fe20003fa4070 */
[-C--:B------:R-:W-:Y:S01]  /*48d0*/  FFMA.SAT R0, -R145, R44.reuse, 0.5 ;  /* 0x3f00000091007423 */ /* 0x080fe2000000212c */
[----:B------:R-:W-:Y:S01]  /*48e0*/  FFMA R36, -R11, 1.925963033500011079e-08, R36 ;  /* 0x32a570600b247823 */ /* 0x000fe20000000124 */
[----:B------:R-:W-:Y:S01]  /*48f0*/  FFMA R21, -R8, 1.925963033500011079e-08, R21 ;  /* 0x32a5706008157823 */ /* 0x000fe20000000115 */
[----:B------:R-:W-:Y:S01]  /*4900*/  FFMA.SAT R8, -R13, R44, 0.5 ;  /* 0x3f0000000d087423 */ /* 0x000fe2000000212c */
[----:B------:R-:W-:Y:S01]  /*4910*/  FFMA.RM R0, R0, R46, 12582913 ;  /* 0x4b40000100007423 */ /* 0x000fe2000000402e */
[----:B------:R2:W-:Y:S01]  /*4920*/  MUFU.EX2 R11, R36 ;  /* 0x00000024000b7308 */ /* 0x0005e20000000800 */
[----:B------:R-:W-:Y:S01]  /*4930*/  FFMA.SAT R44, -R3, R44, 0.5 ;  /* 0x3f000000032c7423 */ /* 0x000fe2000000212c */
[----:B------:R-:W-:Y:S01]  /*4940*/  IMAD.SHL.U32 R30, R30, 0x800000, RZ ;  /* 0x008000001e1e7824 */ /* 0x000fe200078e00ff */
[----:B------:R-:W-:Y:S01]  /*4950*/  SHF.L.U32 R32, R32, 0x17, RZ ;  /* 0x0000001720207819 */ /* 0x000fe200000006ff */
[----:B------:R-:W-:-:S02]  /*4960*/  IMAD.SHL.U32 R34, R34, 0x800000, RZ ;  /* 0x0080000022227824 */ /* 0x000fc400078e00ff */
[-C--:B------:R-:W-:Y:S01]  /*4970*/  FFMA.RM R45, R44, R46.reuse, 12582913 ;  /* 0x4b4000012c2d7423 */ /* 0x080fe2000000402e */
[----:B------:R-:W-:Y:S01]  /*4980*/  FADD R44, R43, -12583039 ;  /* 0xcb40007f2b2c7421 */ /* 0x000fe20000000000 */
[----:B------:R-:W-:Y:S01]  /*4990*/  SHF.L.U32 R26, R26, 0x17, RZ ;  /* 0x000000171a1a7819 */ /* 0x000fe200000006ff */
[----:B------:R3:W-:Y:S01]  /*49a0*/  MUFU.EX2 R15, R14 ;  /* 0x0000000e000f7308 */ /* 0x0007e20000000800 */
[----:B--2---:R-:W-:Y:S01]  /*49b0*/  FFMA.RM R36, R8, R46, 12582913 ;  /* 0x4b40000108247423 */ /* 0x004fe2000000402e */
[----:B------:R-:W-:Y:S01]  /*49c0*/  FADD R8, R0, -12583039 ;  /* 0xcb40007f00087421 */ /* 0x000fe20000000000 */
[----:B------:R-:W-:Y:S01]  /*49d0*/  FADD R46, R45, -12583039 ;  /* 0xcb40007f2d2e7421 */ /* 0x000fe20000000000 */
[----:B------:R-:W-:Y:S01]  /*49e0*/  FFMA R44, -R147, 1.4426950216293334961, -R44 ;  /* 0x3fb8aa3b932c7823 */ /* 0x000fe2000000092c */
[----:B------:R-:W-:Y:S01]  /*49f0*/  SHF.L.U32 R10, R10, 0x17, RZ ;  /* 0x000000170a0a7819 */ /* 0x000fe200000006ff */
[----:B------:R-:W-:Y:S01]  /*4a00*/  FFMA R8, -R145, 1.4426950216293334961, -R8 ;  /* 0x3fb8aa3b91087823 */ /* 0x000fe20000000908 */
[----:B------:R-:W-:Y:S01]  /*4a10*/  FFMA R46, -R3, 1.4426950216293334961, -R46 ;  /* 0x3fb8aa3b032e7823 */ /* 0x000fe2000000092e */
[----:B------:R-:W-:Y:S01]  /*4a20*/  FFMA R44, -R147, 1.925963033500011079e-08, R44 ;  /* 0x32a57060932c7823 */ /* 0x000fe2000000012c */
[----:B---3--:R-:W-:Y:S01]  /*4a30*/  FADD R14, R36, -12583039 ;  /* 0xcb40007f240e7421 */ /* 0x008fe20000000000 */
[----:B------:R-:W-:Y:S01]  /*4a40*/  FFMA R8, -R145, 1.925963033500011079e-08, R8 ;  /* 0x32a5706091087823 */ /* 0x000fe20000000108 */
[----:B------:R-:W-:Y:S01]  /*4a50*/  FFMA R46, -R3, 1.925963033500011079e-08, R46 ;  /* 0x32a57060032e7823 */ /* 0x000fe2000000012e */
[----:B------:R-:W2:Y:S01]  /*4a60*/  MUFU.EX2 R39, R39 ;  /* 0x0000002700277308 */ /* 0x000ea20000000800 */
[C---:B------:R-:W-:Y:S01]  /*4a70*/  FFMA R14, -R13.reuse, 1.4426950216293334961, -R14 ;  /* 0x3fb8aa3b0d0e7823 */ /* 0x040fe2000000090e */
[----:B------:R-:W-:Y:S01]  /*4a80*/  SHF.L.U32 R38, R38, 0x17, RZ ;  /* 0x0000001726267819 */ /* 0x000fe200000006ff */
[----:B------:R-:W-:Y:S01]  /*4a90*/  IMAD.SHL.U32 R0, R0, 0x800000, RZ ;  /* 0x0080000000007824 */ /* 0x000fe200078e00ff */
[----:B------:R-:W-:Y:S01]  /*4aa0*/  SHF.L.U32 R40, R40, 0x17, RZ ;  /* 0x0000001728287819 */ /* 0x000fe200000006ff */
[----:B------:R-:W-:Y:S01]  /*4ab0*/  FFMA R14, -R13, 1.925963033500011079e-08, R14 ;  /* 0x32a570600d0e7823 */ /* 0x000fe2000000010e */
[----:B------:R-:W-:Y:S01]  /*4ac0*/  SHF.L.U32 R41, R41, 0x17, RZ ;  /* 0x0000001729297819 */ /* 0x000fe200000006ff */
[----:B------:R-:W-:Y:S01]  /*4ad0*/  IMAD.SHL.U32 R45, R45, 0x800000, RZ ;  /* 0x008000002d2d7824 */ /* 0x000fe200078e00ff */
[----:B------:R3:W2:Y:S01]  /*4ae0*/  MUFU.EX2 R9, R8 ;  /* 0x0000000800097308 */ /* 0x0006a20000000800 */
[----:B------:R-:W-:Y:S01]  /*4af0*/  SHF.L.U32 R36, R36, 0x17, RZ ;  /* 0x0000001724247819 */ /* 0x000fe200000006ff */
[----:B------:R-:W-:Y:S01]  /*4b00*/  BSSY B1, `(.L_x_61) ;  /* 0x0000023000017945 */ /* 0x000fe20003800000 */
[----:B------:R-:W-:Y:S01]  /*4b10*/  SHF.L.U32 R43, R43, 0x17, RZ ;  /* 0x000000172b2b7819 */ /* 0x000fe200000006ff */
[----:B----4-:R-:W-:Y:S01]  /*4b20*/  FFMA R29, R24, R29, 1 ;  /* 0x3f800000181d7423 */ /* 0x010fe2000000001d */
[----:B-1----:R-:W-:Y:S01]  /*4b30*/  FFMA R20, R20, R27, 1 ;  /* 0x3f80000014147423 */ /* 0x002fe2000000001b */
[----:B------:R-:W-:Y:S01]  /*4b40*/  FFMA R28, R28, R31, 1 ;  /* 0x3f8000001c1c7423 */ /* 0x000fe2000000001f */
[----:B------:R-:W-:Y:S01]  /*4b50*/  FFMA R33, R30, R33, 1 ;  /* 0x3f8000001e217423 */ /* 0x000fe20000000021 */
[----:B------:R-:W1:Y:S01]  /*4b60*/  MUFU.EX2 R21, R21 ;  /* 0x0000001500157308 */ /* 0x000e620000000800 */
[----:B---3--:R-:W-:-:S02]  /*4b70*/  VIADD R8, R25, 0x1800000 ;  /* 0x0180000019087836 */ /* 0x008fc40000000000 */
[----:B--2---:R-:W-:Y:S01]  /*4b80*/  FFMA R24, R34, R39, 1 ;  /* 0x3f80000022187423 */ /* 0x004fe20000000027 */
[----:B------:R-:W-:Y:S01]  /*4b90*/  FFMA R32, R32, R35, 1 ;  /* 0x3f80000020207423 */ /* 0x000fe20000000023 */
[----:B------:R-:W-:Y:S01]  /*4ba0*/  FFMA R37, R26, R37, 1 ;  /* 0x3f8000001a257423 */ /* 0x000fe20000000025 */
[----:B------:R-:W-:Y:S01]  /*4bb0*/  FFMA R27, R10, R11, 1 ;  /* 0x3f8000000a1b7423 */ /* 0x000fe2000000000b */
[----:B------:R-:W-:Y:S01]  /*4bc0*/  LOP3.LUT R8, R8, 0x7f800000, RZ, 0xc0, !PT ;  /* 0x7f80000008087812 */ /* 0x000fe200078ec0ff */
[----:B------:R-:W-:Y:S01]  /*4bd0*/  FFMA R38, R38, R15, 1 ;  /* 0x3f80000026267423 */ /* 0x000fe2000000000f */
[----:B------:R-:W2:Y:S01]  /*4be0*/  MUFU.EX2 R42, R42 ;  /* 0x0000002a002a7308 */ /* 0x000ea20000000800 */
[----:B------:R-:W-:Y:S01]  /*4bf0*/  FFMA R39, R0, R9, 1 ;  /* 0x3f80000000277423 */ /* 0x000fe20000000009 */
[----:B------:R-:W-:-:S06]  /*4c00*/  ISETP.GT.U32.AND P2, PT, R8, 0x1ffffff, PT ;  /* 0x01ffffff0800780c */ /* 0x000fcc0003f44070 */
[----:B------:R-:W3:Y:S01]  /*4c10*/  MUFU.EX2 R3, R14 ;  /* 0x0000000e00037308 */ /* 0x000ee20000000800 */
[----:B-1----:R-:W-:-:S07]  /*4c20*/  FFMA R31, R40, R21, 1 ;  /* 0x3f800000281f7423 */ /* 0x002fce0000000015 */
[----:B------:R-:W1:Y:S01]  /*4c30*/  MUFU.EX2 R44, R44 ;  /* 0x0000002c002c7308 */ /* 0x000e620000000800 */
[----:B--2---:R-:W-:-:S07]  /*4c40*/  FFMA R42, R41, R42, 1 ;  /* 0x3f800000292a7423 */ /* 0x004fce000000002a */
[----:B------:R-:W2:Y:S01]  /*4c50*/  MUFU.EX2 R46, R46 ;  /* 0x0000002e002e7308 */ /* 0x000ea20000000800 */
[----:B---3--:R-:W-:Y:S01]  /*4c60*/  FFMA R30, R36, R3, 1 ;  /* 0x3f800000241e7423 */ /* 0x008fe20000000003 */
[----:B-1----:R-:W-:Y:S01]  /*4c70*/  FFMA R43, R43, R44, 1 ;  /* 0x3f8000002b2b7423 */ /* 0x002fe2000000002c */
[----:B--2---:R-:W-:Y:S01]  /*4c80*/  FFMA R46, R45, R46, 1 ;  /* 0x3f8000002d2e7423 */ /* 0x004fe2000000002e */
[----:B------:R-:W-:Y:S06]  /*4c90*/  @P2 BRA `(.L_x_62) ;  /* 0x0000000000142947 */ /* 0x000fec0003800000 */
[----:B------:R-:W-:Y:S02]  /*4ca0*/  MOV R3, R25 ;  /* 0x0000001900037202 */ /* 0x000fe40000000f00 */
[----:B------:R-:W-:-:S07]  /*4cb0*/  MOV R36, 0x4cd0 ;  /* 0x00004cd000247802 */ /* 0x000fce0000000f00 */
[----:B------:R-:W-:Y:S05]  /*4cc0*/  CALL.REL.NOINC `($__internal_0_$__cuda_sm20_rcp_rn_f32_slowpath) ;  /* 0x000000ac00107944 */ /* 0x000fea0003c00000 */
[----:B------:R-:W-:Y:S01]  /*4cd0*/  MOV R8, R0 ;  /* 0x0000000000087202 */ /* 0x000fe20000000f00 */
[----:B------:R-:W-:Y:S06]  /*4ce0*/  BRA `(.L_x_63) ;  /* 0x0000000000107947 */ /* 0x000fec0003800000 */
.L_x_62:
[----:B------:R-:W1:Y:S02]  /*4cf0*/  MUFU.RCP R8, R25 ;  /* 0x0000001900087308 */ /* 0x000e640000001000 */
[----:B-1----:R-:W-:-:S04]  /*4d00*/  FFMA R0, R25, R8, -1 ;  /* 0xbf80000019007423 */ /* 0x002fc80000000008 */
[----:B------:R-:W-:-:S04]  /*4d10*/  FADD.FTZ R3, -R0, -RZ ;  /* 0x800000ff00037221 */ /* 0x000fc80000010100 */
[----:B------:R-:W-:-:S07]  /*4d20*/  FFMA R8, R8, R3, R8 ;  /* 0x0000000308087223 */ /* 0x000fce0000000008 */
.L_x_63:
[----:B------:R-:W-:Y:S05]  /*4d30*/  BSYNC B1 ;  /* 0x0000000000017941 */ /* 0x000fea0003800000 */
.L_x_61:
[----:B------:R-:W-:Y:S01]  /*4d40*/  VIADD R0, R20, 0x1800000 ;  /* 0x0180000014007836 */ /* 0x000fe20000000000 */
[----:B------:R-:W-:Y:S04]  /*4d50*/  BSSY B1, `(.L_x_64) ;  /* 0x000000d000017945 */ /* 0x000fe80003800000 */
[----:B------:R-:W-:-:S04]  /*4d60*/  LOP3.LUT R0, R0, 0x7f800000, RZ, 0xc0, !PT ;  /* 0x7f80000000007812 */ /* 0x000fc800078ec0ff */
[----:B------:R-:W-:-:S13]  /*4d70*/  ISETP.GT.U32.AND P2, PT, R0, 0x1ffffff, PT ;  /* 0x01ffffff0000780c */ /* 0x000fda0003f44070 */
[----:B------:R-:W-:Y:S05]  /*4d80*/  @P2 BRA `(.L_x_65) ;  /* 0x0000000000142947 */ /* 0x000fea0003800000 */
[----:B------:R-:W-:Y:S02]  /*4d90*/  MOV R3, R20 ;  /* 0x0000001400037202 */ /* 0x000fe40000000f00 */
[----:B------:R-:W-:-:S07]  /*4da0*/  MOV R36, 0x4dc0 ;  /* 0x00004dc000247802 */ /* 0x000fce0000000f00 */
[----:B------:R-:W-:Y:S05]  /*4db0*/  CALL.REL.NOINC `($__internal_0_$__cuda_sm20_rcp_rn_f32_slowpath) ;  /* 0x000000a800d47944 */ /* 0x000fea0003c00000 */
[----:B------:R-:W-:Y:S01]  /*4dc0*/  MOV R9, R0 ;  /* 0x0000000000097202 */ /* 0x000fe20000000f00 */
[----:B------:R-:W-:Y:S06]  /*4dd0*/  BRA `(.L_x_66) ;  /* 0x0000000000107947 */ /* 0x000fec0003800000 */
.L_x_65:
[----:B------:R-:W1:Y:S02]  /*4de0*/  MUFU.RCP R9, R20 ;  /* 0x0000001400097308 */ /* 0x000e640000001000 */
[----:B-1----:R-:W-:-:S04]  /*4df0*/  FFMA R0, R20, R9, -1 ;  /* 0xbf80000014007423 */ /* 0x002fc80000000009 */
[----:B------:R-:W-:-:S04]  /*4e00*/  FADD.FTZ R0, -R0, -RZ ;  /* 0x800000ff00007221 */ /* 0x000fc80000010100 */
[----:B------:R-:W-:-:S07]  /*4e10*/  FFMA R9, R9, R0, R9 ;  /* 0x0000000009097223 */ /* 0x000fce0000000009 */
.L_x_66:
[----:B------:R-:W-:Y:S05]  /*4e20*/  BSYNC B1 ;  /* 0x0000000000017941 */ /* 0x000fea0003800000 */
.L_x_64:
        /* <DEDUP_REMOVED lines=10> */
.L_x_68:
[----:B------:R-:W1:Y:S02]  /*4ed0*/  MUFU.RCP R10, R29 ;  /* 0x0000001d000a7308 */ /* 0x000e640000001000 */
[----:B-1----:R-:W-:-:S04]  /*4ee0*/  FFMA R0, R29, R10, -1 ;  /* 0xbf8000001d007423 */ /* 0x002fc8000000000a */
[----:B------:R-:W-:-:S04]  /*4ef0*/  FADD.FTZ R3, -R0, -RZ ;  /* 0x800000ff00037221 */ /* 0x000fc80000010100 */
[----:B------:R-:W-:-:S07]  /*4f00*/  FFMA R10, R10, R3, R10 ;  /* 0x000000030a0a7223 */ /* 0x000fce000000000a */
.L_x_69:
[----:B------:R-:W-:Y:S05]  /*4f10*/  BSYNC B1 ;  /* 0x0000000000017941 */ /* 0x000fea0003800000 */
.L_x_67:
        /* <DEDUP_REMOVED lines=10> */
.L_x_71:
[----:B------:R-:W1:Y:S02]  /*4fc0*/  MUFU.RCP R11, R28 ;  /* 0x0000001c000b7308 */ /* 0x000e640000001000 */
[----:B-1----:R-:W-:-:S04]  /*4fd0*/  FFMA R0, R28, R11, -1 ;  /* 0xbf8000001c007423 */ /* 0x002fc8000000000b */
[----:B------:R-:W-:-:S04]  /*4fe0*/  FADD.FTZ R0, -R0, -RZ ;  /* 0x800000ff00007221 */ /* 0x000fc80000010100 */
[----:B------:R-:W-:-:S07]  /*4ff0*/  FFMA R11, R11, R0, R11 ;  /* 0x000000000b0b7223 */ /* 0x000fce000000000b */
.L_x_72:
[----:B------:R-:W-:Y:S05]  /*5000*/  BSYNC B1 ;  /* 0x0000000000017941 */ /* 0x000fea0003800000 */
.L_x_70:
        /* <DEDUP_REMOVED lines=10> */
.L_x_74:
[----:B------:R-:W1:Y:S02]  /*50b0*/  MUFU.RCP R14, R33 ;  /* 0x00000021000e7308 */ /* 0x000e640000001000 */
[----:B-1----:R-:W-:-:S04]  /*50c0*/  FFMA R0, R33, R14, -1 ;  /* 0xbf80000021007423 */ /* 0x002fc8000000000e */
[----:B------:R-:W-:-:S04]  /*50d0*/  FADD.FTZ R3, -R0, -RZ ;  /* 0x800000ff00037221 */ /* 0x000fc80000010100 */
[----:B------:R-:W-:-:S07]  /*50e0*/  FFMA R14, R14, R3, R14 ;  /* 0x000000030e0e7223 */ /* 0x000fce000000000e */
.L_x_75:
[----:B------:R-:W-:Y:S05]  /*50f0*/  BSYNC B1 ;  /* 0x0000000000017941 */ /* 0x000fea0003800000 */
.L_x_73:
        /* <DEDUP_REMOVED lines=10> */
.L_x_77:
[----:B------:R-:W1:Y:S02]  /*51a0*/  MUFU.RCP R15, R32 ;  /* 0x00000020000f7308 */ /* 0x000e640000001000 */
[----:B-1----:R-:W-:-:S04]  /*51b0*/  FFMA R0, R32, R15, -1 ;  /* 0xbf80000020007423 */ /* 0x002fc8000000000f */
[----:B------:R-:W-:-:S04]  /*51c0*/  FADD.FTZ R0, -R0, -RZ ;  /* 0x800000ff00007221 */ /* 0x000fc80000010100 */
[----:B------:R-:W-:-:S07]  /*51d0*/  FFMA R15, R15, R0, R15 ;  /* 0x000000000f0f7223 */ /* 0x000fce000000000f */
.L_x_78:
[----:B------:R-:W-:Y:S05]  /*51e0*/  BSYNC B1 ;  /* 0x0000000000017941 */ /* 0x000fea0003800000 */
.L_x_76:
        /* <DEDUP_REMOVED lines=10> */
.L_x_80:
[----:B------:R-:W1:Y:S02]  /*5290*/  MUFU.RCP R20, R37 ;  /* 0x0000002500147308 */ /* 0x000e640000001000 */
[----:B-1----:R-:W-:-:S04]  /*52a0*/  FFMA R0, R37, R20, -1 ;  /* 0xbf80000025007423 */ /* 0x002fc80000000014 */
[----:B------:R-:W-:-:S04]  /*52b0*/  FADD.FTZ R3, -R0, -RZ ;  /* 0x800000ff00037221 */ /* 0x000fc80000010100 */
[----:B------:R-:W-:-:S07]  /*52c0*/  FFMA R20, R20, R3, R20 ;  /* 0x0000000314147223 */ /* 0x000fce0000000014 */
.L_x_81:
[----:B------:R-:W-:Y:S05]  /*52d0*/  BSYNC B1 ;  /* 0x0000000000017941 */ /* 0x000fea0003800000 */
.L_x_79:
        /* <DEDUP_REMOVED lines=10> */
.L_x_83:
[----:B------:R-:W1:Y:S02]  /*5380*/  MUFU.RCP R21, R24 ;  /* 0x0000001800157308 */ /* 0x000e640000001000 */
[----:B-1----:R-:W-:-:S04]  /*5390*/  FFMA R0, R24, R21, -1 ;  /* 0xbf80000018007423 */ /* 0x002fc80000000015 */
[----:B------:R-:W-:-:S04]  /*53a0*/  FADD.FTZ R0, -R0, -RZ ;  /* 0x800000ff00007221 */ /* 0x000fc80000010100 */
[----:B------:R-:W-:-:S07]  /*53b0*/  FFMA R21, R21, R0, R21 ;  /* 0x0000000015157223 */ /* 0x000fce0000000015 */
.L_x_84:
[----:B------:R-:W-:Y:S05]  /*53c0*/  BSYNC B1 ;  /* 0x0000000000017941 */ /* 0x000fea0003800000 */
.L_x_82:
        /* <DEDUP_REMOVED lines=10> */
.L_x_86:
[----:B------:R-:W1:Y:S02]  /*5470*/  MUFU.RCP R24, R27 ;  /* 0x0000001b00187308 */ /* 0x000e640000001000 */
[----:B-1----:R-:W-:-:S04]  /*5480*/  FFMA R0, R27, R24, -1 ;  /* 0xbf8000001b007423 */ /* 0x002fc80000000018 */
[----:B------:R-:W-:-:S04]  /*5490*/  FADD.FTZ R3, -R0, -RZ ;  /* 0x800000ff00037221 */ /* 0x000fc80000010100 */
[----:B------:R-:W-:-:S07]  /*54a0*/  FFMA R24, R24, R3, R24 ;  /* 0x0000000318187223 */ /* 0x000fce0000000018 */
.L_x_87:
[----:B------:R-:W-:Y:S05]  /*54b0*/  BSYNC B1 ;  /* 0x0000000000017941 */ /* 0x000fea0003800000 */
.L_x_85:
        /* <DEDUP_REMOVED lines=10> */
.L_x_89:
[----:B------:R-:W1:Y:S02]  /*5560*/  MUFU.RCP R25, R38 ;  /* 0x0000002600197308 */ /* 0x000e640000001000 */
[----:B-1----:R-:W-:-:S04]  /*5570*/  FFMA R0, R38, R25, -1 ;  /* 0xbf80000026007423 */ /* 0x002fc80000000019 */
[----:B------:R-:W-:-:S04]  /*5580*/  FADD.FTZ R0, -R0, -RZ ;  /* 0x800000ff00007221 */ /* 0x000fc80000010100 */
[----:B------:R-:W-:-:S07]  /*5590*/  FFMA R25, R25, R0, R25 ;  /* 0x0000000019197223 */ /* 0x000fce0000000019 */
.L_x_90:
[----:B------:R-:W-:Y:S05]  /*55a0*/  BSYNC B1 ;  /* 0x0000000000017941 */ /* 0x000fea0003800000 */
.L_x_88:
        /* <DEDUP_REMOVED lines=10> */
.L_x_92:
[----:B------:R-:W1:Y:S02]  /*5650*/  MUFU.RCP R26, R31 ;  /* 0x0000001f001a7308 */ /* 0x000e640000001000 */
[----:B-1----:R-:W-:-:S04]  /*5660*/  FFMA R0, R31, R26, -1 ;  /* 0xbf8000001f007423 */ /* 0x002fc8000000001a */
[----:B------:R-:W-:-:S04]  /*5670*/  FADD.FTZ R3, -R0, -RZ ;  /* 0x800000ff00037221 */ /* 0x000fc80000010100 */
[----:B------:R-:W-:-:S07]  /*5680*/  FFMA R26, R26, R3, R26 ;  /* 0x000000031a1a7223 */ /* 0x000fce000000001a */
.L_x_93:
[----:B------:R-:W-:Y:S05]  /*5690*/  BSYNC B1 ;  /* 0x0000000000017941 */ /* 0x000fea0003800000 */
.L_x_91:
        /* <DEDUP_REMOVED lines=10> */
.L_x_95:
[----:B------:R-:W1:Y:S02]  /*5740*/  MUFU.RCP R27, R42 ;  /* 0x0000002a001b7308 */ /* 0x000e640000001000 */
[----:B-1----:R-:W-:-:S04]  /*5750*/  FFMA R0, R42, R27, -1 ;  /* 0xbf8000002a007423 */ /* 0x002fc8000000001b */
[----:B------:R-:W-:-:S04]  /*5760*/  FADD.FTZ R0, -R0, -RZ ;  /* 0x800000ff00007221 */ /* 0x000fc80000010100 */
[----:B------:R-:W-:-:S07]  /*5770*/  FFMA R27, R27, R0, R27 ;  /* 0x000000001b1b7223 */ /* 0x000fce000000001b */
.L_x_96:
[----:B------:R-:W-:Y:S05]  /*5780*/  BSYNC B1 ;  /* 0x0000000000017941 */ /* 0x000fea0003800000 */
.L_x_94:
        /* <DEDUP_REMOVED lines=10> */
.L_x_98:
[----:B------:R-:W1:Y:S02]  /*5830*/  MUFU.RCP R28, R39 ;  /* 0x00000027001c7308 */ /* 0x000e640000001000 */
[----:B-1----:R-:W-:-:S04]  /*5840*/  FFMA R0, R39, R28, -1 ;  /* 0xbf80000027007423 */ /* 0x002fc8000000001c */
[----:B------:R-:W-:-:S04]  /*5850*/  FADD.FTZ R3, -R0, -RZ ;  /* 0x800000ff00037221 */ /* 0x000fc80000010100 */
[----:B------:R-:W-:-:S07]  /*5860*/  FFMA R28, R28, R3, R28 ;  /* 0x000000031c1c7223 */ /* 0x000fce000000001c */
.L_x_99:
[----:B------:R-:W-:Y:S05]  /*5870*/  BSYNC B1 ;  /* 0x0000000000017941 */ /* 0x000fea0003800000 */
.L_x_97:
        /* <DEDUP_REMOVED lines=10> */
.L_x_101:
[----:B------:R-:W1:Y:S02]  /*5920*/  MUFU.RCP R29, R30 ;  /* 0x0000001e001d7308 */ /* 0x000e640000001000 */
[----:B-1----:R-:W-:-:S04]  /*5930*/  FFMA R0, R30, R29, -1 ;  /* 0xbf8000001e007423 */ /* 0x002fc8000000001d */
[----:B------:R-:W-:-:S04]  /*5940*/  FADD.FTZ R0, -R0, -RZ ;  /* 0x800000ff00007221 */ /* 0x000fc80000010100 */
[----:B------:R-:W-:-:S07]  /*5950*/  FFMA R29, R29, R0, R29 ;  /* 0x000000001d1d7223 */ /* 0x000fce000000001d */
.L_x_102:
[----:B------:R-:W-:Y:S05]  /*5960*/  BSYNC B1 ;  /* 0x0000000000017941 */ /* 0x000fea0003800000 */
.L_x_100:
        /* <DEDUP_REMOVED lines=10> */
.L_x_104:
[----:B------:R-:W1:Y:S02]  /*5a10*/  MUFU.RCP R30, R43 ;  /* 0x0000002b001e7308 */ /* 0x000e640000001000 */
[----:B-1----:R-:W-:-:S04]  /*5a20*/  FFMA R0, R43, R30, -1 ;  /* 0xbf8000002b007423 */ /* 0x002fc8000000001e */
[----:B------:R-:W-:-:S04]  /*5a30*/  FADD.FTZ R3, -R0, -RZ ;  /* 0x800000ff00037221 */ /* 0x000fc80000010100 */
[----:B------:R-:W-:-:S07]  /*5a40*/  FFMA R30, R30, R3, R30 ;  /* 0x000000031e1e7223 */ /* 0x000fce000000001e */
.L_x_105:
[----:B------:R-:W-:Y:S05]  /*5a50*/  BSYNC B1 ;  /* 0x0000000000017941 */ /* 0x000fea0003800000 */
.L_x_103:
        /* <DEDUP_REMOVED lines=10> */
.L_x_107:
[----:B------:R-:W1:Y:S02]  /*5b00*/  MUFU.RCP R3, R46 ;  /* 0x0000002e00037308 */ /* 0x000e640000001000 */
[----:B-1----:R-:W-:-:S04]  /*5b10*/  FFMA R0, R46, R3, -1 ;  /* 0xbf8000002e007423 */ /* 0x002fc80000000003 */
[----:B------:R-:W-:-:S04]  /*5b20*/  FADD.FTZ R0, -R0, -RZ ;  /* 0x800000ff00007221 */ /* 0x000fc80000010100 */
[----:B------:R-:W-:-:S07]  /*5b30*/  FFMA R3, R3, R0, R3 ;  /* 0x0000000003037223 */ /* 0x000fce0000000003 */
.L_x_108:
[----:B------:R-:W-:Y:S05]  /*5b40*/  BSYNC B1 ;  /* 0x0000000000017941 */ /* 0x000fea0003800000 */
.L_x_106:
[C---:B------:R-:W-:Y:S01]  /*5b50*/  IMAD.SHL.U32 R0, R18.reuse, 0x10, RZ ;  /* 0x0000001012007824 */ /* 0x040fe200078e00ff */
[----:B------:R-:W-:Y:S02]  /*5b60*/  F2FP.SATFINITE.E4M3.F32.PACK_AB_MERGE_C R13, R9, R8, RZ ;  /* 0x00000008090d723e */ /* 0x000fe400048070ff */
[----:B------:R-:W-:Y:S02]  /*5b70*/  SHF.L.U32 R9, R18, 0x1, RZ ;  /* 0x0000000112097819 */ /* 0x000fe400000006ff */
[----:B------:R-:W-:Y:S02]  /*5b80*/  LOP3.LUT R0, R0, 0xe00, RZ, 0xc0, !PT ;  /* 0x00000e0000007812 */ /* 0x000fe400078ec0ff */
[----:B------:R-:W-:Y:S02]  /*5b90*/  SHF.L.U32 R31, R18, 0x3, RZ ;  /* 0x00000003121f7819 */ /* 0x000fe400000006ff */
[----:B------:R-:W-:Y:S02]  /*5ba0*/  LOP3.LUT R0, R0, 0x6, R9, 0xf8, !PT ;  /* 0x0000000600007812 */ /* 0x000fe400078ef809 */
[----:B------:R-:W-:-:S02]  /*5bb0*/  LOP3.LUT R9, R31, 0x80, RZ, 0xc0, !PT ;  /* 0x000000801f097812 */ /* 0x000fc400078ec0ff */
[--C-:B------:R-:W-:Y:S02]  /*5bc0*/  SHF.R.U32.HI R8, RZ, 0x4, R18.reuse ;  /* 0x00000004ff087819 */ /* 0x100fe40000011612 */
[----:B------:R-:W-:Y:S02]  /*5bd0*/  LOP3.LUT R0, R0, 0x60, R31, 0xf8, !PT ;  /* 0x0000006000007812 */ /* 0x000fe400078ef81f */
[----:B------:R-:W-:Y:S02]  /*5be0*/  LOP3.LUT R9, R9, 0x10, R18, 0xf8, !PT ;  /* 0x0000001009097812 */ /* 0x000fe400078ef812 */
[----:B------:R-:W-:Y:S02]  /*5bf0*/  LOP3.LUT P2, RZ, R8, 0x1, RZ, 0xc0, !PT ;  /* 0x0000000108ff7812 */ /* 0x000fe4000784c0ff */
[----:B------:R-:W-:Y:S01]  /*5c00*/  LOP3.LUT R8, R0, R9, RZ, 0xfc, !PT ;  /* 0x0000000900087212 */ /* 0x000fe200078efcff */
[----:B------:R-:W-:Y:S01]  /*5c10*/  IMAD.MOV.U32 R9, RZ, RZ, 0x10 ;  /* 0x00000010ff097424 */ /* 0x000fe200078e00ff */
[----:B------:R-:W-:-:S02]  /*5c20*/  F2FP.SATFINITE.E4M3.F32.PACK_AB_MERGE_C R11, R11, R10, RZ ;  /* 0x0000000a0b0b723e */ /* 0x000fc400048070ff */
[----:B------:R-:W-:Y:S02]  /*5c30*/  F2FP.SATFINITE.E4M3.F32.PACK_AB_MERGE_C R15, R15, R14, RZ ;  /* 0x0000000e0f0f723e */ /* 0x000fe400048070ff */
[----:B------:R-:W-:Y:S02]  /*5c40*/  F2FP.SATFINITE.E4M3.F32.PACK_AB_MERGE_C R21, R21, R20, RZ ;  /* 0x000000141515723e */ /* 0x000fe400048070ff */
[----:B------:R-:W-:Y:S02]  /*5c50*/  F2FP.SATFINITE.E4M3.F32.PACK_AB_MERGE_C R25, R25, R24, RZ ;  /* 0x000000181919723e */ /* 0x000fe400048070ff */
[----:B------:R-:W-:Y:S02]  /*5c60*/  F2FP.SATFINITE.E4M3.F32.PACK_AB_MERGE_C R27, R27, R26, RZ ;  /* 0x0000001a1b1b723e */ /* 0x000fe400048070ff */
[----:B------:R-:W-:Y:S02]  /*5c70*/  F2FP.SATFINITE.E4M3.F32.PACK_AB_MERGE_C R29, R29, R28, RZ ;  /* 0x0000001c1d1d723e */ /* 0x000fe400048070ff */
[----:B------:R-:W-:Y:S01]  /*5c80*/  F2FP.SATFINITE.E4M3.F32.PACK_AB_MERGE_C R3, R3, R30, RZ ;  /* 0x0000001e0303723e */ /* 0x000fe200048070ff */
[----:B------:R-:W-:Y:S06]  /*5c90*/  @P5 BRA `(.L_x_109) ;  /* 0x0000000000045947 */ /* 0x000fec0003800000 */
[----:B------:R-:W-:-:S04]  /*5ca0*/  DEPBAR.LE SB0, 0x1 ;  /* 0x000080400000791a */ /* 0x000fc80000000000 */
.L_x_109:
[----:B------:R-:W-:Y:S05]  /*5cb0*/  WARPSYNC.ALL ;  /* 0x0000000000007948 */ /* 0x000fea0003800000 */
[----:B------:R-:W-:Y:S01]  /*5cc0*/  BAR.SYNC.DEFER_BLOCKING 0x1, 0x100 ;  /* 0x0044000000007b1d */ /* 0x000fe20000010000 */
[----:B------:R-:W-:Y:S02]  /*5cd0*/  SEL R9, R9, 0xfffffff0, !P2 ;  /* 0xfffffff009097807 */ /* 0x000fe40005000000 */
[----:B------:R-:W-:-:S03]  /*5ce0*/  IADD3 R10, R8, UR50, RZ ;  /* 0x00000032080a7c10 */ /* 0x000fc6000fffe0ff */
[----:B------:R-:W-:Y:S01]  /*5cf0*/  BSSY B0, `(.L_x_110) ;  /* 0x0000017000007945 */ /* 0x000fe20003800000 */
[----:B------:R-:W-:Y:S01]  /*5d00*/  IADD3 R10, R10, R9, RZ ;  /* 0x000000090a0a7210 */ /* 0x000fe20007ffe0ff */
[----:B------:R1:W-:Y:S04]  /*5d10*/  STS.U16 [R8+UR50+0x4100], R13 ;  /* 0x0041000d08007988 */ /* 0x0003e80008000432 */
[----:B------:R1:W-:Y:S04]  /*5d20*/  STS.U16 [R8+UR50+0x4200], R11 ;  /* 0x0042000b08007988 */ /* 0x0003e80008000432 */
[----:B------:R1:W-:Y:S04]  /*5d30*/  STS.U16 [R8+UR50+0x4108], R15 ;  /* 0x0041080f08007988 */ /* 0x0003e80008000432 */
[----:B------:R1:W-:Y:S04]  /*5d40*/  STS.U16 [R8+UR50+0x4208], R21 ;  /* 0x0042081508007988 */ /* 0x0003e80008000432 */
[----:B------:R1:W-:Y:S04]  /*5d50*/  STS.U16 [R10+0x4100], R25 ;  /* 0x004100190a007388 */ /* 0x0003e80000000400 */
[----:B------:R1:W-:Y:S04]  /*5d60*/  STS.U16 [R10+0x4200], R27 ;  /* 0x0042001b0a007388 */ /* 0x0003e80000000400 */
[----:B------:R1:W-:Y:S04]  /*5d70*/  STS.U16 [R10+0x4108], R29 ;  /* 0x0041081d0a007388 */ /* 0x0003e80000000400 */
[----:B------:R1:W-:Y:S01]  /*5d80*/  STS.U16 [R10+0x4208], R3 ;  /* 0x004208030a007388 */ /* 0x0003e20000000400 */
[----:B------:R-:W-:Y:S01]  /*5d90*/  @!PT LDS RZ, [RZ] ;  /* 0x00000000fffff984 */ /* 0x000fe20000000800 */
[----:B------:R-:W-:Y:S01]  /*5da0*/  @!PT LDS RZ, [RZ] ;  /* 0x00000000fffff984 */ /* 0x000fe20000000800 */
[----:B------:R-:W-:Y:S01]  /*5db0*/  @!PT LDS RZ, [RZ] ;  /* 0x00000000fffff984 */ /* 0x000fe20000000800 */
[----:B------:R-:W-:Y:S01]  /*5dc0*/  @!PT LDS RZ, [RZ] ;  /* 0x00000000fffff984 */ /* 0x000fe20000000800 */
[----:B------:R2:W-:Y:S06]  /*5dd0*/  MEMBAR.ALL.CTA ;  /* 0x0000000000007992 */ /* 0x0005ec0000008000 */
[----:B--2---:R-:W2:Y:S02]  /*5de0*/  FENCE.VIEW.ASYNC.S ;  /* 0x00000000000073c6 */ /* 0x004ea40000000000 */
[----:B--2---:R-:W-:Y:S06]  /*5df0*/  BAR.SYNC.DEFER_BLOCKING 0x1, 0x100 ;  /* 0x0044000000007b1d */ /* 0x004fec0000010000 */
[----:B-1----:R-:W-:Y:S05]  /*5e00*/  @P5 BRA `(.L_x_111) ;  /* 0x0000000000145947 */ /* 0x002fea0003800000 */
[----:B------:R-:W-:Y:S02]  /*5e10*/  UIADD3 UR4, UP0, UR42, 0x4f0, URZ ;  /* 0x000004f02a047890 */ /* 0x000fe4000ff1e03f */
[----:B------:R-:W-:Y:S02]  /*5e20*/  UIADD3 UR44, UR50, 0x4100, URZ ;  /* 0x00004100322c7890 */ /* 0x000fe4000fffe03f */
[----:B------:R-:W-:-:S09]  /*5e30*/  UIADD3.X UR5, URZ, UR43, URZ, UP0, !UPT ;  /* 0x0000002b3f057290 */ /* 0x000fd200087fe43f */
[----:B------:R1:W-:Y:S02]  /*5e40*/  UTMASTG.3D [UR44], [UR4] ;  /* 0x0000002c040073b5 */ /* 0x0003e40008010000 */
[----:B-1----:R0:W-:Y:S02]  /*5e50*/  UTMACMDFLUSH ;  /* 0x00000000000079b7 */ /* 0x0021e40000000000 */
.L_x_111:
[----:B------:R-:W-:Y:S05]  /*5e60*/  BSYNC B0 ;  /* 0x0000000000007941 */ /* 0x000fea0003800000 */
.L_x_110:
[----:B------:R-:W-:Y:S04]  /*5e70*/  BSSY B0, `(.L_x_112) ;  /* 0x000002e000007945 */ /* 0x000fe80003800000 */
[----:B------:R-:W-:Y:S05]  /*5e80*/  @P0 BRA `(.L_x_113) ;  /* 0x0000000000b00947 */ /* 0x000fea0003800000 */
[----:B------:R-:W-:-:S13]  /*5e90*/  ISETP.NE.AND P3, PT, R89, 0x3, PT ;  /* 0x000000035900780c */ /* 0x000fda0003f65270 */
[----:B------:R-:W-:Y:S05]  /*5ea0*/  @!P3 BRA `(.L_x_114) ;  /* 0x000000000004b947 */ /* 0x000fea0003800000 */
[----:B------:R-:W-:Y:S01]  /*5eb0*/  BPT.TRAP 0x1 ;  /* 0x000000040000795c */ /* 0x000fe20000300000 */
.L_x_114:
[----:B------:R-:W-:Y:S01]  /*5ec0*/  LEA R14, R93, UR50, 0x3 ;  /* 0x000000325d0e7c11 */ /* 0x000fe2000f8e18ff */
[----:B------:R-:W-:Y:S01]  /*5ed0*/  BSSY B1, `(.L_x_115) ;  /* 0x0000004000017945 */ /* 0x000fe20003800000 */
[----:B------:R-:W-:-:S04]  /*5ee0*/  SHF.L.U32 R3, R92, 0x1f, RZ ;  /* 0x0000001f5c037819 */ /* 0x000fc800000006ff */
[----:B------:R-:W1:Y:S02]  /*5ef0*/  SYNCS.PHASECHK.TRANS64.TRYWAIT P2, [R14+URZ+0xa0], R3 ;  /* 0x0000a0030e0075a7 */ /* 0x000e64000804017f */
[----:B-1----:R-:W-:Y:S05]  /*5f00*/  @!P2 BRA `(.L_x_116) ;  /* 0x000000900088a947 */ /* 0x002fea0003800000 */
.L_x_371:
[----:B------:R-:W-:Y:S05]  /*5f10*/  BSYNC B1 ;  /* 0x0000000000017941 */ /* 0x000fea0003800000 */
.L_x_115:
[----:B------:R-:W-:Y:S04]  /*5f20*/  BSSY B1, `(.L_x_117) ;  /* 0x0000011000017945 */ /* 0x000fe80003800000 */
[----:B------:R-:W-:Y:S05]  /*5f30*/  @P1 BRA `(.L_x_118) ;  /* 0x00000000003c1947 */ /* 0x000fea0003800000 */
[----:B------:R-:W-:-:S05]  /*5f40*/  IMAD R15, R93, 0x1000, R8 ;  /* 0x000010005d0f7824 */ /* 0x000fca00078e0208 */
[----:B------:R-:W-:Y:S01]  /*5f50*/  IADD3 R0, R15, UR50, RZ ;  /* 0x000000320f007c10 */ /* 0x000fe2000fffe0ff */
[----:B------:R-:W-:Y:S03]  /*5f60*/  LDS.U16 R4, [R15+UR50+0x200] ;  /* 0x000200320f047984 */ /* 0x000fe60008000400 */
[----:B------:R-:W-:Y:S01]  /*5f70*/  IADD3 R13, R0, R9, RZ ;  /* 0x00000009000d7210 */ /* 0x000fe20007ffe0ff */
[----:B-1----:R-:W1:Y:S04]  /*5f80*/  LDS.U16 R3, [R15+UR50+0x100] ;  /* 0x000100320f037984 */ /* 0x002e680008000400 */
[----:B------:R-:W-:Y:S04]  /*5f90*/  LDS.U16 R6, [R13+0x200] ;  /* 0x000200000d067984 */ /* 0x000fe80000000400 */
[----:B------:R-:W2:Y:S04]  /*5fa0*/  LDS.U16 R7, [R13+0x100] ;  /* 0x000100000d077984 */ /* 0x000ea80000000400 */
[----:B------:R-:W-:Y:S04]  /*5fb0*/  LDS.U16 R5, [R15+UR50+0x208] ;  /* 0x000208320f057984 */ /* 0x000fe80008000400 */
[----:B------:R-:W3:Y:S04]  /*5fc0*/  LDS.U16 R0, [R15+UR50+0x108] ;  /* 0x000108320f007984 */ /* 0x000ee80008000400 */
[----:B------:R-:W-:Y:S04]  /*5fd0*/  LDS.U16 R11, [R13+0x208] ;  /* 0x000208000d0b7984 */ /* 0x000fe80000000400 */
[----:B------:R-:W4:Y:S01]  /*5fe0*/  LDS.U16 R12, [R13+0x108] ;  /* 0x000108000d0c7984 */ /* 0x000f220000000400 */
[----:B-1----:R-:W-:-:S02]  /*5ff0*/  PRMT R4, R3, 0x5410, R4 ;  /* 0x0000541003047816 */ /* 0x002fc40000000004 */
[----:B--2---:R-:W-:Y:S02]  /*6000*/  PRMT R6, R7, 0x5410, R6 ;  /* 0x0000541007067816 */ /* 0x004fe40000000006 */
[----:B---3--:R-:W-:Y:S02]  /*6010*/  PRMT R5, R0, 0x5410, R5 ;  /* 0x0000541000057816 */ /* 0x008fe40000000005 */
[----:B----4-:R-:W-:-:S07]  /*6020*/  PRMT R7, R12, 0x5410, R11 ;  /* 0x000054100c077816 */ /* 0x010fce000000000b */
.L_x_118:
[----:B------:R-:W-:Y:S05]  /*6030*/  BSYNC B1 ;  /* 0x0000000000017941 */ /* 0x000fea0003800000 */
.L_x_117:
[----:B------:R-:W-:Y:S01]  /*6040*/  @!PT LDS RZ, [RZ] ;  /* 0x00000000fffff984 */ /* 0x000fe20000000800 */
[----:B------:R-:W-:Y:S01]  /*6050*/  @!PT LDS RZ, [RZ] ;  /* 0x00000000fffff984 */ /* 0x000fe20000000800 */
[----:B------:R-:W-:Y:S01]  /*6060*/  @!PT LDS RZ, [RZ] ;  /* 0x00000000fffff984 */ /* 0x000fe20000000800 */
[----:B------:R-:W-:Y:S01]  /*6070*/  @!PT LDS RZ, [RZ] ;  /* 0x00000000fffff984 */ /* 0x000fe20000000800 */
[----:B------:R2:W-:Y:S06]  /*6080*/  MEMBAR.ALL.CTA ;  /* 0x0000000000007992 */ /* 0x0005ec0000008000 */
[----:B--2---:R-:W2:Y:S01]  /*6090*/  FENCE.VIEW.ASYNC.S ;  /* 0x00000000000073c6 */ /* 0x004ea20000000000 */
[----:B------:R-:W-:Y:S05]  /*60a0*/  @!P3 BRA `(.L_x_119) ;  /* 0x000000000004b947 */ /* 0x000fea0003800000 */
[----:B------:R-:W-:Y:S01]  /*60b0*/  BPT.TRAP 0x1 ;  /* 0x000000040000795c */ /* 0x000fe20000300000 */
.L_x_119:
[----:B-1----:R-:W1:Y:S01]  /*60c0*/  S2R R3, SR_CgaCtaId ;  /* 0x0000000000037919 */ /* 0x002e620000008800 */
[----:B------:R-:W-:Y:S01]  /*60d0*/  VIADD R0, R14, 0xc0 ;  /* 0x000000c00e007836 */ /* 0x000fe20000000000 */
[----:B------:R-:W-:-:S04]  /*60e0*/  IADD3 R93, R93, 0x1, RZ ;  /* 0x000000015d5d7810 */ /* 0x000fc80007ffe0ff */
[----:B------:R-:W-:-:S04]  /*60f0*/  ISETP.NE.AND P2, PT, R93, 0x4, PT ;  /* 0x000000045d00780c */ /* 0x000fc80003f45270 */
[----:B------:R-:W-:Y:S02]  /*6100*/  SEL R93, R93, RZ, P2 ;  /* 0x000000ff5d5d7207 */ /* 0x000fe40001000000 */
[----:B-1----:R-:W-:Y:S02]  /*6110*/  PRMT R0, R3, 0x654, R0 ;  /* 0x0000065403007816 */ /* 0x002fe40000000000 */
[----:B------:R-:W-:Y:S02]  /*6120*/  SEL R3, RZ, 0x1, P2 ;  /* 0x00000001ff037807 */ /* 0x000fe40001000000 */
[----:B--2---:R1:W-:Y:S02]  /*6130*/  SYNCS.ARRIVE.TRANS64.RED.A1T0 RZ, [R0+URZ], RZ ;  /* 0x000000ff00ff79a7 */ /* 0x0043e4000810043f */
[----:B------:R-:W-:-:S07]  /*6140*/  LOP3.LUT R92, R92, R3, RZ, 0x3c, !PT ;  /* 0x000000035c5c7212 */ /* 0x000fce00078e3cff */
.L_x_113:
[----:B------:R-:W-:Y:S05]  /*6150*/  BSYNC B0 ;  /* 0x0000000000007941 */ /* 0x000fea0003800000 */
.L_x_112:
[----:B-1----:R-:W-:Y:S01]  /*6160*/  F2FP.F16.E4M3.UNPACK_B R0, R4 ;  /* 0x00000004ff00723e */ /* 0x002fe200020006ff */
[C---:B------:R-:W-:Y:S01]  /*6170*/  FMUL R3, R91.reuse, R140 ;  /* 0x0000008c5b037220 */ /* 0x040fe20000400000 */
[----:B------:R-:W-:Y:S01]  /*6180*/  F2FP.F16.E4M3.UNPACK_B R13, R5 ;  /* 0x00000005ff0d723e */ /* 0x000fe200020006ff */
[C---:B------:R-:W-:Y:S01]  /*6190*/  FMUL R137, R91.reuse, R137 ;  /* 0x000000895b897220 */ /* 0x040fe20000400000 */
[C---:B------:R-:W-:Y:S01]  /*61a0*/  FMUL R139, R91.reuse, R139 ;  /* 0x0000008b5b8b7220 */ /* 0x040fe20000400000 */
[--C-:B------:R-:W-:Y:S01]  /*61b0*/  HADD2.F32 R11, -RZ, R0.reuse.H0_H0 ;  /* 0x20000000ff0b7230 */ /* 0x100fe20000004100 */
[----:B------:R-:W-:Y:S01]  /*61c0*/  F2FP.F16.E4M3.UNPACK_B R14, R5.H1 ;  /* 0x00000005ff0e723e */ /* 0x000fe200030006ff */
[----:B------:R-:W-:Y:S01]  /*61d0*/  HADD2.F32 R12, -RZ, R0.H1_H1 ;  /* 0x30000000ff0c7230 */ /* 0x000fe20000004100 */
[----:B------:R-:W-:Y:S01]  /*61e0*/  F2FP.F16.E4M3.UNPACK_B R0, R4.H1 ;  /* 0x00000004ff00723e */ /* 0x000fe200030006ff */
[--C-:B------:R-:W-:Y:S02]  /*61f0*/  HADD2.F32 R20, -RZ, R13.reuse.H0_H0 ;  /* 0x2000000dff147230 */ /* 0x100fe40000004100 */
[----:B------:R-:W-:Y:S01]  /*6200*/  FMUL R141, R91, R141 ;  /* 0x0000008d5b8d7220 */ /* 0x000fe20000400000 */
[----:B------:R-:W-:-:S02]  /*6210*/  HADD2.F32 R24, -RZ, R13.H1_H1 ;  /* 0x3000000dff187230 */ /* 0x000fc40000004100 */
[C---:B------:R-:W-:Y:S01]  /*6220*/  FFMA R3, R90.reuse, R12, R3 ;  /* 0x0000000c5a037223 */ /* 0x040fe20000000003 */
[----:B------:R-:W-:Y:S02]  /*6230*/  HADD2.F32 R12, -RZ, R0.H0_H0 ;  /* 0x20000000ff0c7230 */ /* 0x000fe40000004100 */
[C---:B------:R-:W-:Y:S01]  /*6240*/  FFMA R137, R90.reuse, R20, R137 ;  /* 0x000000145a897223 */ /* 0x040fe20000000089 */
[----:B------:R-:W-:Y:S01]  /*6250*/  FMUL R13, R91, R136 ;  /* 0x000000885b0d7220 */ /* 0x000fe20000400000 */
[----:B------:R-:W-:Y:S01]  /*6260*/  F2FP.F16.E4M3.UNPACK_B R20, R6 ;  /* 0x00000006ff14723e */ /* 0x000fe200020006ff */
[C---:B------:R-:W-:Y:S01]  /*6270*/  FFMA R141, R90.reuse, R11, R141 ;  /* 0x0000000b5a8d7223 */ /* 0x040fe2000000008d */
[C---:B------:R-:W-:Y:S01]  /*6280*/  FFMA R139, R90.reuse, R12, R139 ;  /* 0x0000000c5a8b7223 */ /* 0x040fe2000000008b */
[----:B------:R-:W-:Y:S02]  /*6290*/  HADD2.F32 R12, -RZ, R14.H0_H0 ;  /* 0x2000000eff0c7230 */ /* 0x000fe40000004100 */
[----:B------:R-:W-:Y:S01]  /*62a0*/  FFMA R13, R90, R24, R13 ;  /* 0x000000185a0d7223 */ /* 0x000fe2000000000d */
[----:B------:R-:W-:-:S02]  /*62b0*/  HADD2.F32 R0, -RZ, R0.H1_H1 ;  /* 0x30000000ff007230 */ /* 0x000fc40000004100 */
[C---:B------:R-:W-:Y:S01]  /*62c0*/  FMUL R11, R91.reuse, R138 ;  /* 0x0000008a5b0b7220 */ /* 0x040fe20000400000 */
[----:B------:R-:W-:Y:S01]  /*62d0*/  HADD2.F32 R14, -RZ, R14.H1_H1 ;  /* 0x3000000eff0e7230 */ /* 0x000fe20000004100 */
[----:B------:R-:W-:Y:S01]  /*62e0*/  MOV R46, 0x3bbb989d ;  /* 0x3bbb989d002e7802 */ /* 0x000fe20000000f00 */
[C---:B------:R-:W-:Y:S01]  /*62f0*/  FMUL R15, R91.reuse, R134 ;  /* 0x000000865b0f7220 */ /* 0x040fe20000400000 */
[--C-:B------:R-:W-:Y:S02]  /*6300*/  HADD2.F32 R24, -RZ, R20.reuse.H0_H0 ;  /* 0x20000014ff187230 */ /* 0x100fe40000004100 */
[----:B------:R-:W-:Y:S01]  /*6310*/  FMUL R133, R91, R133 ;  /* 0x000000855b857220 */ /* 0x000fe20000400000 */
[C---:B------:R-:W-:Y:S01]  /*6320*/  FFMA R11, R90.reuse, R0, R11 ;  /* 0x000000005a0b7223 */ /* 0x040fe2000000000b */
[C---:B------:R-:W-:Y:S01]  /*6330*/  FFMA R15, R90.reuse, R14, R15 ;  /* 0x0000000e5a0f7223 */ /* 0x040fe2000000000f */
[----:B------:R-:W-:Y:S02]  /*6340*/  IMAD.MOV.U32 R48, RZ, RZ, 0x437c0000 ;  /* 0x437c0000ff307424 */ /* 0x000fe400078e00ff */
[----:B------:R-:W-:Y:S01]  /*6350*/  FFMA.SAT R0, -R141, R46, 0.5 ;  /* 0x3f0000008d007423 */ /* 0x000fe2000000212e */
[----:B------:R-:W-:Y:S01]  /*6360*/  FFMA R133, R90, R24, R133 ;  /* 0x000000185a857223 */ /* 0x000fe20000000085 */
[----:B------:R-:W-:Y:S01]  /*6370*/  FFMA.SAT R14, -R3, R46, 0.5 ;  /* 0x3f000000030e7423 */ /* 0x000fe2000000212e */
[----:B------:R-:W-:-:S02]  /*6380*/  HADD2.F32 R24, -RZ, R20.H1_H1 ;  /* 0x30000014ff187230 */ /* 0x000fc40000004100 */
[C---:B------:R-:W-:Y:S01]  /*6390*/  FMUL R21, R91.reuse, R132 ;  /* 0x000000845b157220 */ /* 0x040fe20000400000 */
[----:B------:R-:W-:Y:S01]  /*63a0*/  FMUL R135, R91, R135 ;  /* 0x000000875b877220 */ /* 0x000fe20000400000 */
[----:B------:R-:W-:Y:S01]  /*63b0*/  FFMA.SAT R20, -R139, R46, 0.5 ;  /* 0x3f0000008b147423 */ /* 0x000fe2000000212e */
[-C--:B------:R-:W-:Y:S01]  /*63c0*/  FFMA.RM R0, R0, R48.reuse, 12582913 ;  /* 0x4b40000100007423 */ /* 0x080fe20000004030 */
[----:B------:R-:W-:Y:S01]  /*63d0*/  FFMA.RM R14, R14, R48, 12582913 ;  /* 0x4b4000010e0e7423 */ /* 0x000fe20000004030 */
[----:B------:R-:W-:Y:S01]  /*63e0*/  F2FP.F16.E4M3.UNPACK_B R29, R6.H1 ;  /* 0x00000006ff1d723e */ /* 0x000fe200030006ff */
[C---:B------:R-:W-:Y:S01]  /*63f0*/  FFMA R21, R90.reuse, R24, R21 ;  /* 0x000000185a157223 */ /* 0x040fe20000000015 */
[----:B------:R-:W-:Y:S01]  /*6400*/  FFMA R135, R90, R12, R135 ;  /* 0x0000000c5a877223 */ /* 0x000fe20000000087 */
[----:B------:R-:W-:Y:S01]  /*6410*/  FFMA.RM R24, R20, R48, 12582913 ;  /* 0x4b40000114187423 */ /* 0x000fe20000004030 */
[----:B------:R-:W-:Y:S01]  /*6420*/  FADD R12, R0, -12583039 ;  /* 0xcb40007f000c7421 */ /* 0x000fe20000000000 */
[----:B------:R-:W-:Y:S01]  /*6430*/  FADD R20, R14, -12583039 ;  /* 0xcb40007f0e147421 */ /* 0x000fe20000000000 */
[----:B------:R-:W-:-:S02]  /*6440*/  HADD2.F32 R28, -RZ, R29.H0_H0 ;  /* 0x2000001dff1c7230 */ /* 0x000fc40000004100 */
[----:B------:R-:W-:Y:S01]  /*6450*/  FMUL R131, R91, R131 ;  /* 0x000000835b837220 */ /* 0x000fe20000400000 */
[----:B------:R-:W-:Y:S01]  /*6460*/  FFMA R12, -R141, 1.4426950216293334961, -R12 ;  /* 0x3fb8aa3b8d0c7823 */ /* 0x000fe2000000090c */
[----:B------:R-:W-:Y:S01]  /*6470*/  FFMA R20, -R3, 1.4426950216293334961, -R20 ;  /* 0x3fb8aa3b03147823 */ /* 0x000fe20000000914 */
[----:B------:R-:W-:Y:S01]  /*6480*/  FFMA.SAT R27, -R11, R46, 0.5 ;  /* 0x3f0000000b1b7423 */ /* 0x000fe2000000212e */
[----:B------:R-:W-:Y:S01]  /*6490*/  FFMA R131, R90, R28, R131 ;  /* 0x0000001c5a837223 */ /* 0x000fe20000000083 */
[----:B------:R-:W-:Y:S01]  /*64a0*/  FFMA R12, -R141, 1.925963033500011079e-08, R12 ;  /* 0x32a570608d0c7823 */ /* 0x000fe2000000010c */
[----:B------:R-:W-:Y:S01]  /*64b0*/  FFMA R20, -R3, 1.925963033500011079e-08, R20 ;  /* 0x32a5706003147823 */ /* 0x000fe20000000114 */
[----:B------:R-:W-:Y:S02]  /*64c0*/  HADD2.F32 R31, -RZ, R29.H1_H1 ;  /* 0x3000001dff1f7230 */ /* 0x000fe40000004100 */
[----:B------:R-:W-:Y:S01]  /*64d0*/  FFMA.RM R28, R27, R48, 12582913 ;  /* 0x4b4000011b1c7423 */ /* 0x000fe20000004030 */
[----:B------:R-:W-:Y:S01]  /*64e0*/  FMUL R3, R91, R130 ;  /* 0x000000825b037220 */ /* 0x000fe20000400000 */
[----:B------:R1:W2:Y:S01]  /*64f0*/  MUFU.EX2 R25, R12 ;  /* 0x0000000c00197308 */ /* 0x0002a20000000800 */
[----:B------:R-:W-:Y:S01]  /*6500*/  FADD R26, R24, -12583039 ;  /* 0xcb40007f181a7421 */ /* 0x000fe20000000000 */
[-C--:B------:R-:W-:Y:S01]  /*6510*/  FFMA.SAT R29, -R137, R46.reuse, 0.5 ;  /* 0x3f000000891d7423 */ /* 0x080fe2000000212e */
[----:B------:R-:W-:Y:S01]  /*6520*/  FFMA R3, R90, R31, R3 ;  /* 0x0000001f5a037223 */ /* 0x000fe20000000003 */
[----:B------:R-:W-:Y:S01]  /*6530*/  FFMA.SAT R31, -R13, R46, 0.5 ;  /* 0x3f0000000d1f7423 */ /* 0x000fe2000000212e */
[----:B------:R-:W-:Y:S01]  /*6540*/  FFMA R26, -R139, 1.4426950216293334961, -R26 ;  /* 0x3fb8aa3b8b1a7823 */ /* 0x000fe2000000091a */
[-C--:B------:R-:W-:Y:S01]  /*6550*/  FFMA.RM R30, R29, R48.reuse, 12582913 ;  /* 0x4b4000011d1e7423 */ /* 0x080fe20000004030 */
[----:B------:R-:W-:Y:S01]  /*6560*/  F2FP.F16.E4M3.UNPACK_B R35, R7 ;  /* 0x00000007ff23723e */ /* 0x000fe200020006ff */
[----:B------:R-:W-:Y:S01]  /*6570*/  FFMA.RM R32, R31, R48, 12582913 ;  /* 0x4b4000011f207423 */ /* 0x000fe20000004030 */
[----:B-1----:R-:W-:Y:S01]  /*6580*/  FADD R12, R28, -12583039 ;  /* 0xcb40007f1c0c7421 */ /* 0x002fe20000000000 */
[----:B------:R-:W-:Y:S01]  /*6590*/  FFMA R26, -R139, 1.925963033500011079e-08, R26 ;  /* 0x32a570608b1a7823 */ /* 0x000fe2000000011a */
[----:B------:R1:W-:Y:S01]  /*65a0*/  MUFU.EX2 R27, R20 ;  /* 0x00000014001b7308 */ /* 0x0003e20000000800 */
[----:B------:R-:W-:Y:S01]  /*65b0*/  FADD R34, R32, -12583039 ;  /* 0xcb40007f20227421 */ /* 0x000fe20000000000 */
[----:B------:R-:W-:Y:S01]  /*65c0*/  FFMA R12, -R11, 1.4426950216293334961, -R12 ;  /* 0x3fb8aa3b0b0c7823 */ /* 0x000fe2000000090c */
[----:B------:R-:W-:-:S02]  /*65d0*/  HADD2.F32 R33, -RZ, R35.H0_H0 ;  /* 0x20000023ff217230 */ /* 0x000fc40000004100 */
[----:B------:R-:W-:Y:S01]  /*65e0*/  FMUL R129, R91, R129 ;  /* 0x000000815b817220 */ /* 0x000fe20000400000 */
[----:B------:R-:W-:Y:S01]  /*65f0*/  FFMA R34, -R13, 1.4426950216293334961, -R34 ;  /* 0x3fb8aa3b0d227823 */ /* 0x000fe20000000922 */
[----:B------:R-:W-:Y:S01]  /*6600*/  FFMA R12, -R11, 1.925963033500011079e-08, R12 ;  /* 0x32a570600b0c7823 */ /* 0x000fe2000000010c */
[----:B------:R-:W-:Y:S01]  /*6610*/  FFMA.SAT R11, -R135, R46, 0.5 ;  /* 0x3f000000870b7423 */ /* 0x000fe2000000212e */
[----:B------:R3:W-:Y:S01]  /*6620*/  MUFU.EX2 R29, R26 ;  /* 0x0000001a001d7308 */ /* 0x0007e20000000800 */
[----:B-1----:R-:W-:Y:S01]  /*6630*/  FADD R20, R30, -12583039 ;  /* 0xcb40007f1e147421 */ /* 0x002fe20000000000 */
[----:B------:R-:W-:Y:S01]  /*6640*/  FFMA R34, -R13, 1.925963033500011079e-08, R34 ;  /* 0x32a570600d227823 */ /* 0x000fe20000000122 */
[----:B------:R-:W-:Y:S02]  /*6650*/  HADD2.F32 R13, -RZ, R35.H1_H1 ;  /* 0x30000023ff0d7230 */ /* 0x000fe40000004100 */
[----:B------:R-:W-:Y:S01]  /*6660*/  FFMA R129, R90, R33, R129 ;  /* 0x000000215a817223 */ /* 0x000fe20000000081 */
[----:B------:R-:W-:Y:S01]  /*6670*/  FFMA R20, -R137, 1.4426950216293334961, -R20 ;  /* 0x3fb8aa3b89147823 */ /* 0x000fe20000000914 */
[----:B------:R-:W-:Y:S01]  /*6680*/  F2FP.F16.E4M3.UNPACK_B R43, R7.H1 ;  /* 0x00000007ff2b723e */ /* 0x000fe200030006ff */
[----:B------:R-:W-:Y:S01]  /*6690*/  FMUL R127, R91, R127 ;  /* 0x0000007f5b7f7220 */ /* 0x000fe20000400000 */
[----:B------:R1:W-:Y:S01]  /*66a0*/  MUFU.EX2 R31, R12 ;  /* 0x0000000c001f7308 */ /* 0x0003e20000000800 */
[----:B---3--:R-:W-:Y:S01]  /*66b0*/  FFMA.RM R26, R11, R48, 12582913 ;  /* 0x4b4000010b1a7423 */ /* 0x008fe20000004030 */
[----:B------:R-:W-:Y:S01]  /*66c0*/  FFMA.SAT R11, -R15, R46, 0.5 ;  /* 0x3f0000000f0b7423 */ /* 0x000fe2000000212e */
[----:B------:R-:W-:Y:S01]  /*66d0*/  FFMA R20, -R137, 1.925963033500011079e-08, R20 ;  /* 0x32a5706089147823 */ /* 0x000fe20000000114 */
[--C-:B------:R-:W-:Y:S01]  /*66e0*/  HADD2.F32 R39, -RZ, R43.reuse.H0_H0 ;  /* 0x2000002bff277230 */ /* 0x100fe20000004100 */
[----:B------:R-:W-:Y:S01]  /*66f0*/  SHF.L.U32 R0, R0, 0x17, RZ ;  /* 0x0000001700007819 */ /* 0x000fe200000006ff */
[----:B------:R-:W-:Y:S01]  /*6700*/  FFMA.RM R36, R11, R48, 12582913 ;  /* 0x4b4000010b247423 */ /* 0x000fe20000004030 */
[----:B------:R-:W-:Y:S01]  /*6710*/  FMUL R11, R91, R128 ;  /* 0x000000805b0b7220 */ /* 0x000fe20000400000 */
[----:B------:R3:W4:Y:S01]  /*6720*/  MUFU.EX2 R33, R20 ;  /* 0x0000001400217308 */ /* 0x0007220000000800 */
[----:B-1----:R-:W-:Y:S01]  /*6730*/  FADD R12, R26, -12583039 ;  /* 0xcb40007f1a0c7421 */ /* 0x002fe20000000000 */
[----:B------:R-:W-:Y:S01]  /*6740*/  FADD R38, R36, -12583039 ;  /* 0xcb40007f24267421 */ /* 0x000fe20000000000 */
[C---:B------:R-:W-:Y:S01]  /*6750*/  FFMA R11, R90.reuse, R13, R11 ;  /* 0x0000000d5a0b7223 */ /* 0x040fe2000000000b */
[----:B------:R-:W-:Y:S01]  /*6760*/  FFMA.SAT R13, -R133, R46, 0.5 ;  /* 0x3f000000850d7423 */ /* 0x000fe2000000212e */
[----:B------:R-:W-:Y:S01]  /*6770*/  FFMA R12, -R135, 1.4426950216293334961, -R12 ;  /* 0x3fb8aa3b870c7823 */ /* 0x000fe2000000090c */
[----:B------:R-:W-:Y:S01]  /*6780*/  FFMA R38, -R15, 1.4426950216293334961, -R38 ;  /* 0x3fb8aa3b0f267823 */ /* 0x000fe20000000926 */
[----:B------:R-:W-:Y:S01]  /*6790*/  HADD2.F32 R43, -RZ, R43.H1_H1 ;  /* 0x3000002bff2b7230 */ /* 0x000fe20000004100 */
[----:B------:R1:W5:Y:S01]  /*67a0*/  MUFU.EX2 R35, R34 ;  /* 0x0000002200237308 */ /* 0x0003620000000800 */
[----:B---3--:R-:W-:Y:S01]  /*67b0*/  FFMA.RM R20, R13, R48, 12582913 ;  /* 0x4b4000010d147423 */ /* 0x008fe20000004030 */
[----:B------:R-:W-:Y:S01]  /*67c0*/  FFMA R12, -R135, 1.925963033500011079e-08, R12 ;  /* 0x32a57060870c7823 */ /* 0x000fe2000000010c */
[----:B------:R-:W-:Y:S01]  /*67d0*/  FFMA.SAT R13, -R21, R46, 0.5 ;  /* 0x3f000000150d7423 */ /* 0x000fe2000000212e */
[----:B------:R-:W-:Y:S01]  /*67e0*/  FFMA R38, -R15, 1.925963033500011079e-08, R38 ;  /* 0x32a570600f267823 */ /* 0x000fe20000000126 */
[----:B------:R-:W-:Y:S01]  /*67f0*/  FFMA R127, R90, R39, R127 ;  /* 0x000000275a7f7223 */ /* 0x000fe2000000007f */
[----:B--2---:R-:W-:Y:S01]  /*6800*/  FFMA R50, R0, R25, 1 ;  /* 0x3f80000000327423 */ /* 0x004fe20000000019 */
[----:B------:R-:W-:Y:S01]  /*6810*/  FFMA.RM R40, R13, R48, 12582913 ;  /* 0x4b4000010d287423 */ /* 0x000fe20000004030 */
[----:B------:R2:W-:Y:S01]  /*6820*/  MUFU.EX2 R37, R12 ;  /* 0x0000000c00257308 */ /* 0x0005e20000000800 */
[-C--:B------:R-:W-:Y:S01]  /*6830*/  FFMA.SAT R13, -R3, R46.reuse, 0.5 ;  /* 0x3f000000030d7423 */ /* 0x080fe2000000212e */
[----:B-1----:R-:W-:Y:S01]  /*6840*/  FADD R34, R20, -12583039 ;  /* 0xcb40007f14227421 */ /* 0x002fe20000000000 */
[----:B------:R-:W-:Y:S01]  /*6850*/  FADD R42, R40, -12583039 ;  /* 0xcb40007f282a7421 */ /* 0x000fe20000000000 */
[----:B------:R-:W-:Y:S01]  /*6860*/  FFMA.SAT R45, -R127, R46, 0.5 ;  /* 0x3f0000007f2d7423 */ /* 0x000fe2000000212e */
[----:B------:R-:W-:Y:S01]  /*6870*/  FFMA.RM R41, R13, R48, 12582913 ;  /* 0x4b4000010d297423 */ /* 0x000fe20000004030 */
[----:B------:R-:W-:Y:S01]  /*6880*/  FMUL R13, R91, R126 ;  /* 0x0000007e5b0d7220 */ /* 0x000fe20000400000 */
[----:B------:R-:W-:Y:S01]  /*6890*/  FFMA R34, -R133, 1.4426950216293334961, -R34 ;  /* 0x3fb8aa3b85227823 */ /* 0x000fe20000000922 */
[----:B------:R1:W-:Y:S01]  /*68a0*/  MUFU.EX2 R15, R38 ;  /* 0x00000026000f7308 */ /* 0x0003e20000000800 */
[----:B--2---:R-:W-:Y:S01]  /*68b0*/  FFMA.SAT R12, -R131, R46, 0.5 ;  /* 0x3f000000830c7423 */ /* 0x004fe2000000212e */
[----:B------:R-:W-:Y:S01]  /*68c0*/  FFMA R13, R90, R43, R13 ;  /* 0x0000002b5a0d7223 */ /* 0x000fe2000000000d */
[----:B------:R-:W-:Y:S01]  /*68d0*/  FFMA R34, -R133, 1.925963033500011079e-08, R34 ;  /* 0x32a5706085227823 */ /* 0x000fe20000000122 */
[----:B------:R-:W-:Y:S01]  /*68e0*/  FADD R44, R41, -12583039 ;  /* 0xcb40007f292c7421 */ /* 0x000fe20000000000 */
[----:B------:R-:W-:Y:S01]  /*68f0*/  FFMA.RM R12, R12, R48, 12582913 ;  /* 0x4b4000010c0c7423 */ /* 0x000fe20000004030 */
[-C--:B------:R-:W-:Y:S01]  /*6900*/  FFMA.SAT R43, -R11, R46.reuse, 0.5 ;  /* 0x3f0000000b2b7423 */ /* 0x080fe2000000212e */
[----:B------:R-:W-:Y:S01]  /*6910*/  FFMA.SAT R47, -R13, R46, 0.5 ;  /* 0x3f0000000d2f7423 */ /* 0x000fe2000000212e */
[----:B------:R-:W-:Y:S01]  /*6920*/  FFMA R42, -R21, 1.4426950216293334961, -R42 ;  /* 0x3fb8aa3b152a7823 */ /* 0x000fe2000000092a */
[----:B-1----:R-:W-:Y:S01]  /*6930*/  FADD R38, R12, -12583039 ;  /* 0xcb40007f0c267421 */ /* 0x002fe20000000000 */
[----:B------:R1:W-:Y:S01]  /*6940*/  MUFU.EX2 R39, R34 ;  /* 0x0000002200277308 */ /* 0x0003e20000000800 */
[----:B------:R-:W-:Y:S01]  /*6950*/  FFMA R44, -R3, 1.4426950216293334961, -R44 ;  /* 0x3fb8aa3b032c7823 */ /* 0x000fe2000000092c */
[-C--:B------:R-:W-:Y:S01]  /*6960*/  FFMA.RM R43, R43, R48.reuse, 12582913 ;  /* 0x4b4000012b2b7423 */ /* 0x080fe20000004030 */
[----:B------:R-:W-:Y:S01]  /*6970*/  FFMA R38, -R131, 1.4426950216293334961, -R38 ;  /* 0x3fb8aa3b83267823 */ /* 0x000fe20000000926 */
[-C--:B------:R-:W-:Y:S01]  /*6980*/  FFMA.RM R45, R45, R48.reuse, 12582913 ;  /* 0x4b4000012d2d7423 */ /* 0x080fe20000004030 */
[----:B------:R-:W-:Y:S01]  /*6990*/  FFMA.RM R47, R47, R48, 12582913 ;  /* 0x4b4000012f2f7423 */ /* 0x000fe20000004030 */
[----:B------:R-:W-:Y:S01]  /*69a0*/  FFMA R42, -R21, 1.925963033500011079e-08, R42 ;  /* 0x32a57060152a7823 */ /* 0x000fe2000000012a */
[----:B------:R-:W-:Y:S01]  /*69b0*/  FFMA R38, -R131, 1.925963033500011079e-08, R38 ;  /* 0x32a5706083267823 */ /* 0x000fe20000000126 */
[----:B------:R-:W-:Y:S01]  /*69c0*/  FFMA R44, -R3, 1.925963033500011079e-08, R44 ;  /* 0x32a57060032c7823 */ /* 0x000fe2000000012c */
[----:B-1----:R-:W-:Y:S01]  /*69d0*/  FFMA.SAT R34, -R129, R46, 0.5 ;  /* 0x3f00000081227423 */ /* 0x002fe2000000212e */
[----:B------:R-:W-:Y:S01]  /*69e0*/  FADD R46, R43, -12583039 ;  /* 0xcb40007f2b2e7421 */ /* 0x000fe20000000000 */
[----:B------:R1:W-:Y:S01]  /*69f0*/  MUFU.EX2 R3, R38 ;  /* 0x0000002600037308 */ /* 0x0003e20000000800 */
[----:B------:R-:W-:Y:S01]  /*6a00*/  IADD3 R0, R50, 0x1800000, RZ ;  /* 0x0180000032007810 */ /* 0x000fe20007ffe0ff */
[----:B------:R-:W-:Y:S01]  /*6a10*/  FFMA.RM R34, R34, R48, 12582913 ;  /* 0x4b40000122227423 */ /* 0x000fe20000004030 */
[----:B------:R-:W-:Y:S01]  /*6a20*/  FADD R48, R47, -12583039 ;  /* 0xcb40007f2f307421 */ /* 0x000fe20000000000 */
[----:B------:R-:W-:Y:S01]  /*6a30*/  FFMA R46, -R11, 1.4426950216293334961, -R46 ;  /* 0x3fb8aa3b0b2e7823 */ /* 0x000fe2000000092e */
[----:B------:R-:W-:Y:S01]  /*6a40*/  LOP3.LUT R0, R0, 0x7f800000, RZ, 0xc0, !PT ;  /* 0x7f80000000007812 */ /* 0x000fe200078ec0ff */
[----:B------:R-:W-:-:S02]  /*6a50*/  IMAD.SHL.U32 R24, R24, 0x800000, RZ ;  /* 0x0080000018187824 */ /* 0x000fc400078e00ff */
[----:B------:R-:W-:Y:S01]  /*6a60*/  FFMA R48, -R13, 1.4426950216293334961, -R48 ;  /* 0x3fb8aa3b0d307823 */ /* 0x000fe20000000930 */
[----:B------:R2:W3:Y:S01]  /*6a70*/  MUFU.EX2 R21, R42 ;  /* 0x0000002a00157308 */ /* 0x0004e20000000800 */
[----:B-1----:R-:W-:Y:S01]  /*6a80*/  FADD R38, R45, -12583039 ;  /* 0xcb40007f2d267421 */ /* 0x002fe20000000000 */
[----:B------:R-:W-:Y:S01]  /*6a90*/  FFMA R46, -R11, 1.925963033500011079e-08, R46 ;  /* 0x32a570600b2e7823 */ /* 0x000fe2000000012e */
[----:B------:R-:W-:Y:S01]  /*6aa0*/  FFMA R48, -R13, 1.925963033500011079e-08, R48 ;  /* 0x32a570600d307823 */ /* 0x000fe20000000130 */
[----:B------:R-:W-:Y:S01]  /*6ab0*/  ISETP.GT.U32.AND P2, PT, R0, 0x1ffffff, PT ;  /* 0x01ffffff0000780c */ /* 0x000fe20003f44070 */
[C---:B------:R-:W-:Y:S01]  /*6ac0*/  FFMA R38, -R127.reuse, 1.4426950216293334961, -R38 ;  /* 0x3fb8aa3b7f267823 */ /* 0x040fe20000000926 */
[----:B------:R-:W-:Y:S01]  /*6ad0*/  SHF.L.U32 R30, R30, 0x17, RZ ;  /* 0x000000171e1e7819 */ /* 0x000fe200000006ff */
[----:B------:R-:W-:Y:S01]  /*6ae0*/  IMAD.SHL.U32 R32, R32, 0x800000, RZ ;  /* 0x0080000020207824 */ /* 0x000fe200078e00ff */
[----:B------:R-:W1:Y:S01]  /*6af0*/  MUFU.EX2 R44, R44 ;  /* 0x0000002c002c7308 */ /* 0x000e620000000800 */
[----:B--2---:R-:W-:Y:S01]  /*6b00*/  FADD R42, R34, -12583039 ;  /* 0xcb40007f222a7421 */ /* 0x004fe20000000000 */
[----:B------:R-:W-:Y:S01]  /*6b10*/  FFMA R38, -R127, 1.925963033500011079e-08, R38 ;  /* 0x32a570607f267823 */ /* 0x000fe20000000126 */
[----:B------:R-:W-:Y:S01]  /*6b20*/  SHF.L.U32 R28, R28, 0x17, RZ ;  /* 0x000000171c1c7819 */ /* 0x000fe200000006ff */
[----:B------:R-:W-:-:S02]  /*6b30*/  IMAD.SHL.U32 R20, R20, 0x800000, RZ ;  /* 0x0080000014147824 */ /* 0x000fc400078e00ff */
[C---:B------:R-:W-:Y:S01]  /*6b40*/  FFMA R42, -R129.reuse, 1.4426950216293334961, -R42 ;  /* 0x3fb8aa3b812a7823 */ /* 0x040fe2000000092a */
[----:B------:R-:W-:Y:S01]  /*6b50*/  SHF.L.U32 R40, R40, 0x17, RZ ;  /* 0x0000001728287819 */ /* 0x000fe200000006ff */
[----:B------:R-:W-:Y:S01]  /*6b60*/  IMAD.SHL.U32 R12, R12, 0x800000, RZ ;  /* 0x008000000c0c7824 */ /* 0x000fe200078e00ff */
[----:B------:R-:W-:Y:S01]  /*6b70*/  MUFU.EX2 R46, R46 ;  /* 0x0000002e002e7308 */ /* 0x000fe20000000800 */
[----:B------:R-:W-:Y:S01]  /*6b80*/  FFMA R42, -R129, 1.925963033500011079e-08, R42 ;  /* 0x32a57060812a7823 */ /* 0x000fe2000000012a */
[----:B------:R-:W-:Y:S01]  /*6b90*/  SHF.L.U32 R14, R14, 0x17, RZ ;  /* 0x000000170e0e7819 */ /* 0x000fe200000006ff */
[----:B------:R-:W-:Y:S01]  /*6ba0*/  IMAD.SHL.U32 R43, R43, 0x800000, RZ ;  /* 0x008000002b2b7824 */ /* 0x000fe200078e00ff */
[----:B------:R-:W-:Y:S01]  /*6bb0*/  SHF.L.U32 R26, R26, 0x17, RZ ;  /* 0x000000171a1a7819 */ /* 0x000fe200000006ff */
[----:B------:R-:W-:Y:S01]  /*6bc0*/  BSSY B1, `(.L_x_120) ;  /* 0x0000022000017945 */ /* 0x000fe20003800000 */
[----:B------:R-:W-:Y:S01]  /*6bd0*/  SHF.L.U32 R36, R36, 0x17, RZ ;  /* 0x0000001724247819 */ /* 0x000fe200000006ff */
[----:B----4-:R-:W-:Y:S01]  /*6be0*/  FFMA R30, R30, R33, 1 ;  /* 0x3f8000001e1e7423 */ /* 0x010fe20000000021 */
[----:B------:R-:W2:Y:S01]  /*6bf0*/  MUFU.EX2 R11, R42 ;  /* 0x0000002a000b7308 */ /* 0x000ea20000000800 */
[----:B------:R-:W-:Y:S01]  /*6c00*/  SHF.L.U32 R41, R41, 0x17, RZ ;  /* 0x0000001729297819 */ /* 0x000fe200000006ff */
[----:B------:R-:W-:Y:S01]  /*6c10*/  FFMA R24, R24, R29, 1 ;  /* 0x3f80000018187423 */ /* 0x000fe2000000001d */
[----:B------:R-:W-:Y:S01]  /*6c20*/  SHF.L.U32 R34, R34, 0x17, RZ ;  /* 0x0000001722227819 */ /* 0x000fe200000006ff */
[----:B------:R-:W-:Y:S01]  /*6c30*/  FFMA R31, R28, R31, 1 ;  /* 0x3f8000001c1f7423 */ /* 0x000fe2000000001f */
[----:B------:R-:W-:Y:S01]  /*6c40*/  SHF.L.U32 R45, R45, 0x17, RZ ;  /* 0x000000172d2d7819 */ /* 0x000fe200000006ff */
[----:B-----5:R-:W-:Y:S01]  /*6c50*/  FFMA R25, R32, R35, 1 ;  /* 0x3f80000020197423 */ /* 0x020fe20000000023 */
[----:B------:R-:W-:Y:S01]  /*6c60*/  SHF.L.U32 R47, R47, 0x17, RZ ;  /* 0x000000172f2f7819 */ /* 0x000fe200000006ff */
[----:B------:R-:W4:Y:S01]  /*6c70*/  MUFU.EX2 R38, R38 ;  /* 0x0000002600267308 */ /* 0x000f220000000800 */
[----:B---3--:R-:W-:Y:S01]  /*6c80*/  FFMA R33, R40, R21, 1 ;  /* 0x3f80000028217423 */ /* 0x008fe20000000015 */
[----:B------:R-:W-:Y:S01]  /*6c90*/  FFMA R27, R14, R27, 1 ;  /* 0x3f8000000e1b7423 */ /* 0x000fe2000000001b */
[----:B------:R-:W-:Y:S01]  /*6ca0*/  FFMA R26, R26, R37, 1 ;  /* 0x3f8000001a1a7423 */ /* 0x000fe20000000025 */
[----:B------:R-:W-:Y:S01]  /*6cb0*/  FFMA R29, R36, R15, 1 ;  /* 0x3f800000241d7423 */ /* 0x000fe2000000000f */
[----:B------:R-:W-:Y:S01]  /*6cc0*/  FFMA R28, R20, R39, 1 ;  /* 0x3f800000141c7423 */ /* 0x000fe20000000027 */
[----:B------:R-:W-:Y:S01]  /*6cd0*/  FFMA R32, R12, R3, 1 ;  /* 0x3f8000000c207423 */ /* 0x000fe20000000003 */
[----:B-1----:R-:W-:Y:S01]  /*6ce0*/  FFMA R41, R41, R44, 1 ;  /* 0x3f80000029297423 */ /* 0x002fe2000000002c */
[----:B------:R-:W1:Y:S01]  /*6cf0*/  MUFU.EX2 R48, R48 ;  /* 0x0000003000307308 */ /* 0x000e620000000800 */
[----:B--2---:R-:W-:Y:S01]  /*6d00*/  FFMA R40, R34, R11, 1 ;  /* 0x3f80000022287423 */ /* 0x004fe2000000000b */
[----:B------:R-:W-:Y:S01]  /*6d10*/  FFMA R43, R43, R46, 1 ;  /* 0x3f8000002b2b7423 */ /* 0x000fe2000000002e */
[----:B----4-:R-:W-:Y:S01]  /*6d20*/  FFMA R38, R45, R38, 1 ;  /* 0x3f8000002d267423 */ /* 0x010fe20000000026 */
[----:B-1----:R-:W-:Y:S01]  /*6d30*/  FFMA R47, R47, R48, 1 ;  /* 0x3f8000002f2f7423 */ /* 0x002fe20000000030 */
[----:B------:R-:W-:Y:S06]  /*6d40*/  @P2 BRA `(.L_x_121) ;  /* 0x0000000000142947 */ /* 0x000fec0003800000 */
[----:B------:R-:W-:Y:S01]  /*6d50*/  IMAD.MOV.U32 R3, RZ, RZ, R50 ;  /* 0x000000ffff037224 */ /* 0x000fe200078e0032 */
[----:B------:R-:W-:-:S07]  /*6d60*/  MOV R36, 0x6d80 ;  /* 0x00006d8000247802 */ /* 0x000fce0000000f00 */
[----:B------:R-:W-:Y:S05]  /*6d70*/  CALL.REL.NOINC `($__internal_0_$__cuda_sm20_rcp_rn_f32_slowpath) ;  /* 0x0000008800e47944 */ /* 0x000fea0003c00000 */
[----:B------:R-:W-:Y:S01]  /*6d80*/  MOV R11, R0 ;  /* 0x00000000000b7202 */ /* 0x000fe20000000f00 */
[----:B------:R-:W-:Y:S06]  /*6d90*/  BRA `(.L_x_122) ;  /* 0x0000000000107947 */ /* 0x000fec0003800000 */
.L_x_121:
[----:B------:R-:W1:Y:S02]  /*6da0*/  MUFU.RCP R11, R50 ;  /* 0x00000032000b7308 */ /* 0x000e640000001000 */
[----:B-1----:R-:W-:-:S04]  /*6db0*/  FFMA R0, R50, R11, -1 ;  /* 0xbf80000032007423 */ /* 0x002fc8000000000b */
[----:B------:R-:W-:-:S04]  /*6dc0*/  FADD.FTZ R0, -R0, -RZ ;  /* 0x800000ff00007221 */ /* 0x000fc80000010100 */
[----:B------:R-:W-:-:S07]  /*6dd0*/  FFMA R11, R11, R0, R11 ;  /* 0x000000000b0b7223 */ /* 0x000fce000000000b */
.L_x_122:
[----:B------:R-:W-:Y:S05]  /*6de0*/  BSYNC B1 ;  /* 0x0000000000017941 */ /* 0x000fea0003800000 */
.L_x_120:
[----:B------:R-:W-:Y:S01]  /*6df0*/  IADD3 R0, R27, 0x1800000, RZ ;  /* 0x018000001b007810 */ /* 0x000fe20007ffe0ff */
[----:B------:R-:W-:Y:S03]  /*6e00*/  BSSY B1, `(.L_x_123) ;  /* 0x000000d000017945 */ /* 0x000fe60003800000 */
[----:B------:R-:W-:-:S04]  /*6e10*/  LOP3.LUT R0, R0, 0x7f800000, RZ, 0xc0, !PT ;  /* 0x7f80000000007812 */ /* 0x000fc800078ec0ff */
[----:B------:R-:W-:-:S13]  /*6e20*/  ISETP.GT.U32.AND P2, PT, R0, 0x1ffffff, PT ;  /* 0x01ffffff0000780c */ /* 0x000fda0003f44070 */
[----:B------:R-:W-:Y:S05]  /*6e30*/  @P2 BRA `(.L_x_124) ;  /* 0x0000000000142947 */ /* 0x000fea0003800000 */
[----:B------:R-:W-:Y:S01]  /*6e40*/  IMAD.MOV.U32 R3, RZ, RZ, R27 ;  /* 0x000000ffff037224 */ /* 0x000fe200078e001b */
[----:B------:R-:W-:-:S07]  /*6e50*/  MOV R36, 0x6e70 ;  /* 0x00006e7000247802 */ /* 0x000fce0000000f00 */
[----:B------:R-:W-:Y:S05]  /*6e60*/  CALL.REL.NOINC `($__internal_0_$__cuda_sm20_rcp_rn_f32_slowpath) ;  /* 0x0000008800a87944 */ /* 0x000fea0003c00000 */
[----:B------:R-:W-:Y:S01]  /*6e70*/  MOV R14, R0 ;  /* 0x00000000000e7202 */ /* 0x000fe20000000f00 */
[----:B------:R-:W-:Y:S06]  /*6e80*/  BRA `(.L_x_125) ;  /* 0x0000000000107947 */ /* 0x000fec0003800000 */
.L_x_124:
[----:B------:R-:W1:Y:S02]  /*6e90*/  MUFU.RCP R14, R27 ;  /* 0x0000001b000e7308 */ /* 0x000e640000001000 */
[----:B-1----:R-:W-:-:S04]  /*6ea0*/  FFMA R0, R27, R14, -1 ;  /* 0xbf8000001b007423 */ /* 0x002fc8000000000e */
[----:B------:R-:W-:-:S04]  /*6eb0*/  FADD.FTZ R3, -R0, -RZ ;  /* 0x800000ff00037221 */ /* 0x000fc80000010100 */
[----:B------:R-:W-:-:S07]  /*6ec0*/  FFMA R14, R14, R3, R14 ;  /* 0x000000030e0e7223 */ /* 0x000fce000000000e */
.L_x_125:
[----:B------:R-:W-:Y:S05]  /*6ed0*/  BSYNC B1 ;  /* 0x0000000000017941 */ /* 0x000fea0003800000 */
.L_x_123:
        /* <DEDUP_REMOVED lines=10> */
.L_x_127:
[----:B------:R-:W1:Y:S02]  /*6f80*/  MUFU.RCP R15, R24 ;  /* 0x00000018000f7308 */ /* 0x000e640000001000 */
[----:B-1----:R-:W-:-:S04]  /*6f90*/  FFMA R0, R24, R15, -1 ;  /* 0xbf80000018007423 */ /* 0x002fc8000000000f */
[----:B------:R-:W-:-:S04]  /*6fa0*/  FADD.FTZ R0, -R0, -RZ ;  /* 0x800000ff00007221 */ /* 0x000fc80000010100 */
[----:B------:R-:W-:-:S07]  /*6fb0*/  FFMA R15, R15, R0, R15 ;  /* 0x000000000f0f7223 */ /* 0x000fce000000000f */
.L_x_128:
[----:B------:R-:W-:Y:S05]  /*6fc0*/  BSYNC B1 ;  /* 0x0000000000017941 */ /* 0x000fea0003800000 */
.L_x_126:
        /* <DEDUP_REMOVED lines=10> */
.L_x_130:
[----:B------:R-:W1:Y:S02]  /*7070*/  MUFU.RCP R20, R31 ;  /* 0x0000001f00147308 */ /* 0x000e640000001000 */
[----:B-1----:R-:W-:-:S04]  /*7080*/  FFMA R0, R31, R20, -1 ;  /* 0xbf8000001f007423 */ /* 0x002fc80000000014 */
[----:B------:R-:W-:-:S04]  /*7090*/  FADD.FTZ R3, -R0, -RZ ;  /* 0x800000ff00037221 */ /* 0x000fc80000010100 */
[----:B------:R-:W-:-:S07]  /*70a0*/  FFMA R20, R20, R3, R20 ;  /* 0x0000000314147223 */ /* 0x000fce0000000014 */
.L_x_131:
[----:B------:R-:W-:Y:S05]  /*70b0*/  BSYNC B1 ;  /* 0x0000000000017941 */ /* 0x000fea0003800000 */
.L_x_129:
        /* <DEDUP_REMOVED lines=10> */
.L_x_133:
[----:B------:R-:W1:Y:S02]  /*7160*/  MUFU.RCP R21, R30 ;  /* 0x0000001e00157308 */ /* 0x000e640000001000 */
[----:B-1----:R-:W-:-:S04]  /*7170*/  FFMA R0, R30, R21, -1 ;  /* 0xbf8000001e007423 */ /* 0x002fc80000000015 */
[----:B------:R-:W-:-:S04]  /*7180*/  FADD.FTZ R0, -R0, -RZ ;  /* 0x800000ff00007221 */ /* 0x000fc80000010100 */
[----:B------:R-:W-:-:S07]  /*7190*/  FFMA R21, R21, R0, R21 ;  /* 0x0000000015157223 */ /* 0x000fce0000000015 */
.L_x_134:
[----:B------:R-:W-:Y:S05]  /*71a0*/  BSYNC B1 ;  /* 0x0000000000017941 */ /* 0x000fea0003800000 */
.L_x_132:
        /* <DEDUP_REMOVED lines=10> */
.L_x_136:
[----:B------:R-:W1:Y:S02]  /*7250*/  MUFU.RCP R24, R25 ;  /* 0x0000001900187308 */ /* 0x000e640000001000 */
[----:B-1----:R-:W-:-:S04]  /*7260*/  FFMA R0, R25, R24, -1 ;  /* 0xbf80000019007423 */ /* 0x002fc80000000018 */
[----:B------:R-:W-:-:S04]  /*7270*/  FADD.FTZ R3, -R0, -RZ ;  /* 0x800000ff00037221 */ /* 0x000fc80000010100 */
[----:B------:R-:W-:-:S07]  /*7280*/  FFMA R24, R24, R3, R24 ;  /* 0x0000000318187223 */ /* 0x000fce0000000018 */
.L_x_137:
[----:B------:R-:W-:Y:S05]  /*7290*/  BSYNC B1 ;  /* 0x0000000000017941 */ /* 0x000fea0003800000 */
.L_x_135:
        /* <DEDUP_REMOVED lines=10> */
.L_x_139:
[----:B------:R-:W1:Y:S02]  /*7340*/  MUFU.RCP R25, R26 ;  /* 0x0000001a00197308 */ /* 0x000e640000001000 */
[----:B-1----:R-:W-:-:S04]  /*7350*/  FFMA R0, R26, R25, -1 ;  /* 0xbf8000001a007423 */ /* 0x002fc80000000019 */
[----:B------:R-:W-:-:S04]  /*7360*/  FADD.FTZ R0, -R0, -RZ ;  /* 0x800000ff00007221 */ /* 0x000fc80000010100 */
[----:B------:R-:W-:-:S07]  /*7370*/  FFMA R25, R25, R0, R25 ;  /* 0x0000000019197223 */ /* 0x000fce0000000019 */
.L_x_140:
[----:B------:R-:W-:Y:S05]  /*7380*/  BSYNC B1 ;  /* 0x0000000000017941 */ /* 0x000fea0003800000 */
.L_x_138:
        /* <DEDUP_REMOVED lines=10> */
.L_x_142:
[----:B------:R-:W1:Y:S02]  /*7430*/  MUFU.RCP R26, R29 ;  /* 0x0000001d001a7308 */ /* 0x000e640000001000 */
[----:B-1----:R-:W-:-:S04]  /*7440*/  FFMA R0, R29, R26, -1 ;  /* 0xbf8000001d007423 */ /* 0x002fc8000000001a */
[----:B------:R-:W-:-:S04]  /*7450*/  FADD.FTZ R3, -R0, -RZ ;  /* 0x800000ff00037221 */ /* 0x000fc80000010100 */
[----:B------:R-:W-:-:S07]  /*7460*/  FFMA R26, R26, R3, R26 ;  /* 0x000000031a1a7223 */ /* 0x000fce000000001a */
.L_x_143:
[----:B------:R-:W-:Y:S05]  /*7470*/  BSYNC B1 ;  /* 0x0000000000017941 */ /* 0x000fea0003800000 */
.L_x_141:
        /* <DEDUP_REMOVED lines=10> */
.L_x_145:
[----:B------:R-:W1:Y:S02]  /*7520*/  MUFU.RCP R27, R28 ;  /* 0x0000001c001b7308 */ /* 0x000e640000001000 */
[----:B-1----:R-:W-:-:S04]  /*7530*/  FFMA R0, R28, R27, -1 ;  /* 0xbf8000001c007423 */ /* 0x002fc8000000001b */
[----:B------:R-:W-:-:S04]  /*7540*/  FADD.FTZ R0, -R0, -RZ ;  /* 0x800000ff00007221 */ /* 0x000fc80000010100 */
[----:B------:R-:W-:-:S07]  /*7550*/  FFMA R27, R27, R0, R27 ;  /* 0x000000001b1b7223 */ /* 0x000fce000000001b */
.L_x_146:
[----:B------:R-:W-:Y:S05]  /*7560*/  BSYNC B1 ;  /* 0x0000000000017941 */ /* 0x000fea0003800000 */
.L_x_144:
        /* <DEDUP_REMOVED lines=10> */
.L_x_148:
[----:B------:R-:W1:Y:S02]  /*7610*/  MUFU.RCP R28, R33 ;  /* 0x00000021001c7308 */ /* 0x000e640000001000 */
[----:B-1----:R-:W-:-:S04]  /*7620*/  FFMA R0, R33, R28, -1 ;  /* 0xbf80000021007423 */ /* 0x002fc8000000001c */
[----:B------:R-:W-:-:S04]  /*7630*/  FADD.FTZ R3, -R0, -RZ ;  /* 0x800000ff00037221 */ /* 0x000fc80000010100 */
[----:B------:R-:W-:-:S07]  /*7640*/  FFMA R28, R28, R3, R28 ;  /* 0x000000031c1c7223 */ /* 0x000fce000000001c */
.L_x_149:
[----:B------:R-:W-:Y:S05]  /*7650*/  BSYNC B1 ;  /* 0x0000000000017941 */ /* 0x000fea0003800000 */
.L_x_147:
        /* <DEDUP_REMOVED lines=10> */
.L_x_151:
[----:B------:R-:W1:Y:S02]  /*7700*/  MUFU.RCP R29, R32 ;  /* 0x00000020001d7308 */ /* 0x000e640000001000 */
[----:B-1----:R-:W-:-:S04]  /*7710*/  FFMA R0, R32, R29, -1 ;  /* 0xbf80000020007423 */ /* 0x002fc8000000001d */
[----:B------:R-:W-:-:S04]  /*7720*/  FADD.FTZ R0, -R0, -RZ ;  /* 0x800000ff00007221 */ /* 0x000fc80000010100 */
[----:B------:R-:W-:-:S07]  /*7730*/  FFMA R29, R29, R0, R29 ;  /* 0x000000001d1d7223 */ /* 0x000fce000000001d */
.L_x_152:
[----:B------:R-:W-:Y:S05]  /*7740*/  BSYNC B1 ;  /* 0x0000000000017941 */ /* 0x000fea0003800000 */
.L_x_150:
        /* <DEDUP_REMOVED lines=10> */
.L_x_154:
[----:B------:R-:W1:Y:S02]  /*77f0*/  MUFU.RCP R30, R41 ;  /* 0x00000029001e7308 */ /* 0x000e640000001000 */
[----:B-1----:R-:W-:-:S04]  /*7800*/  FFMA R0, R41, R30, -1 ;  /* 0xbf80000029007423 */ /* 0x002fc8000000001e */
[----:B------:R-:W-:-:S04]  /*7810*/  FADD.FTZ R3, -R0, -RZ ;  /* 0x800000ff00037221 */ /* 0x000fc80000010100 */
[----:B------:R-:W-:-:S07]  /*7820*/  FFMA R30, R30, R3, R30 ;  /* 0x000000031e1e7223 */ /* 0x000fce000000001e */
.L_x_155:
[----:B------:R-:W-:Y:S05]  /*7830*/  BSYNC B1 ;  /* 0x0000000000017941 */ /* 0x000fea0003800000 */
.L_x_153:
        /* <DEDUP_REMOVED lines=10> */
.L_x_157:
[----:B------:R-:W1:Y:S02]  /*78e0*/  MUFU.RCP R31, R40 ;  /* 0x00000028001f7308 */ /* 0x000e640000001000 */
[----:B-1----:R-:W-:-:S04]  /*78f0*/  FFMA R0, R40, R31, -1 ;  /* 0xbf80000028007423 */ /* 0x002fc8000000001f */
[----:B------:R-:W-:-:S04]  /*7900*/  FADD.FTZ R0, -R0, -RZ ;  /* 0x800000ff00007221 */ /* 0x000fc80000010100 */
[----:B------:R-:W-:-:S07]  /*7910*/  FFMA R31, R31, R0, R31 ;  /* 0x000000001f1f7223 */ /* 0x000fce000000001f */
.L_x_158:
[----:B------:R-:W-:Y:S05]  /*7920*/  BSYNC B1 ;  /* 0x0000000000017941 */ /* 0x000fea0003800000 */
.L_x_156:
        /* <DEDUP_REMOVED lines=10> */
.L_x_160:
[----:B------:R-:W1:Y:S02]  /*79d0*/  MUFU.RCP R32, R43 ;  /* 0x0000002b00207308 */ /* 0x000e640000001000 */
[----:B-1----:R-:W-:-:S04]  /*79e0*/  FFMA R0, R43, R32, -1 ;  /* 0xbf8000002b007423 */ /* 0x002fc80000000020 */
[----:B------:R-:W-:-:S04]  /*79f0*/  FADD.FTZ R3, -R0, -RZ ;  /* 0x800000ff00037221 */ /* 0x000fc80000010100 */
[----:B------:R-:W-:-:S07]  /*7a00*/  FFMA R32, R32, R3, R32 ;  /* 0x0000000320207223 */ /* 0x000fce0000000020 */
.L_x_161:
[----:B------:R-:W-:Y:S05]  /*7a10*/  BSYNC B1 ;  /* 0x0000000000017941 */ /* 0x000fea0003800000 */
.L_x_159:
        /* <DEDUP_REMOVED lines=10> */
.L_x_163:
[----:B------:R-:W1:Y:S02]  /*7ac0*/  MUFU.RCP R33, R38 ;  /* 0x0000002600217308 */ /* 0x000e640000001000 */
[----:B-1----:R-:W-:-:S04]  /*7ad0*/  FFMA R0, R38, R33, -1 ;  /* 0xbf80000026007423 */ /* 0x002fc80000000021 */
[----:B------:R-:W-:-:S04]  /*7ae0*/  FADD.FTZ R0, -R0, -RZ ;  /* 0x800000ff00007221 */ /* 0x000fc80000010100 */
[----:B------:R-:W-:-:S07]  /*7af0*/  FFMA R33, R33, R0, R33 ;  /* 0x0000000021217223 */ /* 0x000fce0000000021 */
.L_x_164:
[----:B------:R-:W-:Y:S05]  /*7b00*/  BSYNC B1 ;  /* 0x0000000000017941 */ /* 0x000fea0003800000 */
.L_x_162:
        /* <DEDUP_REMOVED lines=8> */
[----:B------:R-:W-:Y:S05]  /*7b90*/  BRA `(.L_x_167) ;  /* 0x0000000000107947 */ /* 0x000fea0003800000 */
.L_x_166:
[----:B------:R-:W1:Y:S02]  /*7ba0*/  MUFU.RCP R0, R47 ;  /* 0x0000002f00007308 */ /* 0x000e640000001000 */
[----:B-1----:R-:W-:-:S04]  /*7bb0*/  FFMA R3, R47, R0, -1 ;  /* 0xbf8000002f037423 */ /* 0x002fc80000000000 */
[----:B------:R-:W-:-:S04]  /*7bc0*/  FADD.FTZ R3, -R3, -RZ ;  /* 0x800000ff03037221 */ /* 0x000fc80000010100 */
[----:B------:R-:W-:-:S07]  /*7bd0*/  FFMA R0, R0, R3, R0 ;  /* 0x0000000300007223 */ /* 0x000fce0000000000 */
.L_x_167:
[----:B------:R-:W-:Y:S05]  /*7be0*/  BSYNC B1 ;  /* 0x0000000000017941 */ /* 0x000fea0003800000 */
.L_x_165:
[----:B------:R-:W-:Y:S02]  /*7bf0*/  F2FP.SATFINITE.E4M3.F32.PACK_AB_MERGE_C R11, R14, R11, RZ ;  /* 0x0000000b0e0b723e */ /* 0x000fe400048070ff */
[----:B------:R-:W-:Y:S02]  /*7c00*/  F2FP.SATFINITE.E4M3.F32.PACK_AB_MERGE_C R15, R20, R15, RZ ;  /* 0x0000000f140f723e */ /* 0x000fe400048070ff */
[----:B------:R-:W-:Y:S02]  /*7c10*/  F2FP.SATFINITE.E4M3.F32.PACK_AB_MERGE_C R21, R24, R21, RZ ;  /* 0x000000151815723e */ /* 0x000fe400048070ff */
[----:B------:R-:W-:Y:S02]  /*7c20*/  F2FP.SATFINITE.E4M3.F32.PACK_AB_MERGE_C R25, R26, R25, RZ ;  /* 0x000000191a19723e */ /* 0x000fe400048070ff */
[----:B------:R-:W-:Y:S02]  /*7c30*/  F2FP.SATFINITE.E4M3.F32.PACK_AB_MERGE_C R27, R28, R27, RZ ;  /* 0x0000001b1c1b723e */ /* 0x000fe400048070ff */
[----:B------:R-:W-:-:S02]  /*7c40*/  F2FP.SATFINITE.E4M3.F32.PACK_AB_MERGE_C R29, R30, R29, RZ ;  /* 0x0000001d1e1d723e */ /* 0x000fc400048070ff */
[----:B------:R-:W-:Y:S02]  /*7c50*/  F2FP.SATFINITE.E4M3.F32.PACK_AB_MERGE_C R31, R32, R31, RZ ;  /* 0x0000001f201f723e */ /* 0x000fe400048070ff */
[----:B------:R-:W-:Y:S01]  /*7c60*/  F2FP.SATFINITE.E4M3.F32.PACK_AB_MERGE_C R33, R0, R33, RZ ;  /* 0x000000210021723e */ /* 0x000fe200048070ff */
[----:B------:R-:W-:Y:S06]  /*7c70*/  @P5 BRA `(.L_x_168) ;  /* 0x0000000000045947 */ /* 0x000fec0003800000 */
[----:B------:R-:W-:-:S04]  /*7c80*/  DEPBAR.LE SB0, 0x1 ;  /* 0x000080400000791a */ /* 0x000fc80000000000 */
.L_x_168:
[----:B------:R-:W-:Y:S05]  /*7c90*/  WARPSYNC.ALL ;  /* 0x0000000000007948 */ /* 0x000fea0003800000 */
[----:B------:R-:W-:Y:S06]  /*7ca0*/  BAR.SYNC.DEFER_BLOCKING 0x1, 0x100 ;  /* 0x0044000000007b1d */ /* 0x000fec0000010000 */
[----:B------:R-:W-:Y:S01]  /*7cb0*/  BSSY B0, `(.L_x_169) ;  /* 0x0000019000007945 */ /* 0x000fe20003800000 */
        /* <DEDUP_REMOVED lines=18> */
[----:B------:R-:W-:Y:S02]  /*7de0*/  UIADD3 UR4, UR50, 0x5100, URZ ;  /* 0x0000510032047890 */ /* 0x000fe4000fffe03f */
[----:B------:R-:W-:Y:S01]  /*7df0*/  UIADD3.X UR9, URZ, UR43, URZ, UP0, !UPT ;  /* 0x0000002b3f097290 */ /* 0x000fe200087fe43f */
[----:B------:R-:W-:Y:S01]  /*7e00*/  UMOV UR5, UR45 ;  /* 0x0000002d00057c82 */ /* 0x000fe20008000000 */
[----:B------:R-:W-:-:S07]  /*7e10*/  UMOV UR7, UR47 ;  /* 0x0000002f00077c82 */ /* 0x000fce0008000000 */
[----:B------:R1:W-:Y:S02]  /*7e20*/  UTMASTG.3D [UR4], [UR8] ;  /* 0x00000004080073b5 */ /* 0x0003e40008010000 */
[----:B-1----:R0:W-:Y:S02]  /*7e30*/  UTMACMDFLUSH ;  /* 0x00000000000079b7 */ /* 0x0021e40000000000 */
.L_x_170:
[----:B------:R-:W-:Y:S05]  /*7e40*/  BSYNC B0 ;  /* 0x0000000000007941 */ /* 0x000fea0003800000 */
.L_x_169:
[----:B------:R-:W-:Y:S04]  /*7e50*/  BSSY B0, `(.L_x_171) ;  /* 0x000002e000007945 */ /* 0x000fe80003800000 */
[----:B------:R-:W-:Y:S05]  /*7e60*/  @P0 BRA `(.L_x_172) ;  /* 0x0000000000b00947 */ /* 0x000fea0003800000 */
[----:B------:R-:W-:-:S13]  /*7e70*/  ISETP.NE.AND P3, PT, R89, 0x3, PT ;  /* 0x000000035900780c */ /* 0x000fda0003f65270 */
[----:B------:R-:W-:Y:S05]  /*7e80*/  @!P3 BRA `(.L_x_173) ;  /* 0x000000000004b947 */ /* 0x000fea0003800000 */
[----:B------:R-:W-:Y:S01]  /*7e90*/  BPT.TRAP 0x1 ;  /* 0x000000040000795c */ /* 0x000fe20000300000 */
.L_x_173:
[----:B------:R-:W-:Y:S01]  /*7ea0*/  LEA R13, R93, UR50, 0x3 ;  /* 0x000000325d0d7c11 */ /* 0x000fe2000f8e18ff */
[----:B------:R-:W-:Y:S01]  /*7eb0*/  BSSY B1, `(.L_x_174) ;  /* 0x0000004000017945 */ /* 0x000fe20003800000 */
[----:B------:R-:W-:-:S04]  /*7ec0*/  SHF.L.U32 R0, R92, 0x1f, RZ ;  /* 0x0000001f5c007819 */ /* 0x000fc800000006ff */
[----:B------:R-:W1:Y:S02]  /*7ed0*/  SYNCS.PHASECHK.TRANS64.TRYWAIT P2, [R13+URZ+0xa0], R0 ;  /* 0x0000a0000d0075a7 */ /* 0x000e64000804017f */
[----:B-1----:R-:W-:Y:S05]  /*7ee0*/  @!P2 BRA `(.L_x_175) ;  /* 0x0000007000a4a947 */ /* 0x002fea0003800000 */
.L_x_372:
[----:B------:R-:W-:Y:S05]  /*7ef0*/  BSYNC B1 ;  /* 0x0000000000017941 */ /* 0x000fea0003800000 */
.L_x_174:
[----:B------:R-:W-:Y:S04]  /*7f00*/  BSSY B1, `(.L_x_176) ;  /* 0x0000011000017945 */ /* 0x000fe80003800000 */
[----:B------:R-:W-:Y:S05]  /*7f10*/  @P1 BRA `(.L_x_177) ;  /* 0x00000000003c1947 */ /* 0x000fea0003800000 */
[----:B------:R-:W-:-:S04]  /*7f20*/  LEA R14, R93, R8, 0xc ;  /* 0x000000085d0e7211 */ /* 0x000fc800078e60ff */
[----:B-1----:R-:W-:Y:S01]  /*7f30*/  IADD3 R0, R14, UR50, RZ ;  /* 0x000000320e007c10 */ /* 0x002fe2000fffe0ff */
[----:B------:R-:W-:Y:S04]  /*7f40*/  LDS.U16 R4, [R14+UR50+0x200] ;  /* 0x000200320e047984 */ /* 0x000fe80008000400 */
[----:B------:R-:W-:Y:S01]  /*7f50*/  IMAD.IADD R15, R0, 0x1, R9 ;  /* 0x00000001000f7824 */ /* 0x000fe200078e0209 */
[----:B------:R-:W1:Y:S04]  /*7f60*/  LDS.U16 R3, [R14+UR50+0x100] ;  /* 0x000100320e037984 */ /* 0x000e680008000400 */
        /* <DEDUP_REMOVED lines=10> */
.L_x_177:
[----:B------:R-:W-:Y:S05]  /*8010*/  BSYNC B1 ;  /* 0x0000000000017941 */ /* 0x000fea0003800000 */
.L_x_176:
        /* <DEDUP_REMOVED lines=8> */
.L_x_178:
[----:B------:R-:W3:Y:S01]  /*80a0*/  S2R R3, SR_CgaCtaId ;  /* 0x0000000000037919 */ /* 0x000ee20000008800 */
[----:B-1----:R-:W-:Y:S02]  /*80b0*/  IADD3 R0, R13, 0xc0, RZ ;  /* 0x000000c00d007810 */ /* 0x002fe40007ffe0ff */
[----:B------:R-:W-:-:S04]  /*80c0*/  IADD3 R93, R93, 0x1, RZ ;  /* 0x000000015d5d7810 */ /* 0x000fc80007ffe0ff */
[----:B------:R-:W-:-:S04]  /*80d0*/  ISETP.NE.AND P2, PT, R93, 0x4, PT ;  /* 0x000000045d00780c */ /* 0x000fc80003f45270 */
[----:B------:R-:W-:Y:S02]  /*80e0*/  SEL R93, R93, RZ, P2 ;  /* 0x000000ff5d5d7207 */ /* 0x000fe40001000000 */
[----:B---3--:R-:W-:Y:S02]  /*80f0*/  PRMT R0, R3, 0x654, R0 ;  /* 0x0000065403007816 */ /* 0x008fe40000000000 */
[----:B------:R-:W-:Y:S02]  /*8100*/  SEL R3, RZ, 0x1, P2 ;  /* 0x00000001ff037807 */ /* 0x000fe40001000000 */
[----:B--2---:R1:W-:Y:S02]  /*8110*/  SYNCS.ARRIVE.TRANS64.RED.A1T0 RZ, [R0+URZ], RZ ;  /* 0x000000ff00ff79a7 */ /* 0x0043e4000810043f */
[----:B------:R-:W-:-:S07]  /*8120*/  LOP3.LUT R92, R92, R3, RZ, 0x3c, !PT ;  /* 0x000000035c5c7212 */ /* 0x000fce00078e3cff */
.L_x_172:
[----:B------:R-:W-:Y:S05]  /*8130*/  BSYNC B0 ;  /* 0x0000000000007941 */ /* 0x000fea0003800000 */
.L_x_171:
        /* <DEDUP_REMOVED lines=23> */
[----:B------:R-:W-:Y:S02]  /*82b0*/  HADD2.F32 R14, -RZ, R14.H1_H1 ;  /* 0x3000000eff0e7230 */ /* 0x000fe40000004100 */
[C---:B------:R-:W-:Y:S01]  /*82c0*/  FMUL R15, R91.reuse, R118 ;  /* 0x000000765b0f7220 */ /* 0x040fe20000400000 */
[--C-:B------:R-:W-:Y:S02]  /*82d0*/  HADD2.F32 R24, -RZ, R20.reuse.H0_H0 ;  /* 0x20000014ff187230 */ /* 0x100fe40000004100 */
[----:B------:R-:W-:Y:S01]  /*82e0*/  FMUL R117, R91, R117 ;  /* 0x000000755b757220 */ /* 0x000fe20000400000 */
[----:B------:R-:W-:Y:S02]  /*82f0*/  IMAD.MOV.U32 R46, RZ, RZ, 0x3bbb989d ;  /* 0x3bbb989dff2e7424 */ /* 0x000fe400078e00ff */
[C---:B------:R-:W-:Y:S01]  /*8300*/  FFMA R11, R90.reuse, R0, R11 ;  /* 0x000000005a0b7223 */ /* 0x040fe2000000000b */
[----:B------:R-:W-:Y:S01]  /*8310*/  MOV R48, 0x437c0000 ;  /* 0x437c000000307802 */ /* 0x000fe20000000f00 */
[C---:B------:R-:W-:Y:S01]  /*8320*/  FFMA R15, R90.reuse, R14, R15 ;  /* 0x0000000e5a0f7223 */ /* 0x040fe2000000000f */
        /* <DEDUP_REMOVED lines=107> */
[----:B------:R-:W-:-:S02]  /*89e0*/  VIADD R0, R50, 0x1800000 ;  /* 0x0180000032007836 */ /* 0x000fc40000000000 */
[----:B------:R-:W-:Y:S01]  /*89f0*/  FFMA.RM R34, R34, R48, 12582913 ;  /* 0x4b40000122227423 */ /* 0x000fe20000004030 */
[----:B------:R-:W-:Y:S01]  /*8a00*/  FADD R48, R47, -12583039 ;  /* 0xcb40007f2f307421 */ /* 0x000fe20000000000 */
[----:B------:R-:W-:Y:S01]  /*8a10*/  FFMA R46, -R11, 1.4426950216293334961, -R46 ;  /* 0x3fb8aa3b0b2e7823 */ /* 0x000fe2000000092e */
[----:B------:R-:W-:Y:S01]  /*8a20*/  SHF.L.U32 R24, R24, 0x17, RZ ;  /* 0x0000001718187819 */ /* 0x000fe200000006ff */
[----:B------:R-:W-:Y:S02]  /*8a30*/  IMAD.SHL.U32 R30, R30, 0x800000, RZ ;  /* 0x008000001e1e7824 */ /* 0x000fe400078e00ff */
[----:B------:R-:W-:Y:S01]  /*8a40*/  FFMA R48, -R13, 1.4426950216293334961, -R48 ;  /* 0x3fb8aa3b0d307823 */ /* 0x000fe20000000930 */
[----:B------:R2:W3:Y:S01]  /*8a50*/  MUFU.EX2 R21, R42 ;  /* 0x0000002a00157308 */ /* 0x0004e20000000800 */
[----:B-1----:R-:W-:Y:S01]  /*8a60*/  FADD R38, R45, -12583039 ;  /* 0xcb40007f2d267421 */ /* 0x002fe20000000000 */
[----:B------:R-:W-:Y:S01]  /*8a70*/  FFMA R46, -R11, 1.925963033500011079e-08, R46 ;  /* 0x32a570600b2e7823 */ /* 0x000fe2000000012e */
[----:B------:R-:W-:Y:S01]  /*8a80*/  FFMA R48, -R13, 1.925963033500011079e-08, R48 ;  /* 0x32a570600d307823 */ /* 0x000fe20000000130 */
[----:B------:R-:W-:Y:S01]  /*8a90*/  LOP3.LUT R0, R0, 0x7f800000, RZ, 0xc0, !PT ;  /* 0x7f80000000007812 */ /* 0x000fe200078ec0ff */
[C---:B------:R-:W-:Y:S01]  /*8aa0*/  FFMA R38, -R111.reuse, 1.4426950216293334961, -R38 ;  /* 0x3fb8aa3b6f267823 */ /* 0x040fe20000000926 */
[----:B------:R-:W-:Y:S01]  /*8ab0*/  SHF.L.U32 R28, R28, 0x17, RZ ;  /* 0x000000171c1c7819 */ /* 0x000fe200000006ff */
[----:B------:R-:W-:Y:S01]  /*8ac0*/  IMAD.SHL.U32 R14, R14, 0x800000, RZ ;  /* 0x008000000e0e7824 */ /* 0x000fe200078e00ff */
[----:B------:R-:W1:Y:S01]  /*8ad0*/  MUFU.EX2 R44, R44 ;  /* 0x0000002c002c7308 */ /* 0x000e620000000800 */
[----:B--2---:R-:W-:Y:S01]  /*8ae0*/  FADD R42, R34, -12583039 ;  /* 0xcb40007f222a7421 */ /* 0x004fe20000000000 */
[----:B------:R-:W-:Y:S01]  /*8af0*/  FFMA R38, -R111, 1.925963033500011079e-08, R38 ;  /* 0x32a570606f267823 */ /* 0x000fe20000000126 */
[----:B------:R-:W-:Y:S01]  /*8b00*/  ISETP.GT.U32.AND P2, PT, R0, 0x1ffffff, PT ;  /* 0x01ffffff0000780c */ /* 0x000fe20003f44070 */
        /* <DEDUP_REMOVED lines=34> */
[----:B------:R-:W-:Y:S02]  /*8d30*/  MOV R3, R50 ;  /* 0x0000003200037202 */ /* 0x000fe40000000f00 */
[----:B------:R-:W-:-:S07]  /*8d40*/  MOV R36, 0x8d60 ;  /* 0x00008d6000247802 */ /* 0x000fce0000000f00 */
[----:B------:R-:W-:Y:S05]  /*8d50*/  CALL.REL.NOINC `($__internal_0_$__cuda_sm20_rcp_rn_f32_slowpath) ;  /* 0x0000006800ec7944 */ /* 0x000fea0003c00000 */
[----:B------:R-:W-:Y:S01]  /*8d60*/  MOV R11, R0 ;  /* 0x00000000000b7202 */ /* 0x000fe20000000f00 */
[----:B------:R-:W-:Y:S06]  /*8d70*/  BRA `(.L_x_181) ;  /* 0x0000000000107947 */ /* 0x000fec0003800000 */
.L_x_180:
[----:B------:R-:W1:Y:S02]  /*8d80*/  MUFU.RCP R11, R50 ;  /* 0x00000032000b7308 */ /* 0x000e640000001000 */
[----:B-1----:R-:W-:-:S04]  /*8d90*/  FFMA R0, R50, R11, -1 ;  /* 0xbf80000032007423 */ /* 0x002fc8000000000b */
[----:B------:R-:W-:-:S04]  /*8da0*/  FADD.FTZ R0, -R0, -RZ ;  /* 0x800000ff00007221 */ /* 0x000fc80000010100 */
[----:B------:R-:W-:-:S07]  /*8db0*/  FFMA R11, R11, R0, R11 ;  /* 0x000000000b0b7223 */ /* 0x000fce000000000b */
.L_x_181:
[----:B------:R-:W-:Y:S05]  /*8dc0*/  BSYNC B1 ;  /* 0x0000000000017941 */ /* 0x000fea0003800000 */
.L_x_179:
        /* <DEDUP_REMOVED lines=10> */
.L_x_183:
[----:B------:R-:W1:Y:S02]  /*8e70*/  MUFU.RCP R14, R27 ;  /* 0x0000001b000e7308 */ /* 0x000e640000001000 */
[----:B-1----:R-:W-:-:S04]  /*8e80*/  FFMA R0, R27, R14, -1 ;  /* 0xbf8000001b007423 */ /* 0x002fc8000000000e */
[----:B------:R-:W-:-:S04]  /*8e90*/  FADD.FTZ R3, -R0, -RZ ;  /* 0x800000ff00037221 */ /* 0x000fc80000010100 */
[----:B------:R-:W-:-:S07]  /*8ea0*/  FFMA R14, R14, R3, R14 ;  /* 0x000000030e0e7223 */ /* 0x000fce000000000e */
.L_x_184:
[----:B------:R-:W-:Y:S05]  /*8eb0*/  BSYNC B1 ;  /* 0x0000000000017941 */ /* 0x000fea0003800000 */
.L_x_182:
        /* <DEDUP_REMOVED lines=10> */
.L_x_186:
[----:B------:R-:W1:Y:S02]  /*8f60*/  MUFU.RCP R15, R24 ;  /* 0x00000018000f7308 */ /* 0x000e640000001000 */
[----:B-1----:R-:W-:-:S04]  /*8f70*/  FFMA R0, R24, R15, -1 ;  /* 0xbf80000018007423 */ /* 0x002fc8000000000f */
[----:B------:R-:W-:-:S04]  /*8f80*/  FADD.FTZ R0, -R0, -RZ ;  /* 0x800000ff00007221 */ /* 0x000fc80000010100 */
[----:B------:R-:W-:-:S07]  /*8f90*/  FFMA R15, R15, R0, R15 ;  /* 0x000000000f0f7223 */ /* 0x000fce000000000f */
.L_x_187:
[----:B------:R-:W-:Y:S05]  /*8fa0*/  BSYNC B1 ;  /* 0x0000000000017941 */ /* 0x000fea0003800000 */
.L_x_185:
        /* <DEDUP_REMOVED lines=10> */
.L_x_189:
[----:B------:R-:W1:Y:S02]  /*9050*/  MUFU.RCP R20, R31 ;  /* 0x0000001f00147308 */ /* 0x000e640000001000 */
[----:B-1----:R-:W-:-:S04]  /*9060*/  FFMA R0, R31, R20, -1 ;  /* 0xbf8000001f007423 */ /* 0x002fc80000000014 */
[----:B------:R-:W-:-:S04]  /*9070*/  FADD.FTZ R3, -R0, -RZ ;  /* 0x800000ff00037221 */ /* 0x000fc80000010100 */
[----:B------:R-:W-:-:S07]  /*9080*/  FFMA R20, R20, R3, R20 ;  /* 0x0000000314147223 */ /* 0x000fce0000000014 */
.L_x_190:
[----:B------:R-:W-:Y:S05]  /*9090*/  BSYNC B1 ;  /* 0x0000000000017941 */ /* 0x000fea0003800000 */
.L_x_188:
        /* <DEDUP_REMOVED lines=10> */
.L_x_192:
[----:B------:R-:W1:Y:S02]  /*9140*/  MUFU.RCP R21, R30 ;  /* 0x0000001e00157308 */ /* 0x000e640000001000 */
[----:B-1----:R-:W-:-:S04]  /*9150*/  FFMA R0, R30, R21, -1 ;  /* 0xbf8000001e007423 */ /* 0x002fc80000000015 */
[----:B------:R-:W-:-:S04]  /*9160*/  FADD.FTZ R0, -R0, -RZ ;  /* 0x800000ff00007221 */ /* 0x000fc80000010100 */
[----:B------:R-:W-:-:S07]  /*9170*/  FFMA R21, R21, R0, R21 ;  /* 0x0000000015157223 */ /* 0x000fce0000000015 */
.L_x_193:
[----:B------:R-:W-:Y:S05]  /*9180*/  BSYNC B1 ;  /* 0x0000000000017941 */ /* 0x000fea0003800000 */
.L_x_191:
        /* <DEDUP_REMOVED lines=10> */
.L_x_195:
[----:B------:R-:W1:Y:S02]  /*9230*/  MUFU.RCP R24, R25 ;  /* 0x0000001900187308 */ /* 0x000e640000001000 */
[----:B-1----:R-:W-:-:S04]  /*9240*/  FFMA R0, R25, R24, -1 ;  /* 0xbf80000019007423 */ /* 0x002fc80000000018 */
[----:B------:R-:W-:-:S04]  /*9250*/  FADD.FTZ R3, -R0, -RZ ;  /* 0x800000ff00037221 */ /* 0x000fc80000010100 */
[----:B------:R-:W-:-:S07]  /*9260*/  FFMA R24, R24, R3, R24 ;  /* 0x0000000318187223 */ /* 0x000fce0000000018 */
.L_x_196:
[----:B------:R-:W-:Y:S05]  /*9270*/  BSYNC B1 ;  /* 0x0000000000017941 */ /* 0x000fea0003800000 */
.L_x_194:
        /* <DEDUP_REMOVED lines=10> */
.L_x_198:
[----:B------:R-:W1:Y:S02]  /*9320*/  MUFU.RCP R25, R26 ;  /* 0x0000001a00197308 */ /* 0x000e640000001000 */
[----:B-1----:R-:W-:-:S04]  /*9330*/  FFMA R0, R26, R25, -1 ;  /* 0xbf8000001a007423 */ /* 0x002fc80000000019 */
[----:B------:R-:W-:-:S04]  /*9340*/  FADD.FTZ R0, -R0, -RZ ;  /* 0x800000ff00007221 */ /* 0x000fc80000010100 */
[----:B------:R-:W-:-:S07]  /*9350*/  FFMA R25, R25, R0, R25 ;  /* 0x0000000019197223 */ /* 0x000fce0000000019 */
.L_x_199:
[----:B------:R-:W-:Y:S05]  /*9360*/  BSYNC B1 ;  /* 0x0000000000017941 */ /* 0x000fea0003800000 */
.L_x_197:
        /* <DEDUP_REMOVED lines=10> */
.L_x_201:
[----:B------:R-:W1:Y:S02]  /*9410*/  MUFU.RCP R26, R29 ;  /* 0x0000001d001a7308 */ /* 0x000e640000001000 */
[----:B-1----:R-:W-:-:S04]  /*9420*/  FFMA R0, R29, R26, -1 ;  /* 0xbf8000001d007423 */ /* 0x002fc8000000001a */
[----:B------:R-:W-:-:S04]  /*9430*/  FADD.FTZ R3, -R0, -RZ ;  /* 0x800000ff00037221 */ /* 0x000fc80000010100 */
[----:B------:R-:W-:-:S07]  /*9440*/  FFMA R26, R26, R3, R26 ;  /* 0x000000031a1a7223 */ /* 0x000fce000000001a */
.L_x_202:
[----:B------:R-:W-:Y:S05]  /*9450*/  BSYNC B1 ;  /* 0x0000000000017941 */ /* 0x000fea0003800000 */
.L_x_200:
        /* <DEDUP_REMOVED lines=10> */
.L_x_204:
[----:B------:R-:W1:Y:S02]  /*9500*/  MUFU.RCP R27, R28 ;  /* 0x0000001c001b7308 */ /* 0x000e640000001000 */
[----:B-1----:R-:W-:-:S04]  /*9510*/  FFMA R0, R28, R27, -1 ;  /* 0xbf8000001c007423 */ /* 0x002fc8000000001b */
[----:B------:R-:W-:-:S04]  /*9520*/  FADD.FTZ R0, -R0, -RZ ;  /* 0x800000ff00007221 */ /* 0x000fc80000010100 */
[----:B------:R-:W-:-:S07]  /*9530*/  FFMA R27, R27, R0, R27 ;  /* 0x000000001b1b7223 */ /* 0x000fce000000001b */
.L_x_205:
[----:B------:R-:W-:Y:S05]  /*9540*/  BSYNC B1 ;  /* 0x0000000000017941 */ /* 0x000fea0003800000 */
.L_x_203:
        /* <DEDUP_REMOVED lines=10> */
.L_x_207:
[----:B------:R-:W1:Y:S02]  /*95f0*/  MUFU.RCP R28, R33 ;  /* 0x00000021001c7308 */ /* 0x000e640000001000 */
[----:B-1----:R-:W-:-:S04]  /*9600*/  FFMA R0, R33, R28, -1 ;  /* 0xbf80000021007423 */ /* 0x002fc8000000001c */
[----:B------:R-:W-:-:S04]  /*9610*/  FADD.FTZ R3, -R0, -RZ ;  /* 0x800000ff00037221 */ /* 0x000fc80000010100 */
[----:B------:R-:W-:-:S07]  /*9620*/  FFMA R28, R28, R3, R28 ;  /* 0x000000031c1c7223 */ /* 0x000fce000000001c */
.L_x_208:
[----:B------:R-:W-:Y:S05]  /*9630*/  BSYNC B1 ;  /* 0x0000000000017941 */ /* 0x000fea0003800000 */
.L_x_206:
        /* <DEDUP_REMOVED lines=10> */
.L_x_210:
[----:B------:R-:W1:Y:S02]  /*96e0*/  MUFU.RCP R29, R32 ;  /* 0x00000020001d7308 */ /* 0x000e640000001000 */
[----:B-1----:R-:W-:-:S04]  /*96f0*/  FFMA R0, R32, R29, -1 ;  /* 0xbf80000020007423 */ /* 0x002fc8000000001d */
[----:B------:R-:W-:-:S04]  /*9700*/  FADD.FTZ R0, -R0, -RZ ;  /* 0x800000ff00007221 */ /* 0x000fc80000010100 */
[----:B------:R-:W-:-:S07]  /*9710*/  FFMA R29, R29, R0, R29 ;  /* 0x000000001d1d7223 */ /* 0x000fce000000001d */
.L_x_211:
[----:B------:R-:W-:Y:S05]  /*9720*/  BSYNC B1 ;  /* 0x0000000000017941 */ /* 0x000fea0003800000 */
.L_x_209:
        /* <DEDUP_REMOVED lines=10> */
.L_x_213:
[----:B------:R-:W1:Y:S02]  /*97d0*/  MUFU.RCP R30, R41 ;  /* 0x00000029001e7308 */ /* 0x000e640000001000 */
[----:B-1----:R-:W-:-:S04]  /*97e0*/  FFMA R0, R41, R30, -1 ;  /* 0xbf80000029007423 */ /* 0x002fc8000000001e */
[----:B------:R-:W-:-:S04]  /*97f0*/  FADD.FTZ R3, -R0, -RZ ;  /* 0x800000ff00037221 */ /* 0x000fc80000010100 */
[----:B------:R-:W-:-:S07]  /*9800*/  FFMA R30, R30, R3, R30 ;  /* 0x000000031e1e7223 */ /* 0x000fce000000001e */
.L_x_214:
[----:B------:R-:W-:Y:S05]  /*9810*/  BSYNC B1 ;  /* 0x0000000000017941 */ /* 0x000fea0003800000 */
.L_x_212:
        /* <DEDUP_REMOVED lines=10> */
.L_x_216:
[----:B------:R-:W1:Y:S02]  /*98c0*/  MUFU.RCP R31, R40 ;  /* 0x00000028001f7308 */ /* 0x000e640000001000 */
[----:B-1----:R-:W-:-:S04]  /*98d0*/  FFMA R0, R40, R31, -1 ;  /* 0xbf80000028007423 */ /* 0x002fc8000000001f */
[----:B------:R-:W-:-:S04]  /*98e0*/  FADD.FTZ R0, -R0, -RZ ;  /* 0x800000ff00007221 */ /* 0x000fc80000010100 */
[----:B------:R-:W-:-:S07]  /*98f0*/  FFMA R31, R31, R0, R31 ;  /* 0x000000001f1f7223 */ /* 0x000fce000000001f */
.L_x_217:
[----:B------:R-:W-:Y:S05]  /*9900*/  BSYNC B1 ;  /* 0x0000000000017941 */ /* 0x000fea0003800000 */
.L_x_215:
        /* <DEDUP_REMOVED lines=10> */
.L_x_219:
[----:B------:R-:W1:Y:S02]  /*99b0*/  MUFU.RCP R32, R43 ;  /* 0x0000002b00207308 */ /* 0x000e640000001000 */
[----:B-1----:R-:W-:-:S04]  /*99c0*/  FFMA R0, R43, R32, -1 ;  /* 0xbf8000002b007423 */ /* 0x002fc80000000020 */
[----:B------:R-:W-:-:S04]  /*99d0*/  FADD.FTZ R3, -R0, -RZ ;  /* 0x800000ff00037221 */ /* 0x000fc80000010100 */
[----:B------:R-:W-:-:S07]  /*99e0*/  FFMA R32, R32, R3, R32 ;  /* 0x0000000320207223 */ /* 0x000fce0000000020 */
.L_x_220:
[----:B------:R-:W-:Y:S05]  /*99f0*/  BSYNC B1 ;  /* 0x0000000000017941 */ /* 0x000fea0003800000 */
.L_x_218:
        /* <DEDUP_REMOVED lines=10> */
.L_x_222:
[----:B------:R-:W1:Y:S02]  /*9aa0*/  MUFU.RCP R33, R38 ;  /* 0x0000002600217308 */ /* 0x000e640000001000 */
[----:B-1----:R-:W-:-:S04]  /*9ab0*/  FFMA R0, R38, R33, -1 ;  /* 0xbf80000026007423 */ /* 0x002fc80000000021 */
[----:B------:R-:W-:-:S04]  /*9ac0*/  FADD.FTZ R0, -R0, -RZ ;  /* 0x800000ff00007221 */ /* 0x000fc80000010100 */
[----:B------:R-:W-:-:S07]  /*9ad0*/  FFMA R33, R33, R0, R33 ;  /* 0x0000000021217223 */ /* 0x000fce0000000021 */
.L_x_223:
[----:B------:R-:W-:Y:S05]  /*9ae0*/  BSYNC B1 ;  /* 0x0000000000017941 */ /* 0x000fea0003800000 */
.L_x_221:
        /* <DEDUP_REMOVED lines=8> */
[----:B------:R-:W-:Y:S05]  /*9b70*/  BRA `(.L_x_226) ;  /* 0x0000000000107947 */ /* 0x000fea0003800000 */
.L_x_225:
[----:B------:R-:W1:Y:S02]  /*9b80*/  MUFU.RCP R0, R47 ;  /* 0x0000002f00007308 */ /* 0x000e640000001000 */
[----:B-1----:R-:W-:-:S04]  /*9b90*/  FFMA R3, R47, R0, -1 ;  /* 0xbf8000002f037423 */ /* 0x002fc80000000000 */
[----:B------:R-:W-:-:S04]  /*9ba0*/  FADD.FTZ R3, -R3, -RZ ;  /* 0x800000ff03037221 */ /* 0x000fc80000010100 */
[----:B------:R-:W-:-:S07]  /*9bb0*/  FFMA R0, R0, R3, R0 ;  /* 0x0000000300007223 */ /* 0x000fce0000000000 */
.L_x_226:
[----:B------:R-:W-:Y:S05]  /*9bc0*/  BSYNC B1 ;  /* 0x0000000000017941 */ /* 0x000fea0003800000 */
.L_x_224:
        /* <DEDUP_REMOVED lines=10> */
.L_x_227:
        /* <DEDUP_REMOVED lines=27> */
.L_x_229:
[----:B------:R-:W-:Y:S05]  /*9e20*/  BSYNC B0 ;  /* 0x0000000000007941 */ /* 0x000fea0003800000 */
.L_x_228:
[----:B------:R-:W-:Y:S04]  /*9e30*/  BSSY B0, `(.L_x_230) ;  /* 0x000002f000007945 */ /* 0x000fe80003800000 */
[----:B------:R-:W-:Y:S05]  /*9e40*/  @P0 BRA `(.L_x_231) ;  /* 0x0000000000b40947 */ /* 0x000fea0003800000 */
[----:B------:R-:W-:-:S13]  /*9e50*/  ISETP.NE.AND P2, PT, R89, 0x3, PT ;  /* 0x000000035900780c */ /* 0x000fda0003f45270 */
[----:B------:R-:W-:Y:S05]  /*9e60*/  @!P2 BRA `(.L_x_232) ;  /* 0x000000000004a947 */ /* 0x000fea0003800000 */
[----:B------:R-:W-:Y:S01]  /*9e70*/  BPT.TRAP 0x1 ;  /* 0x000000040000795c */ /* 0x000fe20000300000 */
.L_x_232:
[----:B------:R-:W-:Y:S01]  /*9e80*/  SHF.L.U32 R0, R92, 0x1f, RZ ;  /* 0x0000001f5c007819 */ /* 0x000fe200000006ff */
[----:B------:R-:W-:Y:S01]  /*9e90*/  BSSY B1, `(.L_x_233) ;  /* 0x0000004000017945 */ /* 0x000fe20003800000 */
[----:B------:R-:W-:-:S04]  /*9ea0*/  LEA R3, R93, UR50, 0x3 ;  /* 0x000000325d037c11 */ /* 0x000fc8000f8e18ff */
[----:B------:R-:W1:Y:S02]  /*9eb0*/  SYNCS.PHASECHK.TRANS64.TRYWAIT P0, [R3+URZ+0xa0], R0 ;  /* 0x0000a000030075a7 */ /* 0x000e64000800017f */
[----:B-1----:R-:W-:Y:S05]  /*9ec0*/  @!P0 BRA `(.L_x_234) ;  /* 0x0000005000c08947 */ /* 0x002fea0003800000 */
.L_x_373:
[----:B------:R-:W-:Y:S05]  /*9ed0*/  BSYNC B1 ;  /* 0x0000000000017941 */ /* 0x000fea0003800000 */
.L_x_233:
[----:B------:R-:W-:Y:S04]  /*9ee0*/  BSSY B1, `(.L_x_235) ;  /* 0x0000011000017945 */ /* 0x000fe80003800000 */
[----:B------:R-:W-:Y:S05]  /*9ef0*/  @P1 BRA `(.L_x_236) ;  /* 0x00000000003c1947 */ /* 0x000fea0003800000 */
[----:B-1----:R-:W-:-:S05]  /*9f00*/  LEA R0, R93, R8, 0xc ;  /* 0x000000085d007211 */ /* 0x002fca00078e60ff */
[----:B------:R-:W-:Y:S01]  /*9f10*/  VIADD R4, R0, UR50 ;  /* 0x0000003200047c36 */ /* 0x000fe20008000000 */
[----:B------:R-:W-:Y:S04]  /*9f20*/  LDS.U16 R5, [R0+UR50+0x208] ;  /* 0x0002083200057984 */ /* 0x000fe80008000400 */
[----:B------:R-:W-:Y:S01]  /*9f30*/  IADD3 R11, R9, R4, RZ ;  /* 0x00000004090b7210 */ /* 0x000fe20007ffe0ff */
        /* <DEDUP_REMOVED lines=11> */
.L_x_236:
[----:B------:R-:W-:Y:S05]  /*9ff0*/  BSYNC B1 ;  /* 0x0000000000017941 */ /* 0x000fea0003800000 */
.L_x_235:
        /* <DEDUP_REMOVED lines=8> */
.L_x_237:
[----:B-1----:R-:W1:Y:S01]  /*a080*/  S2R R3, SR_CgaCtaId ;  /* 0x0000000000037919 */ /* 0x002e620000008800 */
[C---:B------:R-:W-:Y:S01]  /*a090*/  LEA R0, R93.reuse, UR50, 0x3 ;  /* 0x000000325d007c11 */ /* 0x040fe2000f8e18ff */
[----:B------:R-:W-:-:S03]  /*a0a0*/  VIADD R93, R93, 0x1 ;  /* 0x000000015d5d7836 */ /* 0x000fc60000000000 */
[----:B------:R-:W-:Y:S02]  /*a0b0*/  IADD3 R0, R0, 0xc0, RZ ;  /* 0x000000c000007810 */ /* 0x000fe40007ffe0ff */
[----:B------:R-:W-:-:S04]  /*a0c0*/  ISETP.NE.AND P0, PT, R93, 0x4, PT ;  /* 0x000000045d00780c */ /* 0x000fc80003f05270 */
[----:B------:R-:W-:Y:S02]  /*a0d0*/  SEL R93, R93, RZ, P0 ;  /* 0x000000ff5d5d7207 */ /* 0x000fe40000000000 */
[----:B-1----:R-:W-:Y:S02]  /*a0e0*/  PRMT R0, R3, 0x654, R0 ;  /* 0x0000065403007816 */ /* 0x002fe40000000000 */
[----:B------:R-:W-:Y:S02]  /*a0f0*/  SEL R3, RZ, 0x1, P0 ;  /* 0x00000001ff037807 */ /* 0x000fe40000000000 */
[----:B--2---:R1:W-:Y:S02]  /*a100*/  SYNCS.ARRIVE.TRANS64.RED.A1T0 RZ, [R0+URZ], RZ ;  /* 0x000000ff00ff79a7 */ /* 0x0043e4000810043f */
[----:B------:R-:W-:-:S07]  /*a110*/  LOP3.LUT R92, R92, R3, RZ, 0x3c, !PT ;  /* 0x000000035c5c7212 */ /* 0x000fce00078e3cff */
.L_x_231:
[----:B------:R-:W-:Y:S05]  /*a120*/  BSYNC B0 ;  /* 0x0000000000007941 */ /* 0x000fea0003800000 */
.L_x_230:
[-C--:B-1----:R-:W-:Y:S01]  /*a130*/  F2FP.F16.E4M3.UNPACK_B R0, R4.reuse ;  /* 0x00000004ff00723e */ /* 0x082fe200020006ff */
[C---:B------:R-:W-:Y:S01]  /*a140*/  FMUL R109, R91.reuse, R109 ;  /* 0x0000006d5b6d7220 */ /* 0x040fe20000400000 */
[----:B------:R-:W-:Y:S01]  /*a150*/  F2FP.F16.E4M3.UNPACK_B R4, R4.H1 ;  /* 0x00000004ff04723e */ /* 0x000fe200030006ff */
[C---:B------:R-:W-:Y:S01]  /*a160*/  FMUL R108, R91.reuse, R108 ;  /* 0x0000006c5b6c7220 */ /* 0x040fe20000400000 */
[C---:B------:R-:W-:Y:S01]  /*a170*/  FMUL R107, R91.reuse, R107 ;  /* 0x0000006b5b6b7220 */ /* 0x040fe20000400000 */
[--C-:B------:R-:W-:Y:S02]  /*a180*/  HADD2.F32 R3, -RZ, R0.reuse.H0_H0 ;  /* 0x20000000ff037230 */ /* 0x100fe40000004100 */
[C---:B------:R-:W-:Y:S01]  /*a190*/  FMUL R106, R91.reuse, R106 ;  /* 0x0000006a5b6a7220 */ /* 0x040fe20000400000 */
[----:B------:R-:W-:Y:S01]  /*a1a0*/  HADD2.F32 R9, -RZ, R0.H1_H1 ;  /* 0x30000000ff097230 */ /* 0x000fe20000004100 */
[----:B------:R-:W-:Y:S01]  /*a1b0*/  F2FP.F16.E4M3.UNPACK_B R0, R5 ;  /* 0x00000005ff00723e */ /* 0x000fe200020006ff */
[----:B------:R-:W-:Y:S01]  /*a1c0*/  FMUL R103, R91, R103 ;  /* 0x000000675b677220 */ /* 0x000fe20000400000 */
[----:B------:R-:W-:Y:S01]  /*a1d0*/  FFMA R109, R90, R3, R109 ;  /* 0x000000035a6d7223 */ /* 0x000fe2000000006d */
[----:B------:R-:W-:-:S02]  /*a1e0*/  HADD2.F32 R3, -RZ, R4.H0_H0 ;  /* 0x20000004ff037230 */ /* 0x000fc40000004100 */
[C---:B------:R-:W-:Y:S01]  /*a1f0*/  FFMA R108, R90.reuse, R9, R108 ;  /* 0x000000095a6c7223 */ /* 0x040fe2000000006c */
[--C-:B------:R-:W-:Y:S01]  /*a200*/  HADD2.F32 R11, -RZ, R0.reuse.H0_H0 ;  /* 0x20000000ff0b7230 */ /* 0x100fe20000004100 */
[----:B------:R-:W-:Y:S01]  /*a210*/  F2FP.F16.E4M3.UNPACK_B R5, R5.H1 ;  /* 0x00000005ff05723e */ /* 0x000fe200030006ff */
[----:B------:R-:W-:Y:S02]  /*a220*/  HADD2.F32 R13, -RZ, R0.H1_H1 ;  /* 0x30000000ff0d7230 */ /* 0x000fe40000004100 */
[C---:B------:R-:W-:Y:S01]  /*a230*/  FMUL R0, R91.reuse, R105 ;  /* 0x000000695b007220 */ /* 0x040fe20000400000 */
[----:B------:R-:W-:Y:S02]  /*a240*/  HADD2.F32 R9, -RZ, R4.H1_H1 ;  /* 0x30000004ff097230 */ /* 0x000fe40000004100 */
[C---:B------:R-:W-:Y:S01]  /*a250*/  FFMA R107, R90.reuse, R3, R107 ;  /* 0x000000035a6b7223 */ /* 0x040fe2000000006b */
[----:B------:R-:W-:Y:S02]  /*a260*/  HADD2.F32 R3, -RZ, R5.H0_H0 ;  /* 0x20000005ff037230 */ /* 0x000fe40000004100 */
[C---:B------:R-:W-:Y:S01]  /*a270*/  FFMA R11, R90.reuse, R11, R0 ;  /* 0x0000000b5a0b7223 */ /* 0x040fe20000000000 */
[----:B------:R-:W-:Y:S01]  /*a280*/  F2FP.F16.E4M3.UNPACK_B R0, R6 ;  /* 0x00000006ff00723e */ /* 0x000fe200020006ff */
[C---:B------:R-:W-:Y:S01]  /*a290*/  FFMA R106, R90.reuse, R9, R106 ;  /* 0x000000095a6a7223 */ /* 0x040fe2000000006a */
[----:B------:R-:W-:Y:S01]  /*a2a0*/  MOV R42, 0x3bbb989d ;  /* 0x3bbb989d002a7802 */ /* 0x000fe20000000f00 */
[----:B------:R-:W-:Y:S01]  /*a2b0*/  FMUL R4, R91, R101 ;  /* 0x000000655b047220 */ /* 0x000fe20000400000 */
[----:B------:R-:W-:Y:S01]  /*a2c0*/  FFMA R103, R90, R3, R103 ;  /* 0x000000035a677223 */ /* 0x000fe20000000067 */
[--C-:B------:R-:W-:Y:S01]  /*a2d0*/  HADD2.F32 R9, -RZ, R0.reuse.H0_H0 ;  /* 0x20000000ff097230 */ /* 0x100fe20000004100 */
[----:B------:R-:W-:Y:S01]  /*a2e0*/  MOV R44, 0x437c0000 ;  /* 0x437c0000002c7802 */ /* 0x000fe20000000f00 */
[----:B------:R-:W-:-:S02]  /*a2f0*/  HADD2.F32 R3, -RZ, R0.H1_H1 ;  /* 0x30000000ff037230 */ /* 0x000fc40000004100 */
[----:B------:R-:W-:Y:S01]  /*a300*/  FFMA.SAT R12, -R109, R42, 0.5 ;  /* 0x3f0000006d0c7423 */ /* 0x000fe2000000212a */
[----:B------:R-:W-:Y:S01]  /*a310*/  F2FP.F16.E4M3.UNPACK_B R6, R6.H1 ;  /* 0x00000006ff06723e */ /* 0x000fe200030006ff */
[----:B------:R-:W-:Y:S01]  /*a320*/  FFMA R4, R90, R9, R4 ;  /* 0x000000095a047223 */ /* 0x000fe20000000004 */
[C---:B------:R-:W-:Y:S01]  /*a330*/  FMUL R9, R91.reuse, R100 ;  /* 0x000000645b097220 */ /* 0x040fe20000400000 */
[----:B------:R-:W-:Y:S01]  /*a340*/  FFMA.RM R12, R12, R44, 12582913 ;  /* 0x4b4000010c0c7423 */ /* 0x000fe2000000402c */
[-C--:B------:R-:W-:Y:S01]  /*a350*/  FFMA.SAT R14, -R108, R42.reuse, 0.5 ;  /* 0x3f0000006c0e7423 */ /* 0x080fe2000000212a */
[----:B------:R-:W-:Y:S01]  /*a360*/  FMUL R99, R91, R99 ;  /* 0x000000635b637220 */ /* 0x000fe20000400000 */
[----:B------:R-:W-:Y:S01]  /*a370*/  FFMA R9, R90, R3, R9 ;  /* 0x000000035a097223 */ /* 0x000fe20000000009 */
[----:B------:R-:W-:Y:S02]  /*a380*/  HADD2.F32 R3, -RZ, R6.H0_H0 ;  /* 0x20000006ff037230 */ /* 0x000fe40000004100 */
[----:B------:R-:W-:Y:S01]  /*a390*/  FFMA.SAT R15, -R107, R42, 0.5 ;  /* 0x3f0000006b0f7423 */ /* 0x000fe2000000212a */
[----:B------:R-:W-:Y:S01]  /*a3a0*/  FADD R0, R12, -12583039 ;  /* 0xcb40007f0c007421 */ /* 0x000fe20000000000 */
[----:B------:R-:W-:Y:S01]  /*a3b0*/  FFMA.RM R14, R14, R44, 12582913 ;  /* 0x4b4000010e0e7423 */ /* 0x000fe2000000402c */
[----:B------:R-:W-:-:S02]  /*a3c0*/  HADD2.F32 R5, -RZ, R5.H1_H1 ;  /* 0x30000005ff057230 */ /* 0x000fc40000004100 */
[----:B------:R-:W-:Y:S01]  /*a3d0*/  FFMA R99, R90, R3, R99 ;  /* 0x000000035a637223 */ /* 0x000fe20000000063 */
[----:B------:R-:W-:Y:S01]  /*a3e0*/  FFMA.RM R20, R15, R44, 12582913 ;  /* 0x4b4000010f147423 */ /* 0x000fe2000000402c */
[----:B------:R-:W-:Y:S02]  /*a3f0*/  HADD2.F32 R3, -RZ, R6.H1_H1 ;  /* 0x30000006ff037230 */ /* 0x000fe40000004100 */
[----:B------:R-:W-:Y:S01]  /*a400*/  FFMA R0, -R109, 1.4426950216293334961, -R0 ;  /* 0x3fb8aa3b6d007823 */ /* 0x000fe20000000900 */
[----:B------:R-:W-:Y:S01]  /*a410*/  FADD R15, R14, -12583039 ;  /* 0xcb40007f0e0f7421 */ /* 0x000fe20000000000 */
[----:B------:R-:W-:Y:S01]  /*a420*/  FFMA.SAT R6, -R11, R42, 0.5 ;  /* 0x3f0000000b067423 */ /* 0x000fe2000000212a */
[----:B------:R-:W-:Y:S01]  /*a430*/  FMUL R102, R91, R102 ;  /* 0x000000665b667220 */ /* 0x000fe20000400000 */
[----:B------:R-:W-:Y:S01]  /*a440*/  FFMA R0, -R109, 1.925963033500011079e-08, R0 ;  /* 0x32a570606d007823 */ /* 0x000fe20000000100 */
[----:B------:R-:W-:Y:S01]  /*a450*/  FFMA R15, -R108, 1.4426950216293334961, -R15 ;  /* 0x3fb8aa3b6c0f7823 */ /* 0x000fe2000000090f */
[----:B------:R-:W-:Y:S01]  /*a460*/  FFMA.RM R6, R6, R44, 12582913 ;  /* 0x4b40000106067423 */ /* 0x000fe2000000402c */
[----:B------:R-:W-:Y:S01]  /*a470*/  FFMA.SAT R25, -R106, R42, 0.5 ;  /* 0x3f0000006a197423 */ /* 0x000fe2000000212a */
[----:B------:R1:W2:Y:S01]  /*a480*/  MUFU.EX2 R21, R0 ;  /* 0x0000000000157308 */ /* 0x0002a20000000800 */
[----:B------:R-:W-:Y:S01]  /*a490*/  FFMA R108, -R108, 1.925963033500011079e-08, R15 ;  /* 0x32a570606c6c7823 */ /* 0x000fe2000000010f */
[----:B------:R-:W-:Y:S01]  /*a4a0*/  FADD R28, R6, -12583039 ;  /* 0xcb40007f061c7421 */ /* 0x000fe20000000000 */
[----:B------:R-:W-:Y:S01]  /*a4b0*/  FMUL R15, R91, R98 ;  /* 0x000000625b0f7220 */ /* 0x000fe20000400000 */
[----:B------:R-:W-:Y:S01]  /*a4c0*/  FFMA R5, R90, R5, R102 ;  /* 0x000000055a057223 */ /* 0x000fe20000000066 */
[----:B------:R-:W-:Y:S01]  /*a4d0*/  FADD R24, R20, -12583039 ;  /* 0xcb40007f14187421 */ /* 0x000fe20000000000 */
[----:B------:R-:W-:Y:S01]  /*a4e0*/  FFMA R28, -R11, 1.4426950216293334961, -R28 ;  /* 0x3fb8aa3b0b1c7823 */ /* 0x000fe2000000091c */
[----:B------:R-:W-:Y:S01]  /*a4f0*/  FFMA R15, R90, R3, R15 ;  /* 0x000000035a0f7223 */ /* 0x000fe2000000000f */
[----:B------:R-:W-:Y:S01]  /*a500*/  FFMA.RM R26, R25, R44, 12582913 ;  /* 0x4b400001191a7423 */ /* 0x000fe2000000402c */
[----:B-1----:R-:W-:Y:S01]  /*a510*/  F2FP.F16.E4M3.UNPACK_B R0, R7 ;  /* 0x00000007ff00723e */ /* 0x002fe200020006ff */
[----:B------:R-:W-:Y:S01]  /*a520*/  FMUL R97, R91, R97 ;  /* 0x000000615b617220 */ /* 0x000fe20000400000 */
[----:B------:R-:W-:Y:S01]  /*a530*/  FFMA R28, -R11, 1.925963033500011079e-08, R28 ;  /* 0x32a570600b1c7823 */ /* 0x000fe2000000011c */
[----:B------:R-:W-:Y:S01]  /*a540*/  FFMA R24, -R107, 1.4426950216293334961, -R24 ;  /* 0x3fb8aa3b6b187823 */ /* 0x000fe20000000918 */
[----:B------:R-:W-:Y:S01]  /*a550*/  FFMA.SAT R11, -R5, R42, 0.5 ;  /* 0x3f000000050b7423 */ /* 0x000fe2000000212a */
[----:B------:R-:W-:-:S02]  /*a560*/  HADD2.F32 R3, -RZ, R0.H0_H0 ;  /* 0x20000000ff037230 */ /* 0x000fc40000004100 */
[----:B------:R-:W-:Y:S01]  /*a570*/  FADD R27, R26, -12583039 ;  /* 0xcb40007f1a1b7421 */ /* 0x000fe20000000000 */
[----:B------:R-:W-:Y:S01]  /*a580*/  FFMA R24, -R107, 1.925963033500011079e-08, R24 ;  /* 0x32a570606b187823 */ /* 0x000fe20000000118 */
[----:B------:R-:W-:Y:S01]  /*a590*/  FMUL R104, R91, R104 ;  /* 0x000000685b687220 */ /* 0x000fe20000400000 */
[----:B------:R1:W-:Y:S01]  /*a5a0*/  MUFU.EX2 R31, R28 ;  /* 0x0000001c001f7308 */ /* 0x0003e20000000800 */
[----:B------:R-:W-:Y:S01]  /*a5b0*/  FFMA R97, R90, R3, R97 ;  /* 0x000000035a617223 */ /* 0x000fe20000000061 */
[----:B------:R-:W-:Y:S02]  /*a5c0*/  HADD2.F32 R3, -RZ, R0.H1_H1 ;  /* 0x30000000ff037230 */ /* 0x000fe40000004100 */
[----:B------:R-:W-:Y:S01]  /*a5d0*/  FFMA.RM R0, R11, R44, 12582913 ;  /* 0x4b4000010b007423 */ /* 0x000fe2000000402c */
[----:B------:R-:W-:Y:S01]  /*a5e0*/  FMUL R11, R91, R96 ;  /* 0x000000605b0b7220 */ /* 0x000fe20000400000 */
[----:B------:R-:W-:Y:S01]  /*a5f0*/  FFMA R29, -R106, 1.4426950216293334961, -R27 ;  /* 0x3fb8aa3b6a1d7823 */ /* 0x000fe2000000091b */
[----:B------:R-:W-:Y:S01]  /*a600*/  FFMA R13, R90, R13, R104 ;  /* 0x0000000d5a0d7223 */ /* 0x000fe20000000068 */
[----:B------:R-:W-:Y:S01]  /*a610*/  FADD R36, R0, -12583039 ;  /* 0xcb40007f00247421 */ /* 0x000fe20000000000 */
[----:B------:R3:W4:Y:S01]  /*a620*/  MUFU.EX2 R27, R24 ;  /* 0x00000018001b7308 */ /* 0x0007220000000800 */
[----:B------:R-:W-:Y:S01]  /*a630*/  FFMA R11, R90, R3, R11 ;  /* 0x000000035a0b7223 */ /* 0x000fe2000000000b */
[-C--:B------:R-:W-:Y:S01]  /*a640*/  FFMA.SAT R3, -R4, R42.reuse, 0.5 ;  /* 0x3f00000004037423 */ /* 0x080fe2000000212a */
[----:B------:R-:W-:Y:S01]  /*a650*/  FFMA R36, -R5, 1.4426950216293334961, -R36 ;  /* 0x3fb8aa3b05247823 */ /* 0x000fe20000000924 */
[----:B------:R-:W-:Y:S01]  /*a660*/  FFMA.SAT R30, -R13, R42, 0.5 ;  /* 0x3f0000000d1e7423 */ /* 0x000fe2000000212a */
[----:B------:R-:W-:Y:S01]  /*a670*/  F2FP.F16.E4M3.UNPACK_B R7, R7.H1 ;  /* 0x00000007ff07723e */ /* 0x000fe200030006ff */
[-C--:B-1----:R-:W-:Y:S01]  /*a680*/  FFMA.RM R28, R3, R44.reuse, 12582913 ;  /* 0x4b400001031c7423 */ /* 0x082fe2000000402c */
[----:B------:R-:W-:Y:S01]  /*a690*/  FFMA R36, -R5, 1.925963033500011079e-08, R36 ;  /* 0x32a5706005247823 */ /* 0x000fe20000000124 */
[----:B------:R-:W-:Y:S01]  /*a6a0*/  FFMA.RM R30, R30, R44, 12582913 ;  /* 0x4b4000011e1e7423 */ /* 0x000fe2000000402c */
[-C--:B---3--:R-:W-:Y:S01]  /*a6b0*/  FFMA.SAT R24, -R103, R42.reuse, 0.5 ;  /* 0x3f00000067187423 */ /* 0x088fe2000000212a */
[----:B------:R-:W-:Y:S01]  /*a6c0*/  FADD R5, R28, -12583039 ;  /* 0xcb40007f1c057421 */ /* 0x000fe20000000000 */
[----:B------:R-:W-:Y:S01]  /*a6d0*/  FFMA.SAT R35, -R9, R42, 0.5 ;  /* 0x3f00000009237423 */ /* 0x000fe2000000212a */
[----:B------:R-:W-:Y:S01]  /*a6e0*/  FADD R32, R30, -12583039 ;  /* 0xcb40007f1e207421 */ /* 0x000fe20000000000 */
[----:B------:R-:W-:Y:S01]  /*a6f0*/  FFMA.RM R24, R24, R44, 12582913 ;  /* 0x4b40000118187423 */ /* 0x000fe2000000402c */
[----:B------:R-:W-:Y:S01]  /*a700*/  FFMA R5, -R4, 1.4426950216293334961, -R5 ;  /* 0x3fb8aa3b04057823 */ /* 0x000fe20000000905 */
[----:B------:R-:W-:-:S02]  /*a710*/  HADD2.F32 R3, -RZ, R7.H0_H0 ;  /* 0x20000007ff037230 */ /* 0x000fc40000004100 */
[----:B------:R-:W-:Y:S01]  /*a720*/  FFMA R32, -R13, 1.4426950216293334961, -R32 ;  /* 0x3fb8aa3b0d207823 */ /* 0x000fe20000000920 */
[----:B------:R-:W-:Y:S01]  /*a730*/  FADD R34, R24, -12583039 ;  /* 0xcb40007f18227421 */ /* 0x000fe20000000000 */
[----:B------:R-:W-:Y:S01]  /*a740*/  FFMA R4, -R4, 1.925963033500011079e-08, R5 ;  /* 0x32a5706004047823 */ /* 0x000fe20000000105 */
[----:B------:R-:W-:Y:S01]  /*a750*/  FFMA.SAT R5, -R15, R42, 0.5 ;  /* 0x3f0000000f057423 */ /* 0x000fe2000000212a */
[----:B------:R-:W-:Y:S01]  /*a760*/  FFMA R32, -R13, 1.925963033500011079e-08, R32 ;  /* 0x32a570600d207823 */ /* 0x000fe20000000120 */
[----:B------:R-:W-:Y:S01]  /*a770*/  FFMA R34, -R103, 1.4426950216293334961, -R34 ;  /* 0x3fb8aa3b67227823 */ /* 0x000fe20000000922 */
[----:B------:R-:W-:Y:S01]  /*a780*/  FMUL R95, R91, R95 ;  /* 0x0000005f5b5f7220 */ /* 0x000fe20000400000 */
[----:B------:R-:W-:Y:S01]  /*a790*/  FFMA.RM R39, R5, R44, 12582913 ;  /* 0x4b40000105277423 */ /* 0x000fe2000000402c */
[----:B------:R1:W-:Y:S01]  /*a7a0*/  MUFU.EX2 R13, R32 ;  /* 0x00000020000d7308 */ /* 0x0003e20000000800 */
[----:B------:R-:W-:Y:S01]  /*a7b0*/  FFMA R34, -R103, 1.925963033500011079e-08, R34 ;  /* 0x32a5706067227823 */ /* 0x000fe20000000122 */
[----:B------:R-:W-:-:S02]  /*a7c0*/  HADD2.F32 R7, -RZ, R7.H1_H1 ;  /* 0x30000007ff077230 */ /* 0x000fc40000004100 */
[----:B------:R-:W-:Y:S01]  /*a7d0*/  FADD R40, R39, -12583039 ;  /* 0xcb40007f27287421 */ /* 0x000fe20000000000 */
[----:B------:R-:W-:Y:S01]  /*a7e0*/  FMUL R5, R91, R94 ;  /* 0x0000005e5b057220 */ /* 0x000fe20000400000 */
[----:B------:R-:W-:Y:S01]  /*a7f0*/  FFMA R3, R90, R3, R95 ;  /* 0x000000035a037223 */ /* 0x000fe2000000005f */
[----:B------:R-:W-:Y:S02]  /*a800*/  IMAD.SHL.U32 R12, R12, 0x800000, RZ ;  /* 0x008000000c0c7824 */ /* 0x000fe400078e00ff */
[----:B------:R-:W-:Y:S01]  /*a810*/  FFMA R40, -R15, 1.4426950216293334961, -R40 ;  /* 0x3fb8aa3b0f287823 */ /* 0x000fe20000000928 */
[----:B------:R3:W-:Y:S01]  /*a820*/  MUFU.EX2 R33, R34 ;  /* 0x0000002200217308 */ /* 0x0007e20000000800 */
[----:B-1----:R-:W-:Y:S01]  /*a830*/  FFMA.RM R32, R35, R44, 12582913 ;  /* 0x4b40000123207423 */ /* 0x002fe2000000402c */
[----:B------:R-:W-:Y:S01]  /*a840*/  FFMA R5, R90, R7, R5 ;  /* 0x000000075a057223 */ /* 0x000fe20000000005 */
[----:B------:R-:W-:Y:S01]  /*a850*/  FFMA R40, -R15, 1.925963033500011079e-08, R40 ;  /* 0x32a570600f287823 */ /* 0x000fe20000000128 */
[-C--:B------:R-:W-:Y:S01]  /*a860*/  FFMA.SAT R41, -R3, R42.reuse, 0.5 ;  /* 0x3f00000003297423 */ /* 0x080fe2000000212a */
[----:B------:R-:W-:Y:S01]  /*a870*/  FADD R38, R32, -12583039 ;  /* 0xcb40007f20267421 */ /* 0x000fe20000000000 */
[-C--:B------:R-:W-:Y:S01]  /*a880*/  FFMA.SAT R15, -R11, R42.reuse, 0.5 ;  /* 0x3f0000000b0f7423 */ /* 0x080fe2000000212a */
[-C--:B------:R-:W-:Y:S01]  /*a890*/  FFMA.SAT R43, -R5, R42.reuse, 0.5 ;  /* 0x3f000000052b7423 */ /* 0x080fe2000000212a */
[----:B------:R1:W-:Y:S01]  /*a8a0*/  MUFU.EX2 R35, R36 ;  /* 0x0000002400237308 */ /* 0x0003e20000000800 */
[----:B---3--:R-:W-:Y:S01]  /*a8b0*/  FFMA.SAT R34, -R99, R42, 0.5 ;  /* 0x3f00000063227423 */ /* 0x008fe2000000212a */
[----:B------:R-:W-:Y:S01]  /*a8c0*/  FFMA R38, -R9, 1.4426950216293334961, -R38 ;  /* 0x3fb8aa3b09267823 */ /* 0x000fe20000000926 */
[-C--:B------:R-:W-:Y:S01]  /*a8d0*/  FFMA.RM R41, R41, R44.reuse, 12582913 ;  /* 0x4b40000129297423 */ /* 0x080fe2000000402c */
[-C--:B------:R-:W-:Y:S01]  /*a8e0*/  FFMA.RM R15, R15, R44.reuse, 12582913 ;  /* 0x4b4000010f0f7423 */ /* 0x080fe2000000402c */
[-C--:B------:R-:W-:Y:S01]  /*a8f0*/  FFMA.RM R34, R34, R44.reuse, 12582913 ;  /* 0x4b40000122227423 */ /* 0x080fe2000000402c */
[----:B------:R-:W-:Y:S01]  /*a900*/  FFMA.RM R43, R43, R44, 12582913 ;  /* 0x4b4000012b2b7423 */ /* 0x000fe2000000402c */
[----:B------:R-:W-:Y:S01]  /*a910*/  FFMA R38, -R9, 1.925963033500011079e-08, R38 ;  /* 0x32a5706009267823 */ /* 0x000fe20000000126 */
[----:B------:R3:W-:Y:S01]  /*a920*/  MUFU.EX2 R37, R4 ;  /* 0x0000000400257308 */ /* 0x0007e20000000800 */
[----:B-1----:R-:W-:Y:S01]  /*a930*/  FADD R36, R34, -12583039 ;  /* 0xcb40007f22247421 */ /* 0x002fe20000000000 */
[----:B--2---:R-:W-:Y:S01]  /*a940*/  FFMA R21, R12, R21, 1 ;  /* 0x3f8000000c157423 */ /* 0x004fe20000000015 */
[----:B------:R-:W-:Y:S01]  /*a950*/  FFMA R29, -R106, 1.925963033500011079e-08, R29 ;  /* 0x32a570606a1d7823 */ /* 0x000fe2000000011d */
[----:B------:R-:W-:Y:S01]  /*a960*/  SHF.L.U32 R20, R20, 0x17, RZ ;  /* 0x0000001714147819 */ /* 0x000fe200000006ff */
[----:B------:R-:W-:Y:S01]  /*a970*/  FFMA R36, -R99, 1.4426950216293334961, -R36 ;  /* 0x3fb8aa3b63247823 */ /* 0x000fe20000000924 */
[----:B------:R-:W-:Y:S01]  /*a980*/  SHF.L.U32 R14, R14, 0x17, RZ ;  /* 0x000000170e0e7819 */ /* 0x000fe200000006ff */
[----:B------:R-:W-:Y:S01]  /*a990*/  IMAD.SHL.U32 R26, R26, 0x800000, RZ ;  /* 0x008000001a1a7824 */ /* 0x000fe200078e00ff */
[----:B------:R1:W-:Y:S01]  /*a9a0*/  MUFU.EX2 R9, R38 ;  /* 0x0000002600097308 */ /* 0x0003e20000000800 */
[----:B---3--:R-:W-:Y:S01]  /*a9b0*/  FFMA.SAT R4, -R97, R42, 0.5 ;  /* 0x3f00000061047423 */ /* 0x008fe2000000212a */
[----:B------:R-:W-:Y:S01]  /*a9c0*/  FFMA R36, -R99, 1.925963033500011079e-08, R36 ;  /* 0x32a5706063247823 */ /* 0x000fe20000000124 */
[----:B------:R-:W-:Y:S01]  /*a9d0*/  FADD R42, R15, -12583039 ;  /* 0xcb40007f0f2a7421 */ /* 0x000fe20000000000 */
[----:B------:R-:W-:Y:S01]  /*a9e0*/  SHF.L.U32 R6, R6, 0x17, RZ ;  /* 0x0000001706067819 */ /* 0x000fe200000006ff */
[----:B------:R-:W-:Y:S01]  /*a9f0*/  FFMA.RM R4, R4, R44, 12582913 ;  /* 0x4b40000104047423 */ /* 0x000fe2000000402c */
[----:B------:R-:W-:Y:S01]  /*aa00*/  FADD R44, R43, -12583039 ;  /* 0xcb40007f2b2c7421 */ /* 0x000fe20000000000 */
[----:B------:R-:W-:Y:S01]  /*aa10*/  FFMA R42, -R11, 1.4426950216293334961, -R42 ;  /* 0x3fb8aa3b0b2a7823 */ /* 0x000fe2000000092a */
[----:B------:R2:W-:Y:S01]  /*aa20*/  MUFU.EX2 R7, R36 ;  /* 0x0000002400077308 */ /* 0x0005e20000000800 */
[----:B-1----:R-:W-:Y:S01]  /*aa30*/  FADD R38, R4, -12583039 ;  /* 0xcb40007f04267421 */ /* 0x002fe20000000000 */
[----:B------:R-:W-:Y:S01]  /*aa40*/  FFMA R44, -R5, 1.4426950216293334961, -R44 ;  /* 0x3fb8aa3b052c7823 */ /* 0x000fe2000000092c */
[----:B------:R-:W-:Y:S01]  /*aa50*/  FFMA R42, -R11, 1.925963033500011079e-08, R42 ;  /* 0x32a570600b2a7823 */ /* 0x000fe2000000012a */
[----:B------:R-:W-:Y:S01]  /*aa60*/  SHF.L.U32 R30, R30, 0x17, RZ ;  /* 0x000000171e1e7819 */ /* 0x000fe200000006ff */
[----:B------:R-:W-:Y:S01]  /*aa70*/  FFMA R38, -R97, 1.4426950216293334961, -R38 ;  /* 0x3fb8aa3b61267823 */ /* 0x000fe20000000926 */
[----:B------:R-:W-:Y:S01]  /*aa80*/  FFMA R44, -R5, 1.925963033500011079e-08, R44 ;  /* 0x32a57060052c7823 */ /* 0x000fe2000000012c */
[----:B------:R-:W-:Y:S01]  /*aa90*/  IMAD.SHL.U32 R24, R24, 0x800000, RZ ;  /* 0x0080000018187824 */ /* 0x000fe200078e00ff */
[----:B------:R-:W1:Y:S01]  /*aaa0*/  MUFU.EX2 R25, R108 ;  /* 0x0000006c00197308 */ /* 0x000e620000000800 */
[----:B--2---:R-:W-:Y:S01]  /*aab0*/  FADD R36, R41, -12583039 ;  /* 0xcb40007f29247421 */ /* 0x004fe20000000000 */
[----:B------:R-:W-:Y:S01]  /*aac0*/  FFMA R38, -R97, 1.925963033500011079e-08, R38 ;  /* 0x32a5706061267823 */ /* 0x000fe20000000126 */
[----:B------:R-:W-:Y:S01]  /*aad0*/  SHF.L.U32 R0, R0, 0x17, RZ ;  /* 0x0000001700007819 */ /* 0x000fe200000006ff */
[----:B------:R-:W-:-:S02]  /*aae0*/  IMAD.SHL.U32 R32, R32, 0x800000, RZ ;  /* 0x0080000020207824 */ /* 0x000fc400078e00ff */
[----:B------:R-:W-:Y:S01]  /*aaf0*/  FFMA R36, -R3, 1.4426950216293334961, -R36 ;  /* 0x3fb8aa3b03247823 */ /* 0x000fe20000000924 */
[----:B------:R-:W-:Y:S01]  /*ab00*/  SHF.L.U32 R28, R28, 0x17, RZ ;  /* 0x000000171c1c7819 */ /* 0x000fe200000006ff */
[----:B------:R-:W-:Y:S01]  /*ab10*/  IMAD.SHL.U32 R39, R39, 0x800000, RZ ;  /* 0x0080000027277824 */ /* 0x000fe200078e00ff */
[----:B------:R-:W2:Y:S01]  /*ab20*/  MUFU.EX2 R29, R29 ;  /* 0x0000001d001d7308 */ /* 0x000ea20000000800 */
[----:B------:R-:W-:Y:S01]  /*ab30*/  FFMA R36, -R3, 1.925963033500011079e-08, R36 ;  /* 0x32a5706003247823 */ /* 0x000fe20000000124 */
[----:B------:R-:W-:Y:S01]  /*ab40*/  IADD3 R3, R21, 0x1800000, RZ ;  /* 0x0180000015037810 */ /* 0x000fe20007ffe0ff */
[----:B------:R-:W-:Y:S01]  /*ab50*/  IMAD.SHL.U32 R41, R41, 0x800000, RZ ;  /* 0x0080000029297824 */ /* 0x000fe200078e00ff */
[----:B------:R-:W-:Y:S01]  /*ab60*/  SHF.L.U32 R34, R34, 0x17, RZ ;  /* 0x0000001722227819 */ /* 0x000fe200000006ff */
[----:B----4-:R-:W-:Y:S01]  /*ab70*/  FFMA R27, R20, R27, 1 ;  /* 0x3f800000141b7423 */ /* 0x010fe2000000001b */
[----:B------:R-:W-:Y:S01]  /*ab80*/  LOP3.LUT R3, R3, 0x7f800000, RZ, 0xc0, !PT ;  /* 0x7f80000003037812 */ /* 0x000fe200078ec0ff */
[----:B------:R-:W-:Y:S01]  /*ab90*/  BSSY B1, `(.L_x_238) ;  /* 0x0000022000017945 */ /* 0x000fe20003800000 */
[----:B------:R-:W3:Y:S01]  /*aba0*/  MUFU.EX2 R40, R40 ;  /* 0x0000002800287308 */ /* 0x000ee20000000800 */
[----:B------:R-:W-:Y:S01]  /*abb0*/  SHF.L.U32 R4, R4, 0x17, RZ ;  /* 0x0000001704047819 */ /* 0x000fe200000006ff */
[----:B-1----:R-:W-:Y:S01]  /*abc0*/  FFMA R14, R14, R25, 1 ;  /* 0x3f8000000e0e7423 */ /* 0x002fe20000000019 */
[----:B------:R-:W-:Y:S01]  /*abd0*/  ISETP.GT.U32.AND P0, PT, R3, 0x1ffffff, PT ;  /* 0x01ffffff0300780c */ /* 0x000fe20003f04070 */
[----:B------:R-:W-:Y:S01]  /*abe0*/  FFMA R20, R6, R31, 1 ;  /* 0x3f80000006147423 */ /* 0x000fe2000000001f */
[----:B------:R-:W-:Y:S01]  /*abf0*/  SHF.L.U32 R15, R15, 0x17, RZ ;  /* 0x000000170f0f7819 */ /* 0x000fe200000006ff */
[----:B------:R-:W-:Y:S01]  /*ac00*/  FFMA R25, R30, R13, 1 ;  /* 0x3f8000001e197423 */ /* 0x000fe2000000000d */
[----:B------:R-:W-:Y:S01]  /*ac10*/  SHF.L.U32 R43, R43, 0x17, RZ ;  /* 0x000000172b2b7819 */ /* 0x000fe200000006ff */
[----:B------:R-:W1:Y:S01]  /*ac20*/  MUFU.EX2 R11, R38 ;  /* 0x00000026000b7308 */ /* 0x000e620000000800 */
[----:B--2---:R-:W-:Y:S01]  /*ac30*/  FFMA R26, R26, R29, 1 ;  /* 0x3f8000001a1a7423 */ /* 0x004fe2000000001d */
[----:B------:R-:W-:Y:S01]  /*ac40*/  FFMA R24, R24, R33, 1 ;  /* 0x3f80000018187423 */ /* 0x000fe20000000021 */
[----:B------:R-:W-:Y:S01]  /*ac50*/  FFMA R31, R32, R9, 1 ;  /* 0x3f800000201f7423 */ /* 0x000fe20000000009 */
[----:B------:R-:W-:Y:S01]  /*ac60*/  FFMA R29, R0, R35, 1 ;  /* 0x3f800000001d7423 */ /* 0x000fe20000000023 */
[----:B------:R-:W-:Y:S01]  /*ac70*/  FFMA R28, R28, R37, 1 ;  /* 0x3f8000001c1c7423 */ /* 0x000fe20000000025 */
[----:B------:R-:W-:-:S02]  /*ac80*/  FFMA R30, R34, R7, 1 ;  /* 0x3f800000221e7423 */ /* 0x000fc40000000007 */
[----:B------:R-:W2:Y:S01]  /*ac90*/  MUFU.EX2 R42, R42 ;  /* 0x0000002a002a7308 */ /* 0x000ea20000000800 */
[----:B---3--:R-:W-:-:S07]  /*aca0*/  FFMA R39, R39, R40, 1 ;  /* 0x3f80000027277423 */ /* 0x008fce0000000028 */
[----:B------:R-:W3:Y:S01]  /*acb0*/  MUFU.EX2 R36, R36 ;  /* 0x0000002400247308 */ /* 0x000ee20000000800 */
[----:B-1----:R-:W-:-:S07]  /*acc0*/  FFMA R32, R4, R11, 1 ;  /* 0x3f80000004207423 */ /* 0x002fce000000000b */
[----:B------:R-:W1:Y:S01]  /*acd0*/  MUFU.EX2 R44, R44 ;  /* 0x0000002c002c7308 */ /* 0x000e620000000800 */
[----:B--2---:R-:W-:Y:S01]  /*ace0*/  FFMA R33, R15, R42, 1 ;  /* 0x3f8000000f217423 */ /* 0x004fe2000000002a */
[----:B---3--:R-:W-:Y:S01]  /*acf0*/  FFMA R38, R41, R36, 1 ;  /* 0x3f80000029267423 */ /* 0x008fe20000000024 */
[----:B-1----:R-:W-:Y:S01]  /*ad00*/  FFMA R43, R43, R44, 1 ;  /* 0x3f8000002b2b7423 */ /* 0x002fe2000000002c */
[----:B------:R-:W-:Y:S06]  /*ad10*/  @P0 BRA `(.L_x_239) ;  /* 0x0000000000140947 */ /* 0x000fec0003800000 */
[----:B------:R-:W-:Y:S02]  /*ad20*/  MOV R3, R21 ;  /* 0x0000001500037202 */ /* 0x000fe40000000f00 */
[----:B------:R-:W-:-:S07]  /*ad30*/  MOV R36, 0xad50 ;  /* 0x0000ad5000247802 */ /* 0x000fce0000000f00 */
[----:B------:R-:W-:Y:S05]  /*ad40*/  CALL.REL.NOINC `($__internal_0_$__cuda_sm20_rcp_rn_f32_slowpath) ;  /* 0x0000004800f07944 */ /* 0x000fea0003c00000 */
[----:B------:R-:W-:Y:S01]  /*ad50*/  IMAD.MOV.U32 R4, RZ, RZ, R0 ;  /* 0x000000ffff047224 */ /* 0x000fe200078e0000 */
[----:B------:R-:W-:Y:S06]  /*ad60*/  BRA `(.L_x_240) ;  /* 0x0000000000107947 */ /* 0x000fec0003800000 */
.L_x_239:
[----:B------:R-:W1:Y:S02]  /*ad70*/  MUFU.RCP R4, R21 ;  /* 0x0000001500047308 */ /* 0x000e640000001000 */
[----:B-1----:R-:W-:-:S04]  /*ad80*/  FFMA R0, R21, R4, -1 ;  /* 0xbf80000015007423 */ /* 0x002fc80000000004 */
[----:B------:R-:W-:-:S04]  /*ad90*/  FADD.FTZ R3, -R0, -RZ ;  /* 0x800000ff00037221 */ /* 0x000fc80000010100 */
[----:B------:R-:W-:-:S07]  /*ada0*/  FFMA R4, R4, R3, R4 ;  /* 0x0000000304047223 */ /* 0x000fce0000000004 */
.L_x_240:
[----:B------:R-:W-:Y:S05]  /*adb0*/  BSYNC B1 ;  /* 0x0000000000017941 */ /* 0x000fea0003800000 */
.L_x_238:
[----:B------:R-:W-:Y:S01]  /*adc0*/  IADD3 R0, R14, 0x1800000, RZ ;  /* 0x018000000e007810 */ /* 0x000fe20007ffe0ff */
[----:B------:R-:W-:Y:S03]  /*add0*/  BSSY B1, `(.L_x_241) ;  /* 0x000000d000017945 */ /* 0x000fe60003800000 */
[----:B------:R-:W-:-:S04]  /*ade0*/  LOP3.LUT R0, R0, 0x7f800000, RZ, 0xc0, !PT ;  /* 0x7f80000000007812 */ /* 0x000fc800078ec0ff */
[----:B------:R-:W-:-:S13]  /*adf0*/  ISETP.GT.U32.AND P0, PT, R0, 0x1ffffff, PT ;  /* 0x01ffffff0000780c */ /* 0x000fda0003f04070 */
[----:B------:R-:W-:Y:S05]  /*ae00*/  @P0 BRA `(.L_x_242) ;  /* 0x0000000000140947 */ /* 0x000fea0003800000 */
[----:B------:R-:W-:Y:S02]  /*ae10*/  MOV R3, R14 ;  /* 0x0000000e00037202 */ /* 0x000fe40000000f00 */
[----:B------:R-:W-:-:S07]  /*ae20*/  MOV R36, 0xae40 ;  /* 0x0000ae4000247802 */ /* 0x000fce0000000f00 */
[----:B------:R-:W-:Y:S05]  /*ae30*/  CALL.REL.NOINC `($__internal_0_$__cuda_sm20_rcp_rn_f32_slowpath) ;  /* 0x0000004800b47944 */ /* 0x000fea0003c00000 */
[----:B------:R-:W-:Y:S01]  /*ae40*/  IMAD.MOV.U32 R5, RZ, RZ, R0 ;  /* 0x000000ffff057224 */ /* 0x000fe200078e0000 */
[----:B------:R-:W-:Y:S06]  /*ae50*/  BRA `(.L_x_243) ;  /* 0x0000000000107947 */ /* 0x000fec0003800000 */
.L_x_242:
[----:B------:R-:W1:Y:S02]  /*ae60*/  MUFU.RCP R5, R14 ;  /* 0x0000000e00057308 */ /* 0x000e640000001000 */
[----:B-1----:R-:W-:-:S04]  /*ae70*/  FFMA R0, R14, R5, -1 ;  /* 0xbf8000000e007423 */ /* 0x002fc80000000005 */
[----:B------:R-:W-:-:S04]  /*ae80*/  FADD.FTZ R0, -R0, -RZ ;  /* 0x800000ff00007221 */ /* 0x000fc80000010100 */
[----:B------:R-:W-:-:S07]  /*ae90*/  FFMA R5, R5, R0, R5 ;  /* 0x0000000005057223 */ /* 0x000fce0000000005 */
.L_x_243:
[----:B------:R-:W-:Y:S05]  /*aea0*/  BSYNC B1 ;  /* 0x0000000000017941 */ /* 0x000fea0003800000 */
.L_x_241:
        /* <DEDUP_REMOVED lines=10> */
.L_x_245:
[----:B------:R-:W1:Y:S02]  /*af50*/  MUFU.RCP R6, R27 ;  /* 0x0000001b00067308 */ /* 0x000e640000001000 */
[----:B-1----:R-:W-:-:S04]  /*af60*/  FFMA R0, R27, R6, -1 ;  /* 0xbf8000001b007423 */ /* 0x002fc80000000006 */
[----:B------:R-:W-:-:S04]  /*af70*/  FADD.FTZ R3, -R0, -RZ ;  /* 0x800000ff00037221 */ /* 0x000fc80000010100 */
[----:B------:R-:W-:-:S07]  /*af80*/  FFMA R6, R6, R3, R6 ;  /* 0x0000000306067223 */ /* 0x000fce0000000006 */
.L_x_246:
[----:B------:R-:W-:Y:S05]  /*af90*/  BSYNC B1 ;  /* 0x0000000000017941 */ /* 0x000fea0003800000 */
.L_x_244:
        /* <DEDUP_REMOVED lines=10> */
.L_x_248:
[----:B------:R-:W1:Y:S02]  /*b040*/  MUFU.RCP R7, R26 ;  /* 0x0000001a00077308 */ /* 0x000e640000001000 */
[----:B-1----:R-:W-:-:S04]  /*b050*/  FFMA R0, R26, R7, -1 ;  /* 0xbf8000001a007423 */ /* 0x002fc80000000007 */
[----:B------:R-:W-:-:S04]  /*b060*/  FADD.FTZ R0, -R0, -RZ ;  /* 0x800000ff00007221 */ /* 0x000fc80000010100 */
[----:B------:R-:W-:-:S07]  /*b070*/  FFMA R7, R7, R0, R7 ;  /* 0x0000000007077223 */ /* 0x000fce0000000007 */
.L_x_249:
[----:B------:R-:W-:Y:S05]  /*b080*/  BSYNC B1 ;  /* 0x0000000000017941 */ /* 0x000fea0003800000 */
.L_x_247:
        /* <DEDUP_REMOVED lines=10> */
.L_x_251:
[----:B------:R-:W1:Y:S02]  /*b130*/  MUFU.RCP R9, R20 ;  /* 0x0000001400097308 */ /* 0x000e640000001000 */
[----:B-1----:R-:W-:-:S04]  /*b140*/  FFMA R0, R20, R9, -1 ;  /* 0xbf80000014007423 */ /* 0x002fc80000000009 */
[----:B------:R-:W-:-:S04]  /*b150*/  FADD.FTZ R0, -R0, -RZ ;  /* 0x800000ff00007221 */ /* 0x000fc80000010100 */
[----:B------:R-:W-:-:S07]  /*b160*/  FFMA R9, R9, R0, R9 ;  /* 0x0000000009097223 */ /* 0x000fce0000000009 */
.L_x_252:
[----:B------:R-:W-:Y:S05]  /*b170*/  BSYNC B1 ;  /* 0x0000000000017941 */ /* 0x000fea0003800000 */
.L_x_250:
        /* <DEDUP_REMOVED lines=10> */
.L_x_254:
[----:B------:R-:W1:Y:S02]  /*b220*/  MUFU.RCP R14, R25 ;  /* 0x00000019000e7308 */ /* 0x000e640000001000 */
[----:B-1----:R-:W-:-:S04]  /*b230*/  FFMA R0, R25, R14, -1 ;  /* 0xbf80000019007423 */ /* 0x002fc8000000000e */
[----:B------:R-:W-:-:S04]  /*b240*/  FADD.FTZ R3, -R0, -RZ ;  /* 0x800000ff00037221 */ /* 0x000fc80000010100 */
[----:B------:R-:W-:-:S07]  /*b250*/  FFMA R14, R14, R3, R14 ;  /* 0x000000030e0e7223 */ /* 0x000fce000000000e */
.L_x_255:
[----:B------:R-:W-:Y:S05]  /*b260*/  BSYNC B1 ;  /* 0x0000000000017941 */ /* 0x000fea0003800000 */
.L_x_253:
        /* <DEDUP_REMOVED lines=10> */
.L_x_257:
[----:B------:R-:W1:Y:S02]  /*b310*/  MUFU.RCP R11, R24 ;  /* 0x00000018000b7308 */ /* 0x000e640000001000 */
[----:B-1----:R-:W-:-:S04]  /*b320*/  FFMA R0, R24, R11, -1 ;  /* 0xbf80000018007423 */ /* 0x002fc8000000000b */
[----:B------:R-:W-:-:S04]  /*b330*/  FADD.FTZ R0, -R0, -RZ ;  /* 0x800000ff00007221 */ /* 0x000fc80000010100 */
[----:B------:R-:W-:-:S07]  /*b340*/  FFMA R11, R11, R0, R11 ;  /* 0x000000000b0b7223 */ /* 0x000fce000000000b */
.L_x_258:
[----:B------:R-:W-:Y:S05]  /*b350*/  BSYNC B1 ;  /* 0x0000000000017941 */ /* 0x000fea0003800000 */
.L_x_256:
        /* <DEDUP_REMOVED lines=10> */
.L_x_260:
[----:B------:R-:W1:Y:S02]  /*b400*/  MUFU.RCP R20, R29 ;  /* 0x0000001d00147308 */ /* 0x000e640000001000 */
[----:B-1----:R-:W-:-:S04]  /*b410*/  FFMA R0, R29, R20, -1 ;  /* 0xbf8000001d007423 */ /* 0x002fc80000000014 */
[----:B------:R-:W-:-:S04]  /*b420*/  FADD.FTZ R3, -R0, -RZ ;  /* 0x800000ff00037221 */ /* 0x000fc80000010100 */
[----:B------:R-:W-:-:S07]  /*b430*/  FFMA R20, R20, R3, R20 ;  /* 0x0000000314147223 */ /* 0x000fce0000000014 */
.L_x_261:
[----:B------:R-:W-:Y:S05]  /*b440*/  BSYNC B1 ;  /* 0x0000000000017941 */ /* 0x000fea0003800000 */
.L_x_259:
        /* <DEDUP_REMOVED lines=10> */
.L_x_263:
[----:B------:R-:W1:Y:S02]  /*b4f0*/  MUFU.RCP R15, R28 ;  /* 0x0000001c000f7308 */ /* 0x000e640000001000 */
[----:B-1----:R-:W-:-:S04]  /*b500*/  FFMA R0, R28, R15, -1 ;  /* 0xbf8000001c007423 */ /* 0x002fc8000000000f */
[----:B------:R-:W-:-:S04]  /*b510*/  FADD.FTZ R0, -R0, -RZ ;  /* 0x800000ff00007221 */ /* 0x000fc80000010100 */
[----:B------:R-:W-:-:S07]  /*b520*/  FFMA R15, R15, R0, R15 ;  /* 0x000000000f0f7223 */ /* 0x000fce000000000f */
.L_x_264:
[----:B------:R-:W-:Y:S05]  /*b530*/  BSYNC B1 ;  /* 0x0000000000017941 */ /* 0x000fea0003800000 */
.L_x_262:
        /* <DEDUP_REMOVED lines=10> */
.L_x_266:
[----:B------:R-:W1:Y:S02]  /*b5e0*/  MUFU.RCP R24, R31 ;  /* 0x0000001f00187308 */ /* 0x000e640000001000 */
[----:B-1----:R-:W-:-:S04]  /*b5f0*/  FFMA R0, R31, R24, -1 ;  /* 0xbf8000001f007423 */ /* 0x002fc80000000018 */
[----:B------:R-:W-:-:S04]  /*b600*/  FADD.FTZ R3, -R0, -RZ ;  /* 0x800000ff00037221 */ /* 0x000fc80000010100 */
[----:B------:R-:W-:-:S07]  /*b610*/  FFMA R24, R24, R3, R24 ;  /* 0x0000000318187223 */ /* 0x000fce0000000018 */
.L_x_267:
[----:B------:R-:W-:Y:S05]  /*b620*/  BSYNC B1 ;  /* 0x0000000000017941 */ /* 0x000fea0003800000 */
.L_x_265:
        /* <DEDUP_REMOVED lines=10> */
.L_x_269:
[----:B------:R-:W1:Y:S02]  /*b6d0*/  MUFU.RCP R21, R30 ;  /* 0x0000001e00157308 */ /* 0x000e640000001000 */
[----:B-1----:R-:W-:-:S04]  /*b6e0*/  FFMA R0, R30, R21, -1 ;  /* 0xbf8000001e007423 */ /* 0x002fc80000000015 */
[----:B------:R-:W-:-:S04]  /*b6f0*/  FADD.FTZ R0, -R0, -RZ ;  /* 0x800000ff00007221 */ /* 0x000fc80000010100 */
[----:B------:R-:W-:-:S07]  /*b700*/  FFMA R21, R21, R0, R21 ;  /* 0x0000000015157223 */ /* 0x000fce0000000015 */
.L_x_270:
[----:B------:R-:W-:Y:S05]  /*b710*/  BSYNC B1 ;  /* 0x0000000000017941 */ /* 0x000fea0003800000 */
.L_x_268:
        /* <DEDUP_REMOVED lines=10> */
.L_x_272:
[----:B------:R-:W1:Y:S02]  /*b7c0*/  MUFU.RCP R26, R39 ;  /* 0x00000027001a7308 */ /* 0x000e640000001000 */
[----:B-1----:R-:W-:-:S04]  /*b7d0*/  FFMA R0, R39, R26, -1 ;  /* 0xbf80000027007423 */ /* 0x002fc8000000001a */
[----:B------:R-:W-:-:S04]  /*b7e0*/  FADD.FTZ R3, -R0, -RZ ;  /* 0x800000ff00037221 */ /* 0x000fc80000010100 */
[----:B------:R-:W-:-:S07]  /*b7f0*/  FFMA R26, R26, R3, R26 ;  /* 0x000000031a1a7223 */ /* 0x000fce000000001a */
.L_x_273:
[----:B------:R-:W-:Y:S05]  /*b800*/  BSYNC B1 ;  /* 0x0000000000017941 */ /* 0x000fea0003800000 */
.L_x_271:
        /* <DEDUP_REMOVED lines=10> */
.L_x_275:
[----:B------:R-:W1:Y:S02]  /*b8b0*/  MUFU.RCP R25, R32 ;  /* 0x0000002000197308 */ /* 0x000e640000001000 */
[----:B-1----:R-:W-:-:S04]  /*b8c0*/  FFMA R0, R32, R25, -1 ;  /* 0xbf80000020007423 */ /* 0x002fc80000000019 */
[----:B------:R-:W-:-:S04]  /*b8d0*/  FADD.FTZ R0, -R0, -RZ ;  /* 0x800000ff00007221 */ /* 0x000fc80000010100 */
[----:B------:R-:W-:-:S07]  /*b8e0*/  FFMA R25, R25, R0, R25 ;  /* 0x0000000019197223 */ /* 0x000fce0000000019 */
.L_x_276:
[----:B------:R-:W-:Y:S05]  /*b8f0*/  BSYNC B1 ;  /* 0x0000000000017941 */ /* 0x000fea0003800000 */
.L_x_274:
        /* <DEDUP_REMOVED lines=10> */
.L_x_278:
[----:B------:R-:W1:Y:S02]  /*b9a0*/  MUFU.RCP R28, R33 ;  /* 0x00000021001c7308 */ /* 0x000e640000001000 */
[----:B-1----:R-:W-:-:S04]  /*b9b0*/  FFMA R0, R33, R28, -1 ;  /* 0xbf80000021007423 */ /* 0x002fc8000000001c */
[----:B------:R-:W-:-:S04]  /*b9c0*/  FADD.FTZ R3, -R0, -RZ ;  /* 0x800000ff00037221 */ /* 0x000fc80000010100 */
[----:B------:R-:W-:-:S07]  /*b9d0*/  FFMA R28, R28, R3, R28 ;  /* 0x000000031c1c7223 */ /* 0x000fce000000001c */
.L_x_279:
[----:B------:R-:W-:Y:S05]  /*b9e0*/  BSYNC B1 ;  /* 0x0000000000017941 */ /* 0x000fea0003800000 */
.L_x_277:
        /* <DEDUP_REMOVED lines=10> */
.L_x_281:
[----:B------:R-:W1:Y:S02]  /*ba90*/  MUFU.RCP R27, R38 ;  /* 0x00000026001b7308 */ /* 0x000e640000001000 */
[----:B-1----:R-:W-:-:S04]  /*baa0*/  FFMA R0, R38, R27, -1 ;  /* 0xbf80000026007423 */ /* 0x002fc8000000001b */
[----:B------:R-:W-:-:S04]  /*bab0*/  FADD.FTZ R0, -R0, -RZ ;  /* 0x800000ff00007221 */ /* 0x000fc80000010100 */
[----:B------:R-:W-:-:S07]  /*bac0*/  FFMA R27, R27, R0, R27 ;  /* 0x000000001b1b7223 */ /* 0x000fce000000001b */
.L_x_282:
[----:B------:R-:W-:Y:S05]  /*bad0*/  BSYNC B1 ;  /* 0x0000000000017941 */ /* 0x000fea0003800000 */
.L_x_280:
        /* <DEDUP_REMOVED lines=8> */
[----:B------:R-:W-:Y:S05]  /*bb60*/  BRA `(.L_x_285) ;  /* 0x0000000000107947 */ /* 0x000fea0003800000 */
.L_x_284:
[----:B------:R-:W1:Y:S02]  /*bb70*/  MUFU.RCP R0, R43 ;  /* 0x0000002b00007308 */ /* 0x000e640000001000 */
[----:B-1----:R-:W-:-:S04]  /*bb80*/  FFMA R3, R43, R0, -1 ;  /* 0xbf8000002b037423 */ /* 0x002fc80000000000 */
[----:B------:R-:W-:-:S04]  /*bb90*/  FADD.FTZ R3, -R3, -RZ ;  /* 0x800000ff03037221 */ /* 0x000fc80000010100 */
[----:B------:R-:W-:-:S07]  /*bba0*/  FFMA R0, R0, R3, R0 ;  /* 0x0000000300007223 */ /* 0x000fce0000000000 */
.L_x_285:
[----:B------:R-:W-:Y:S05]  /*bbb0*/  BSYNC B1 ;  /* 0x0000000000017941 */ /* 0x000fea0003800000 */
.L_x_283:
        /* <DEDUP_REMOVED lines=10> */
.L_x_286:
[----:B------:R-:W-:Y:S05]  /*bc60*/  WARPSYNC.ALL ;  /* 0x0000000000007948 */ /* 0x000fea0003800000 */
[----:B------:R-:W-:Y:S01]  /*bc70*/  BAR.SYNC.DEFER_BLOCKING 0x1, 0x100 ;  /* 0x0044000000007b1d */ /* 0x000fe20000010000 */
[----:B------:R-:W-:-:S05]  /*bc80*/  IADD3 R16, P0, R16, UR38, RZ ;  /* 0x0000002610107c10 */ /* 0x000fca000ff1e0ff */
        /* <DEDUP_REMOVED lines=20> */
[----:B------:R-:W-:Y:S02]  /*bdd0*/  UIADD3 UR4, UR50, 0x5100, URZ ;  /* 0x0000510032047890 */ /* 0x000fe4000fffe03f */
[----:B------:R-:W-:Y:S01]  /*bde0*/  UIADD3.X UR9, URZ, UR43, URZ, UP0, !UPT ;  /* 0x0000002b3f097290 */ /* 0x000fe200087fe43f */
[----:B------:R-:W-:-:S08]  /*bdf0*/  UMOV UR7, UR47 ;  /* 0x0000002f00077c82 */ /* 0x000fd00008000000 */
[----:B------:R1:W-:Y:S02]  /*be00*/  UTMASTG.3D [UR4], [UR8] ;  /* 0x00000004080073b5 */ /* 0x0003e40008010000 */
[----:B-1----:R0:W-:Y:S02]  /*be10*/  UTMACMDFLUSH ;  /* 0x00000000000079b7 */ /* 0x0021e40000000000 */
.L_x_288:
[----:B------:R-:W-:Y:S05]  /*be20*/  BSYNC B0 ;  /* 0x0000000000007941 */ /* 0x000fea0003800000 */
.L_x_287:
[----:B------:R-:W-:Y:S01]  /*be30*/  ULDC.64 UR4, c[0x0][0x8f8] ;  /* 0x00023e0000047ab9 */ /* 0x000fe20000000a00 */
[----:B------:R-:W-:Y:S01]  /*be40*/  IADD3.X R17, R17, UR37, RZ, P0, !PT ;  /* 0x0000002511117c10 */ /* 0x000fe200087fe4ff */
[----:B------:R-:W-:Y:S01]  /*be50*/  UMOV UR47, 0xffffffff ;  /* 0xffffffff002f7882 */ /* 0x000fe20000000000 */
[----:B------:R-:W-:Y:S01]  /*be60*/  ISETP.GE.U32.AND P0, PT, R16, UR4, PT ;  /* 0x0000000410007c0c */ /* 0x000fe2000bf06070 */
[----:B------:R-:W-:Y:S01]  /*be70*/  IMAD.MOV.U32 R3, RZ, RZ, -0x1 ;  /* 0xffffffffff037424 */ /* 0x000fe200078e00ff */
[----:B------:R-:W-:Y:S02]  /*be80*/  PRMT R0, RZ, 0x7610, R0 ;  /* 0x00007610ff007816 */ /* 0x000fe40000000000 */
[----:B------:R-:W-:Y:S02]  /*be90*/  ISETP.GE.U32.AND.EX P0, PT, R17, UR5, PT, P0 ;  /* 0x0000000511007c0c */ /* 0x000fe4000bf06100 */
[----:B------:R-:W-:-:S11]  /*bea0*/  MOV R7, 0xffffffff ;  /* 0xffffffff00077802 */ /* 0x000fd60000000f00 */
[----:B------:R-:W-:Y:S05]  /*beb0*/  @P0 BRA `(.L_x_289) ;  /* 0x0000000400680947 */ /* 0x000fea0003800000 */
[----:B------:R-:W1:Y:S01]  /*bec0*/  S2R R12, SR_CTAID.X ;  /* 0x00000000000c7919 */ /* 0x000e620000002500 */
[----:B------:R-:W2:Y:S01]  /*bed0*/  LDC.64 R10, c[0x0][0x8d0] ;  /* 0x00023400ff0a7b82 */ /* 0x000ea20000000a00 */
[----:B------:R-:W-:Y:S01]  /*bee0*/  ULDC UR4, c[0x0][0x150] ;  /* 0x0000540000047ab9 */ /* 0x000fe20000000800 */
[----:B------:R-:W-:Y:S01]  /*bef0*/  MOV R8, R16 ;  /* 0x0000001000087202 */ /* 0x000fe20000000f00 */
[----:B------:R-:W3:Y:S01]  /*bf00*/  S2R R26, SR_CTAID.Y ;  /* 0x00000000001a7919 */ /* 0x000ee20000002600 */
[----:B------:R-:W-:-:S04]  /*bf10*/  IMAD.MOV.U32 R9, RZ, RZ, R17 ;  /* 0x000000ffff097224 */ /* 0x000fc800078e0011 */
[----:B------:R-:W4:Y:S08]  /*bf20*/  LDC R25, c[0x0][0x144] ;  /* 0x00005100ff197b82 */ /* 0x000f300000000800 */
[----:B------:R-:W3:Y:S08]  /*bf30*/  LDC R0, c[0x0][0x8d8] ;  /* 0x00023600ff007b82 */ /* 0x000ef00000000800 */
[----:B------:R-:W3:Y:S01]  /*bf40*/  LDC.64 R20, c[0x0][0x8c8] ;  /* 0x00023200ff147b82 */ /* 0x000ee20000000a00 */
[----:B--2---:R-:W-:-:S04]  /*bf50*/  ISETP.NE.U32.AND P0, PT, R10, RZ, PT ;  /* 0x000000ff0a00720c */ /* 0x004fc80003f05070 */
[----:B------:R-:W-:Y:S02]  /*bf60*/  ISETP.NE.AND.EX P0, PT, R11, RZ, PT, P0 ;  /* 0x000000ff0b00720c */ /* 0x000fe40003f05300 */
[----:B-1----:R-:W-:-:S05]  /*bf70*/  I2FP.F32.U32 R3, R12 ;  /* 0x0000000c00037245 */ /* 0x002fca0000201000 */
[----:B------:R-:W-:-:S04]  /*bf80*/  FMUL R3, R3, UR4 ;  /* 0x0000000403037c20 */ /* 0x000fc80008400000 */
[----:B------:R1:W2:Y:S02]  /*bf90*/  F2I.U32.TRUNC.NTZ R24, R3 ;  /* 0x0000000300187305 */ /* 0x0002a4000020f000 */
[----:B----4-:R-:W-:Y:S05]  /*bfa0*/  @!P0 BRA `(.L_x_290) ;  /* 0x0000000000288947 */ /* 0x010fea0003800000 */
[----:B-1----:R-:W1:Y:S02]  /*bfb0*/  LDC R3, c[0x0][0x8dc] ;  /* 0x00023700ff037b82 */ /* 0x002e640000000800 */
[----:B-1----:R-:W-:-:S04]  /*bfc0*/  IADD3 R3, P0, R16, R3, RZ ;  /* 0x0000000310037210 */ /* 0x002fc80007f1e0ff */
[----:B------:R-:W-:-:S05]  /*bfd0*/  IADD3.X R13, RZ, R17, RZ, P0, !PT ;  /* 0x00000011ff0d7210 */ /* 0x000fca00007fe4ff */
[----:B------:R-:W-:-:S04]  /*bfe0*/  IMAD.WIDE.U32 R4, R13, R10, RZ ;  /* 0x0000000a0d047225 */ /* 0x000fc800078e00ff */
[----:B------:R-:W-:-:S04]  /*bff0*/  IMAD.WIDE.U32 R6, P0, R3, R11, R4 ;  /* 0x0000000b03067225 */ /* 0x000fc80007800004 */
[----:B------:R-:W-:Y:S01]  /*c000*/  IMAD.WIDE.U32 R4, R3, R10, RZ ;  /* 0x0000000a03047225 */ /* 0x000fe200078e00ff */
[----:B------:R-:W-:-:S03]  /*c010*/  IADD3.X R9, RZ, RZ, RZ, P0, !PT ;  /* 0x000000ffff097210 */ /* 0x000fc600007fe4ff */
[----:B------:R-:W-:Y:S01]  /*c020*/  IMAD.MOV.U32 R8, RZ, RZ, R7 ;  /* 0x000000ffff087224 */ /* 0x000fe200078e0007 */
[----:B------:R-:W-:-:S05]  /*c030*/  IADD3 RZ, P0, R5, R6, RZ ;  /* 0x0000000605ff7210 */ /* 0x000fca0007f1e0ff */
[----:B------:R-:W-:-:S08]  /*c040*/  IMAD.WIDE.U32.X R8, R13, R11, R8, P0 ;  /* 0x0000000b0d087225 */ /* 0x000fd000000e0408 */
.L_x_290:
[----:B------:R-:W4:Y:S01]  /*c050*/  LDC.64 R14, c[0x0][0x8e8] ;  /* 0x00023a00ff0e7b82 */ /* 0x000f220000000a00 */
[-CC-:B---3--:R-:W-:Y:S01]  /*c060*/  SHF.R.U64 R32, R8, R0.reuse, R9.reuse ;  /* 0x0000000008207219 */ /* 0x188fe20000001209 */
[----:B------:R-:W-:Y:S01]  /*c070*/  ULDC UR4, c[0x0][0x154] ;  /* 0x0000550000047ab9 */ /* 0x000fe20000000800 */
[----:B------:R-:W-:Y:S02]  /*c080*/  SHF.R.U32.HI R0, RZ, R0, R9 ;  /* 0x00000000ff007219 */ /* 0x000fe40000011609 */
[----:B-1----:R-:W-:Y:S02]  /*c090*/  IADD3 R3, P0, RZ, -R32, RZ ;  /* 0x80000020ff037210 */ /* 0x002fe40007f1e0ff */
[----:B--2---:R-:W-:Y:S01]  /*c0a0*/  IADD3 R24, -R24, RZ, RZ ;  /* 0x000000ff18187210 */ /* 0x004fe20007ffe1ff */
[----:B------:R-:W1:Y:S01]  /*c0b0*/  LDC R6, c[0x0][0x8c0] ;  /* 0x00023000ff067b82 */ /* 0x000e620000000800 */
[----:B------:R-:W-:Y:S02]  /*c0c0*/  IADD3.X R5, RZ, ~R0, RZ, P0, !PT ;  /* 0x80000000ff057210 */ /* 0x000fe400007fe4ff */
[----:B------:R-:W-:Y:S01]  /*c0d0*/  MOV R7, 0x1 ;  /* 0x0000000100077802 */ /* 0x000fe20000000f00 */
[----:B------:R-:W-:-:S02]  /*c0e0*/  IMAD R28, R25, R24, R12 ;  /* 0x00000018191c7224 */ /* 0x000fc400078e020c */
[-C--:B------:R-:W-:Y:S02]  /*c0f0*/  IMAD R0, R5, R20.reuse, RZ ;  /* 0x0000001405007224 */ /* 0x080fe400078e02ff */
[----:B------:R-:W2:Y:S01]  /*c100*/  LDC R8, c[0x0][0x8b0] ;  /* 0x00022c00ff087b82 */ /* 0x000ea20000000800 */
[----:B------:R-:W-:-:S04]  /*c110*/  IMAD.WIDE.U32 R4, R3, R20, R16 ;  /* 0x0000001403047225 */ /* 0x000fc800078e0010 */
[----:B------:R-:W-:Y:S01]  /*c120*/  IMAD R3, R3, R21, R0 ;  /* 0x0000001503037224 */ /* 0x000fe200078e0200 */
[----:B------:R-:W-:Y:S02]  /*c130*/  I2FP.F32.U32 R0, R26 ;  /* 0x0000001a00007245 */ /* 0x000fe40000201000 */
[----:B------:R-:W3:Y:S01]  /*c140*/  LDC R30, c[0x0][0x900] ;  /* 0x00024000ff1e7b82 */ /* 0x000ee20000000800 */
[----:B------:R-:W-:Y:S01]  /*c150*/  IMAD.IADD R3, R5, 0x1, R3 ;  /* 0x0000000105037824 */ /* 0x000fe200078e0203 */
[----:B----4-:R-:W-:Y:S01]  /*c160*/  ISETP.NE.U32.AND P0, PT, R14, RZ, PT ;  /* 0x000000ff0e00720c */ /* 0x010fe20003f05070 */
[----:B------:R-:W-:Y:S01]  /*c170*/  FMUL R0, R0, UR4 ;  /* 0x0000000400007c20 */ /* 0x000fe20008400000 */
[----:B------:R-:W-:Y:S02]  /*c180*/  MOV R5, 0xffffffff ;  /* 0xffffffff00057802 */ /* 0x000fe40000000f00 */
[----:B------:R-:W-:Y:S01]  /*c190*/  ISETP.NE.AND.EX P0, PT, R15, RZ, PT, P0 ;  /* 0x000000ff0f00720c */ /* 0x000fe20003f05300 */
[----:B------:R4:W3:Y:S01]  /*c1a0*/  F2I.U32.TRUNC.NTZ R20, R0 ;  /* 0x0000000000147305 */ /* 0x0008e2000020f000 */
[----:B------:R-:W4:Y:S01]  /*c1b0*/  LDC R21, c[0x0][0x148] ;  /* 0x00005200ff157b82 */ /* 0x000f220000000800 */
[----:B-1----:R-:W-:-:S02]  /*c1c0*/  SHF.R.U64 R12, R4, R6, R3 ;  /* 0x00000006040c7219 */ /* 0x002fc40000001203 */
[----:B------:R-:W-:-:S05]  /*c1d0*/  SHF.R.U32.HI R3, RZ, R6, R3 ;  /* 0x00000006ff037219 */ /* 0x000fca0000011603 */
[----:B------:R-:W1:Y:S01]  /*c1e0*/  LDC R24, c[0x0][0x8a8] ;  /* 0x00022a00ff187b82 */ /* 0x000e620000000800 */
[-CC-:B--2---:R-:W-:Y:S02]  /*c1f0*/  SHF.R.U64 R10, R12, R8.reuse, R3.reuse ;  /* 0x000000080c0a7219 */ /* 0x184fe40000001203 */
[----:B------:R-:W-:-:S05]  /*c200*/  SHF.R.U32.HI R3, RZ, R8, R3 ;  /* 0x00000008ff037219 */ /* 0x000fca0000011603 */
[----:B------:R-:W2:Y:S01]  /*c210*/  LDC R27, c[0x0][0x8f0] ;  /* 0x00023c00ff1b7b82 */ /* 0x000ea20000000800 */
[-C--:B---3--:R-:W-:Y:S02]  /*c220*/  SHF.L.U32 R4, R5, R30.reuse, RZ ;  /* 0x0000001e05047219 */ /* 0x088fe400000006ff */
[-CC-:B------:R-:W-:Y:S02]  /*c230*/  SHF.R.U64 R13, R10, R30.reuse, R3.reuse ;  /* 0x0000001e0a0d7219 */ /* 0x180fe40000001203 */
[----:B------:R-:W-:Y:S02]  /*c240*/  SHF.R.U32.HI R5, RZ, R30, R3 ;  /* 0x0000001eff057219 */ /* 0x000fe40000011603 */
[----:B------:R-:W-:Y:S01]  /*c250*/  LOP3.LUT R25, RZ, R4, RZ, 0x33, !PT ;  /* 0x00000004ff197212 */ /* 0x000fe200078e33ff */
[----:B------:R-:W3:Y:S01]  /*c260*/  LDC R29, c[0x0][0x8e0] ;  /* 0x00023800ff1d7b82 */ /* 0x000ee20000000800 */
[----:B------:R-:W-:Y:S01]  /*c270*/  SHF.L.U32 R30, R7, R30, RZ ;  /* 0x0000001e071e7219 */ /* 0x000fe200000006ff */
[----:B------:R-:W-:-:S06]  /*c280*/  IMAD.MOV.U32 R4, RZ, RZ, R13 ;  /* 0x000000ffff047224 */ /* 0x000fcc00078e000d */
[----:B------:R-:W1:Y:S01]  /*c290*/  LDC R31, c[0x0][0x8b8] ;  /* 0x00022e00ff1f7b82 */ /* 0x000e620000000800 */
[----:B------:R-:W-:Y:S05]  /*c2a0*/  @!P0 BRA `(.L_x_291) ;  /* 0x0000000000288947 */ /* 0x000fea0003800000 */
[----:B----4-:R-:W4:Y:S02]  /*c2b0*/  LDC R0, c[0x0][0x8f4] ;  /* 0x00023d00ff007b82 */ /* 0x010f240000000800 */
[----:B----4-:R-:W-:-:S04]  /*c2c0*/  IADD3 R3, P0, R13, R0, RZ ;  /* 0x000000000d037210 */ /* 0x010fc80007f1e0ff */
        /* <DEDUP_REMOVED lines=8> */
.L_x_291:
[----:B------:R-:W-:Y:S02]  /*c350*/  ISETP.NE.AND P0, PT, R2, 0x1, PT ;  /* 0x000000010200780c */ /* 0x000fe40003f05270 */
[----:B--2-4-:R-:W-:Y:S02]  /*c360*/  SHF.R.U64 R0, R4, R27, R5 ;  /* 0x0000001b04007219 */ /* 0x014fe40000001205 */
[----:B------:R-:W-:Y:S02]  /*c370*/  LOP3.LUT R3, R10, R25, RZ, 0xc0, !PT ;  /* 0x000000190a037212 */ /* 0x000fe400078ec0ff */
[----:B------:R-:W-:Y:S01]  /*c380*/  IADD3 R20, -R20, RZ, RZ ;  /* 0x000000ff14147210 */ /* 0x000fe20007ffe1ff */
[----:B------:R-:W-:Y:S01]  /*c390*/  IMAD.MOV R4, RZ, RZ, -R0 ;  /* 0x000000ffff047224 */ /* 0x000fe200078e0a00 */
[----:B-1----:R-:W-:Y:S01]  /*c3a0*/  IADD3 R5, R24, -0x1, RZ ;  /* 0xffffffff18057810 */ /* 0x002fe20007ffe0ff */
[----:B------:R-:W-:Y:S01]  /*c3b0*/  IMAD R3, R30, R0, R3 ;  /* 0x000000001e037224 */ /* 0x000fe200078e0203 */
[----:B------:R-:W-:Y:S01]  /*c3c0*/  R2UR UR47, R32 ;  /* 0x00000000202f72ca */ /* 0x000fe200000e0000 */
[----:B---3--:R-:W-:Y:S01]  /*c3d0*/  IMAD R0, R4, R29, R13 ;  /* 0x0000001d04007224 */ /* 0x008fe200078e020d */
[----:B------:R-:W-:Y:S01]  /*c3e0*/  LOP3.LUT R5, R12, R5, RZ, 0xc0, !PT ;  /* 0x000000050c057212 */ /* 0x000fe200078ec0ff */
[----:B------:R-:W-:Y:S01]  /*c3f0*/  @P0 IMAD R28, R21, R20, R26 ;  /* 0x00000014151c0224 */ /* 0x000fe200078e021a */
[----:B------:R-:W-:-:S03]  /*c400*/  MOV R4, 0x1 ;  /* 0x0000000100047802 */ /* 0x000fc60000000f00 */
[----:B------:R-:W-:Y:S02]  /*c410*/  IMAD R3, R3, R31, R28 ;  /* 0x0000001f03037224 */ /* 0x000fe400078e021c */
[----:B------:R-:W-:-:S05]  /*c420*/  IMAD R0, R0, R24, R5 ;  /* 0x0000001800007224 */ /* 0x000fca00078e0205 */
[----:B------:R-:W-:Y:S02]  /*c430*/  SEL R7, R0, R3, !P0 ;  /* 0x0000000300077207 */ /* 0x000fe40004000000 */
[----:B------:R-:W-:Y:S02]  /*c440*/  SEL R3, R3, R0, !P0 ;  /* 0x0000000003037207 */ /* 0x000fe40004000000 */
[----:B------:R-:W-:-:S07]  /*c450*/  PRMT R0, R4, 0x7610, R0 ;  /* 0x0000761004007816 */ /* 0x000fce0000000000 */
.L_x_289:
[----:B------:R-:W-:Y:S01]  /*c460*/  LOP3.LUT P0, RZ, R0, 0xff, RZ, 0xc0, !PT ;  /* 0x000000ff00ff7812 */ /* 0x000fe2000780c0ff */
[----:B------:R-:W-:-:S04]  /*c470*/  UIMAD.WIDE.U32 UR4, UR51, -0x33333333, URZ ;  /* 0xcccccccd330478a5 */ /* 0x000fc8000f8e003f */
[----:B------:R-:W-:-:S04]  /*c480*/  USHF.R.U32.HI UR4, URZ, 0x3, UR5 ;  /* 0x000000033f047899 */ /* 0x000fc80008011605 */
[----:B------:R-:W-:-:S04]  /*c490*/  UIMAD UR4, UR4, -0xa, UR51 ;  /* 0xfffffff6040478a4 */ /* 0x000fc8000f8e0233 */
[----:B------:R-:W-:Y:S08]  /*c4a0*/  @P0 BRA `(.L_x_292) ;  /* 0xffffff5000ac0947 */ /* 0x000ff0000383ffff */
[----:B------:R-:W-:-:S04]  /*c4b0*/  DEPBAR.LE SB0, 0x0 ;  /* 0x000080000000791a */ /* 0x000fc80000000000 */
[----:B------:R-:W-:Y:S05]  /*c4c0*/  EXIT ;  /* 0x000000000000794d */ /* 0x000fea0003800000 */
.L_x_13:
[----:B------:R-:W-:Y:S01]  /*c4d0*/  ULDC.64 UR4, c[0x0][0x8f8] ;  /* 0x00023e0000047ab9 */ /* 0x000fe20000000a00 */
[----:B------:R-:W-:Y:S01]  /*c4e0*/  PRMT R12, RZ, 0x7610, R12 ;  /* 0x00007610ff0c7816 */ /* 0x000fe2000000000c */
[----:B------:R-:W-:Y:S01]  /*c4f0*/  IMAD.MOV.U32 R7, RZ, RZ, -0x1 ;  /* 0xffffffffff077424 */ /* 0x000fe200078e00ff */
[----:B------:R-:W-:Y:S02]  /*c500*/  ISETP.GE.U32.AND P1, PT, R16, UR4, PT ;  /* 0x0000000410007c0c */ /* 0x000fe4000bf26070 */
[----:B------:R-:W-:Y:S02]  /*c510*/  MOV R20, 0xffffffff ;  /* 0xffffffff00147802 */ /* 0x000fe40000000f00 */
[----:B------:R-:W-:Y:S02]  /*c520*/  ISETP.GE.U32.AND.EX P1, PT, R17, UR5, PT, P1 ;  /* 0x0000000511007c0c */ /* 0x000fe4000bf26110 */
[----:B------:R-:W-:-:S11]  /*c530*/  MOV R6, 0xffffffff ;  /* 0xffffffff00067802 */ /* 0x000fd60000000f00 */
[----:B------:R-:W-:Y:S05]  /*c540*/  @P1 BRA `(.L_x_293) ;  /* 0x0000000400281947 */ /* 0x000fea0003800000 */
[----:B------:R-:W2:Y:S01]  /*c550*/  LDC.64 R20, c[0x0][0x8d0] ;  /* 0x00023400ff147b82 */ /* 0x000ea20000000a00 */
[----:B------:R-:W-:Y:S01]  /*c560*/  MOV R14, R16 ;  /* 0x00000010000e7202 */ /* 0x000fe20000000f00 */
[----:B------:R-:W-:-:S06]  /*c570*/  IMAD.MOV.U32 R15, RZ, RZ, R17 ;  /* 0x000000ffff0f7224 */ /* 0x000fcc00078e0011 */
[----:B------:R-:W3:Y:S08]  /*c580*/  LDC R26, c[0x0][0x8d8] ;  /* 0x00023600ff1a7b82 */ /* 0x000ef00000000800 */
[----:B------:R-:W4:Y:S01]  /*c590*/  LDC.64 R28, c[0x0][0x8c8] ;  /* 0x00023200ff1c7b82 */ /* 0x000f220000000a00 */
[----:B--2---:R-:W-:-:S04]  /*c5a0*/  ISETP.NE.U32.AND P1, PT, R20, RZ, PT ;  /* 0x000000ff1400720c */ /* 0x004fc80003f25070 */
[----:B------:R-:W-:-:S13]  /*c5b0*/  ISETP.NE.AND.EX P1, PT, R21, RZ, PT, P1 ;  /* 0x000000ff1500720c */ /* 0x000fda0003f25310 */
[----:B---34-:R-:W-:Y:S05]  /*c5c0*/  @!P1 BRA `(.L_x_294) ;  /* 0x0000000000289947 */ /* 0x018fea0003800000 */
[----:B------:R-:W2:Y:S02]  /*c5d0*/  LDC R7, c[0x0][0x8dc] ;  /* 0x00023700ff077b82 */ /* 0x000ea40000000800 */
[----:B--2---:R-:W-:-:S04]  /*c5e0*/  IADD3 R15, P1, R16, R7, RZ ;  /* 0x00000007100f7210 */ /* 0x004fc80007f3e0ff */
        /* <DEDUP_REMOVED lines=8> */
.L_x_294:
[----:B------:R-:W2:Y:S01]  /*c670*/  LDC.64 R30, c[0x0][0x8e8] ;  /* 0x00023a00ff1e7b82 */ /* 0x000ea20000000a00 */
[-CC-:B------:R-:W-:Y:S02]  /*c680*/  SHF.R.U64 R22, R14, R26.reuse, R15.reuse ;  /* 0x0000001a0e167219 */ /* 0x180fe4000000120f */
[----:B------:R-:W-:Y:S02]  /*c690*/  SHF.R.U32.HI R6, RZ, R26, R15 ;  /* 0x0000001aff067219 */ /* 0x000fe4000001160f */
[----:B------:R-:W-:Y:S02]  /*c6a0*/  IADD3 R13, P1, RZ, -R22, RZ ;  /* 0x80000016ff0d7210 */ /* 0x000fe40007f3e0ff */
[----:B------:R-:W-:Y:S01]  /*c6b0*/  MOV R32, 0x1 ;  /* 0x0000000100207802 */ /* 0x000fe20000000f00 */
[----:B------:R-:W3:Y:S01]  /*c6c0*/  LDC R14, c[0x0][0x8c0] ;  /* 0x00023000ff0e7b82 */ /* 0x000ee20000000800 */
[----:B------:R-:W-:-:S05]  /*c6d0*/  IADD3.X R7, RZ, ~R6, RZ, P1, !PT ;  /* 0x80000006ff077210 */ /* 0x000fca0000ffe4ff */
[-C--:B------:R-:W-:Y:S02]  /*c6e0*/  IMAD R12, R7, R28.reuse, RZ ;  /* 0x0000001c070c7224 */ /* 0x080fe400078e02ff */
[----:B------:R-:W4:Y:S01]  /*c6f0*/  LDC R26, c[0x0][0x8b0] ;  /* 0x00022c00ff1a7b82 */ /* 0x000f220000000800 */
[----:B------:R-:W-:-:S04]  /*c700*/  IMAD.WIDE.U32 R6, R13, R28, R16 ;  /* 0x0000001c0d067225 */ /* 0x000fc800078e0010 */
[----:B------:R-:W-:Y:S02]  /*c710*/  IMAD R13, R13, R29, R12 ;  /* 0x0000001d0d0d7224 */ /* 0x000fe400078e020c */
[----:B------:R-:W-:Y:S01]  /*c720*/  IMAD.MOV.U32 R12, RZ, RZ, -0x1 ;  /* 0xffffffffff0c7424 */ /* 0x000fe200078e00ff */
[----:B------:R-:W5:Y:S01]  /*c730*/  LDC R27, c[0x0][0x900] ;  /* 0x00024000ff1b7b82 */ /* 0x000f620000000800 */
[----:B--2---:R-:W-:Y:S02]  /*c740*/  ISETP.NE.U32.AND P1, PT, R30, RZ, PT ;  /* 0x000000ff1e00720c */ /* 0x004fe40003f25070 */
[----:B------:R-:W-:Y:S02]  /*c750*/  IADD3 R7, R7, R13, RZ ;  /* 0x0000000d07077210 */ /* 0x000fe40007ffe0ff */
[----:B------:R-:W-:-:S03]  /*c760*/  ISETP.NE.AND.EX P1, PT, R31, RZ, PT, P1 ;  /* 0x000000ff1f00720c */ /* 0x000fc60003f25310 */
[----:B------:R-:W2:Y:S01]  /*c770*/  LDC R25, c[0x0][0x8a8] ;  /* 0x00022a00ff197b82 */ /* 0x000ea20000000800 */
[-CC-:B---3--:R-:W-:Y:S02]  /*c780*/  SHF.R.U64 R20, R6, R14.reuse, R7.reuse ;  /* 0x0000000e06147219 */ /* 0x188fe40000001207 */
[----:B------:R-:W-:-:S05]  /*c790*/  SHF.R.U32.HI R7, RZ, R14, R7 ;  /* 0x0000000eff077219 */ /* 0x000fca0000011607 */
[----:B------:R-:W3:Y:S01]  /*c7a0*/  LDC R28, c[0x0][0x8f0] ;  /* 0x00023c00ff1c7b82 */ /* 0x000ee20000000800 */
[-CC-:B----4-:R-:W-:Y:S02]  /*c7b0*/  SHF.R.U64 R23, R20, R26.reuse, R7.reuse ;  /* 0x0000001a14177219 */ /* 0x190fe40000001207 */
[----:B------:R-:W-:-:S05]  /*c7c0*/  SHF.R.U32.HI R6, RZ, R26, R7 ;  /* 0x0000001aff067219 */ /* 0x000fca0000011607 */
[----:B------:R-:W4:Y:S01]  /*c7d0*/  LDC R29, c[0x0][0x8e0] ;  /* 0x00023800ff1d7b82 */ /* 0x000f220000000800 */
[-C--:B-----5:R-:W-:Y:S02]  /*c7e0*/  SHF.L.U32 R12, R12, R27.reuse, RZ ;  /* 0x0000001b0c0c7219 */ /* 0x0a0fe400000006ff */
[-CC-:B------:R-:W-:Y:S02]  /*c7f0*/  SHF.R.U64 R26, R23, R27.reuse, R6.reuse ;  /* 0x0000001b171a7219 */ /* 0x180fe40000001206 */
[----:B------:R-:W-:Y:S02]  /*c800*/  SHF.R.U32.HI R7, RZ, R27, R6 ;  /* 0x0000001bff077219 */ /* 0x000fe40000011606 */
[----:B------:R-:W-:Y:S01]  /*c810*/  LOP3.LUT R34, RZ, R12, RZ, 0x33, !PT ;  /* 0x0000000cff227212 */ /* 0x000fe200078e33ff */
[----:B------:R-:W1:Y:S01]  /*c820*/  LDC R33, c[0x0][0x8b8] ;  /* 0x00022e00ff217b82 */ /* 0x000e620000000800 */
[----:B------:R-:W-:Y:S01]  /*c830*/  MOV R6, R26 ;  /* 0x0000001a00067202 */ /* 0x000fe20000000f00 */
[----:B------:R-:W-:Y:S06]  /*c840*/  @!P1 BRA `(.L_x_295) ;  /* 0x0000000000289947 */ /* 0x000fec0003800000 */
[----:B------:R-:W5:Y:S02]  /*c850*/  LDC R15, c[0x0][0x8f4] ;  /* 0x00023d00ff0f7b82 */ /* 0x000f640000000800 */
[----:B-----5:R-:W-:-:S05]  /*c860*/  IADD3 R15, P1, R26, R15, RZ ;  /* 0x0000000f1a0f7210 */ /* 0x020fca0007f3e0ff */
        /* <DEDUP_REMOVED lines=8> */
.L_x_295:
[----:B------:R-:W-:Y:S01]  /*c8f0*/  ISETP.NE.AND P1, PT, R2, 0x1, PT ;  /* 0x000000010200780c */ /* 0x000fe20003f25270 */
[----:B--2---:R-:W-:Y:S01]  /*c900*/  VIADD R13, R25, 0xffffffff ;  /* 0xffffffff190d7836 */ /* 0x004fe20000000000 */
[----:B---3--:R-:W-:Y:S02]  /*c910*/  SHF.R.U64 R6, R6, R28, R7 ;  /* 0x0000001c06067219 */ /* 0x008fe40000001207 */
[----:B------:R-:W-:Y:S02]  /*c920*/  SHF.L.U32 R32, R32, R27, RZ ;  /* 0x0000001b20207219 */ /* 0x000fe400000006ff */
[----:B------:R-:W-:Y:S02]  /*c930*/  LOP3.LUT R5, R23, R34, RZ, 0xc0, !PT ;  /* 0x0000002217057212 */ /* 0x000fe400078ec0ff */
[----:B------:R-:W-:Y:S02]  /*c940*/  IADD3 R7, -R6, RZ, RZ ;  /* 0x000000ff06077210 */ /* 0x000fe40007ffe1ff */
[----:B------:R-:W-:Y:S01]  /*c950*/  MOV R12, 0x1 ;  /* 0x00000001000c7802 */ /* 0x000fe20000000f00 */
[----:B------:R-:W-:Y:S01]  /*c960*/  IMAD R5, R32, R6, R5 ;  /* 0x0000000620057224 */ /* 0x000fe200078e0205 */
[----:B------:R-:W-:Y:S01]  /*c970*/  MOV R6, R22 ;  /* 0x0000001600067202 */ /* 0x000fe20000000f00 */
[----:B------:R-:W-:Y:S01]  /*c980*/  @P1 IMAD R10, R11, R24, R4 ;  /* 0x000000180b0a1224 */ /* 0x000fe200078e0204 */
[----:B------:R-:W-:Y:S01]  /*c990*/  LOP3.LUT R11, R20, R13, RZ, 0xc0, !PT ;  /* 0x0000000d140b7212 */ /* 0x000fe200078ec0ff */
[----:B----4-:R-:W-:-:S02]  /*c9a0*/  IMAD R4, R7, R29, R26 ;  /* 0x0000001d07047224 */ /* 0x010fc400078e021a */
[----:B-1----:R-:W-:Y:S02]  /*c9b0*/  IMAD R10, R5, R33, R10 ;  /* 0x00000021050a7224 */ /* 0x002fe400078e020a */
[----:B------:R-:W-:-:S05]  /*c9c0*/  IMAD R5, R4, R25, R11 ;  /* 0x0000001904057224 */ /* 0x000fca00078e020b */
[----:B------:R-:W-:Y:S02]  /*c9d0*/  SEL R7, R5, R10, !P1 ;  /* 0x0000000a05077207 */ /* 0x000fe40004800000 */
[----:B------:R-:W-:-:S07]  /*c9e0*/  SEL R20, R10, R5, !P1 ;  /* 0x000000050a147207 */ /* 0x000fce0004800000 */
.L_x_293:
[----:B------:R-:W-:-:S08]  /*c9f0*/  NOP ;  /* 0x0000000000007918 */ /* 0x000fd00000000000 */
[----:B------:R-:W2:-:S00]  /*ca00*/  USETMAXREG.DEALLOC.CTAPOOL 0x28 ;  /* 0x00000028000079c8 */ /* 0x000e8000080e0500 */
[----:B--2---:R-:W-:-:S13]  /*ca10*/  ISETP.NE.AND P1, PT, R3, 0x1, PT ;  /* 0x000000010300780c */ /* 0x004fda0003f25270 */
[----:B-1----:R-:W-:Y:S05]  /*ca20*/  @!P1 EXIT ;  /* 0x000000000000994d */ /* 0x002fea0003800000 */
[----:B------:R-:W-:Y:S05]  /*ca30*/  @!P4 BRA `(.L_x_296) ;  /* 0x0000001000b0c947 */ /* 0x000fea0003800000 */
[----:B------:R-:W-:-:S13]  /*ca40*/  ISETP.NE.OR P0, PT, R3, 0x2, P0 ;  /* 0x000000020300780c */ /* 0x000fda0000705670 */
[----:B------:R-:W-:Y:S05]  /*ca50*/  @P0 EXIT ;  /* 0x000000000000094d */ /* 0x000fea0003800000 */
[----:B------:R-:W-:-:S13]  /*ca60*/  LOP3.LUT P1, RZ, R12, 0xff, RZ, 0xc0, !PT ;  /* 0x000000ff0cff7812 */ /* 0x000fda000782c0ff */
[----:B------:R-:W-:Y:S05]  /*ca70*/  @!P1 BRA `(.L_x_297) ;  /* 0x0000000000189947 */ /* 0x000fea0003800000 */
[----:B------:R-:W-:Y:S01]  /*ca80*/  UMOV UR4, 0x400 ;  /* 0x0000040000047882 */ /* 0x000fe20000000000 */
[----:B------:R-:W-:Y:S01]  /*ca90*/  IMAD.MOV.U32 R3, RZ, RZ, RZ ;  /* 0x000000ffff037224 */ /* 0x000fe200078e00ff */
[----:B------:R-:W-:-:S04]  /*caa0*/  ULEA UR4, UR36, UR4, 0x18 ;  /* 0x0000000424047291 */ /* 0x000fc8000f8ec03f */
[----:B------:R-:W-:-:S05]  /*cab0*/  SHF.L.U32 R3, R3, 0x1f, RZ ;  /* 0x0000001f03037819 */ /* 0x000fca00000006ff */
[----:B------:R-:W1:Y:S02]  /*cac0*/  SYNCS.PHASECHK.TRANS64.TRYWAIT P0, [UR4+0xe8], R3 ;  /* 0x0000e803ff0075a7 */ /* 0x000e640008000144 */
[----:B-1----:R-:W-:Y:S05]  /*cad0*/  @!P0 BRA `(.L_x_298) ;  /* 0x0000002400d08947 */ /* 0x002fea0003800000 */
.L_x_297:
[----:B-1----:R-:W-:Y:S01]  /*cae0*/  PRMT R3, RZ, 0x7610, R3 ;  /* 0x00007610ff037816 */ /* 0x002fe20000000003 */
[----:B------:R-:W-:Y:S06]  /*caf0*/  @P3 BRA `(.L_x_299) ;  /* 0x0000000000243947 */ /* 0x000fec0003800000 */
[----:B------:R-:W-:Y:S02]  /*cb00*/  ULDC.64 UR4, c[0x0][0x588] ;  /* 0x0001620000047ab9 */ /* 0x000fe40000000a00 */
[----:B------:R-:W-:-:S04]  /*cb10*/  ISETP.NE.U32.AND P0, PT, RZ, UR4, PT ;  /* 0x00000004ff007c0c */ /* 0x000fc8000bf05070 */
[----:B------:R-:W-:-:S13]  /*cb20*/  ISETP.NE.AND.EX P0, PT, RZ, UR5, PT, P0 ;  /* 0x00000005ff007c0c */ /* 0x000fda000bf05300 */
[----:B------:R-:W-:Y:S05]  /*cb30*/  @!P0 BRA `(.L_x_300) ;  /* 0x00000000000c8947 */ /* 0x000fea0003800000 */
[----:B------:R2:W5:Y:S01]  /*cb40*/  LDG.E R8, desc[UR40][R8.64] ;  /* 0x0000002808087981 */ /* 0x000562000c1e1900 */
[----:B------:R-:W-:Y:S01]  /*cb50*/  MOV R3, 0x1 ;  /* 0x0000000100037802 */ /* 0x000fe20000000f00 */
[----:B------:R-:W-:Y:S06]  /*cb60*/  BRA `(.L_x_299) ;  /* 0x0000000000087947 */ /* 0x000fec0003800000 */
.L_x_300:
[----:B------:R-:W1:Y:S01]  /*cb70*/  LDC R8, c[0x0][0x580] ;  /* 0x00016000ff087b82 */ /* 0x000e620000000800 */
[----:B------:R-:W-:-:S07]  /*cb80*/  MOV R3, 0x1 ;  /* 0x0000000100037802 */ /* 0x000fce0000000f00 */
.L_x_299:
[----:B--2---:R-:W-:Y:S01]  /*cb90*/  MOV R9, 0x1 ;  /* 0x0000000100097802 */ /* 0x004fe20000000f00 */
[----:B------:R-:W-:Y:S06]  /*cba0*/  @!P1 BRA `(.L_x_301) ;  /* 0x0000000c00dc9947 */ /* 0x000fec0003800000 */
[----:B------:R-:W2:Y:S01]  /*cbb0*/  LDC R10, c[0x0][0x900] ;  /* 0x00024000ff0a7b82 */ /* 0x000ea20000000800 */
[----:B------:R-:W-:Y:S01]  /*cbc0*/  IMAD.MOV.U32 R5, RZ, RZ, -0x1 ;  /* 0xffffffffff057424 */ /* 0x000fe200078e00ff */
[----:B------:R-:W-:Y:S01]  /*cbd0*/  MOV R9, 0x1 ;  /* 0x0000000100097802 */ /* 0x000fe20000000f00 */
[----:B------:R-:W-:Y:S01]  /*cbe0*/  ULDC.64 UR6, c[0x0][0x198] ;  /* 0x0000660000067ab9 */ /* 0x000fe20000000a00 */
[----:B------:R-:W-:Y:S01]  /*cbf0*/  LOP3.LUT R11, R0, 0x2, RZ, 0xfc, !PT ;  /* 0x00000002000b7812 */ /* 0x000fe200078efcff */
[----:B------:R-:W-:Y:S01]  /*cc00*/  ULDC.64 UR14, c[0x0][0x588] ;  /* 0x00016200000e7ab9 */ /* 0x000fe20000000a00 */
[----:B------:R-:W-:Y:S01]  /*cc10*/  ULDC.64 UR22, c[0x0][0x8f8] ;  /* 0x00023e0000167ab9 */ /* 0x000fe20000000a00 */
[----:B------:R-:W-:Y:S01]  /*cc20*/  ULDC.64 UR24, c[0x0][0x590] ;  /* 0x0001640000187ab9 */ /* 0x000fe20000000a00 */
[----:B------:R-:W3:Y:S01]  /*cc30*/  LDC R12, c[0x0][0x8a8] ;  /* 0x00022a00ff0c7b82 */ /* 0x000ee20000000800 */
[-C--:B--2---:R-:W-:Y:S02]  /*cc40*/  SHF.L.U32 R5, R5, R10.reuse, RZ ;  /* 0x0000000a05057219 */ /* 0x084fe400000006ff */
[----:B------:R-:W-:-:S02]  /*cc50*/  SHF.L.U32 R10, R9, R10, RZ ;  /* 0x0000000a090a7219 */ /* 0x000fc400000006ff */
[----:B------:R-:W-:Y:S02]  /*cc60*/  MOV R9, 0x1 ;  /* 0x0000000100097802 */ /* 0x000fe40000000f00 */
[----:B------:R-:W-:Y:S02]  /*cc70*/  LOP3.LUT R13, RZ, R5, RZ, 0x33, !PT ;  /* 0x00000005ff0d7212 */ /* 0x000fe400078e33ff */
[----:B---3--:R-:W-:-:S07]  /*cc80*/  IADD3 R12, R12, -0x1, RZ ;  /* 0xffffffff0c0c7810 */ /* 0x008fce0007ffe0ff */
.L_x_333:
[----:B------:R-:W-:Y:S02]  /*cc90*/  ISETP.NE.U32.AND P0, PT, RZ, UR24, PT ;  /* 0x00000018ff007c0c */ /* 0x000fe4000bf05070 */
[----:B------:R-:W-:Y:S02]  /*cca0*/  R2UR UR11, R20 ;  /* 0x00000000140b72ca */ /* 0x000fe400000e0000 */
[----:B------:R-:W-:Y:S02]  /*ccb0*/  R2UR UR10, R7 ;  /* 0x00000000070a72ca */ /* 0x000fe400000e0000 */
[----:B------:R-:W-:-:S09]  /*ccc0*/  ISETP.NE.AND.EX P0, PT, RZ, UR25, PT, P0 ;  /* 0x00000019ff007c0c */ /* 0x000fd2000bf05300 */
[----:B------:R-:W-:Y:S02]  /*ccd0*/  USHF.L.U32 UR11, UR11, 0x8, URZ ;  /* 0x000000080b0b7899 */ /* 0x000fe4000800063f */
[----:B------:R-:W-:Y:S02]  /*cce0*/  USHF.L.U32 UR10, UR10, 0x6, URZ ;  /* 0x000000060a0a7899 */ /* 0x000fe4000800063f */
[----:B--234-:R-:W-:Y:S10]  /*ccf0*/  @!P0 BRA `(.L_x_302) ;  /* 0x00000000002c8947 */ /* 0x01cff40003800000 */
[----:B------:R-:W-:-:S04]  /*cd00*/  ISETP.NE.U32.AND P1, PT, RZ, UR14, PT ;  /* 0x0000000eff007c0c */ /* 0x000fc8000bf25070 */
[----:B------:R-:W-:-:S13]  /*cd10*/  ISETP.NE.AND.EX P1, PT, RZ, UR15, PT, P1 ;  /* 0x0000000fff007c0c */ /* 0x000fda000bf25310 */
[----:B------:R-:W-:Y:S05]  /*cd20*/  @!P1 BRA `(.L_x_303) ;  /* 0x0000000000189947 */ /* 0x000fea0003800000 */
[----:B------:R-:W2:Y:S01]  /*cd30*/  LDC.64 R4, c[0x0][0x588] ;  /* 0x00016200ff047b82 */ /* 0x000ea20000000a00 */
[----:B------:R-:W-:-:S04]  /*cd40*/  IMAD R3, R6, UR24, RZ ;  /* 0x0000001806037c24 */ /* 0x000fc8000f8e02ff */
[----:B--2---:R-:W-:-:S05]  /*cd50*/  IMAD.WIDE R4, R3, 0x4, R4 ;  /* 0x0000000403047825 */ /* 0x004fca00078e0204 */
[----:B-1---5:R3:W5:Y:S01]  /*cd60*/  LDG.E R8, desc[UR40][R4.64] ;  /* 0x0000002804087981 */ /* 0x022762000c1e1900 */
[----:B------:R-:W-:Y:S01]  /*cd70*/  IMAD.MOV.U32 R3, RZ, RZ, 0x1 ;  /* 0x00000001ff037424 */ /* 0x000fe200078e00ff */
[----:B------:R-:W-:Y:S06]  /*cd80*/  BRA `(.L_x_302) ;  /* 0x0000000000087947 */ /* 0x000fec0003800000 */
.L_x_303:
[----:B-1---5:R-:W2:Y:S01]  /*cd90*/  LDC R8, c[0x0][0x580] ;  /* 0x00016000ff087b82 */ /* 0x022ea20000000800 */
[----:B------:R-:W-:-:S07]  /*cda0*/  MOV R3, 0x1 ;  /* 0x0000000100037802 */ /* 0x000fce0000000f00 */
.L_x_302:
[----:B------:R-:W-:Y:S05]  /*cdb0*/  @!P0 BRA `(.L_x_304) ;  /* 0x00000000001c8947 */ /* 0x000fea0003800000 */
[----:B------:R-:W-:-:S13]  /*cdc0*/  LOP3.LUT P2, RZ, R3, 0xff, RZ, 0xc0, !PT ;  /* 0x000000ff03ff7812 */ /* 0x000fda000784c0ff */
[----:B---3--:R-:W3:Y:S02]  /*cdd0*/  @!P2 LDC.64 R4, c[0x0][0x588] ;  /* 0x00016200ff04ab82 */ /* 0x008ee40000000a00 */
[----:B---3--:R-:W-:-:S04]  /*cde0*/  @!P2 ISETP.NE.U32.AND P0, PT, R4, RZ, PT ;  /* 0x000000ff0400a20c */ /* 0x008fc80003f05070 */
[----:B------:R-:W-:Y:S02]  /*cdf0*/  @!P2 ISETP.NE.AND.EX P1, PT, R5, RZ, PT, P0 ;  /* 0x000000ff0500a20c */ /* 0x000fe40003f25300 */
[----:B-12--5:R-:W-:Y:S02]  /*ce00*/  @P2 FSETP.EQ.AND P0, PT, R8, RZ, PT ;  /* 0x000000ff0800220b */ /* 0x026fe40003f02000 */
[----:B------:R-:W-:Y:S01]  /*ce10*/  @!P2 PLOP3.LUT P0, PT, P1, PT, PT, 0x8, 0x0 ;  /* 0x000000000000a81c */ /* 0x000fe20000f0e170 */
[----:B------:R-:W-:-:S12]  /*ce20*/  BRA `(.L_x_305) ;  /* 0x0000000000047947 */ /* 0x000fd80003800000 */
.L_x_304:
[----:B-12--5:R-:W-:-:S13]  /*ce30*/  FSETP.EQ.AND P0, PT, R8, RZ, PT ;  /* 0x000000ff0800720b */ /* 0x026fda0003f02000 */
.L_x_305:
[----:B------:R-:W-:Y:S02]  /*ce40*/  ISETP.NE.AND P2, PT, R11, 0x3, PT ;  /* 0x000000030b00780c */ /* 0x000fe40003f45270 */
[----:B------:R-:W-:-:S04]  /*ce50*/  ELECT P1, URZ, PT ;  /* 0x00000000003f782f */ /* 0x000fc80003820000 */
[----:B------:R-:W-:-:S07]  /*ce60*/  PLOP3.LUT P0, PT, P1, P0, PT, 0x20, 0x0 ;  /* 0x000000000000781c */ /* 0x000fce0000f00470 */
[----:B------:R-:W-:Y:S06]  /*ce70*/  @!P2 BRA `(.L_x_306) ;  /* 0x000000000004a947 */ /* 0x000fec0003800000 */
[----:B------:R-:W-:Y:S01]  /*ce80*/  BPT.TRAP 0x1 ;  /* 0x000000040000795c */ /* 0x000fe20000300000 */
.L_x_306:
[----:B------:R-:W1:Y:S01]  /*ce90*/  S2UR UR36, SR_CgaCtaId ;  /* 0x00000000002479c3 */ /* 0x000e620000008800 */
[----:B------:R-:W-:Y:S01]  /*cea0*/  UMOV UR4, 0x400 ;  /* 0x0000040000047882 */ /* 0x000fe20000000000 */
[----:B---3--:R-:W-:Y:S01]  /*ceb0*/  SHF.L.U32 R4, R9, 0x1f, RZ ;  /* 0x0000001f09047819 */ /* 0x008fe200000006ff */
[----:B-1----:R-:W-:-:S09]  /*cec0*/  ULEA UR5, UR36, UR4, 0x18 ;  /* 0x0000000424057291 */ /* 0x002fd2000f8ec03f */
[----:B------:R-:W1:Y:S02]  /*ced0*/  SYNCS.PHASECHK.TRANS64.TRYWAIT P1, [UR5+0xc0], R4 ;  /* 0x0000c004ff0075a7 */ /* 0x000e640008020145 */
[----:B-1----:R-:W-:Y:S05]  /*cee0*/  @!P1 BRA `(.L_x_307) ;  /* 0x0000002000e49947 */ /* 0x002fea0003800000 */
.L_x_374:
[----:B------:R-:W-:Y:S04]  /*cef0*/  BSSY B0, `(.L_x_308) ;  /* 0x000000e000007945 */ /* 0x000fe80003800000 */
[----:B------:R-:W-:Y:S05]  /*cf00*/  @!P0 BRA `(.L_x_309) ;  /* 0x0000000000308947 */ /* 0x000fea0003800000 */
[----:B------:R-:W-:Y:S01]  /*cf10*/  R2UR UR12, R6 ;  /* 0x00000000060c72ca */ /* 0x000fe200000e0000 */
[----:B------:R-:W-:Y:S02]  /*cf20*/  UIADD3 UR16, UP0, UR6, 0x3f0, URZ ;  /* 0x000003f006107890 */ /* 0x000fe4000ff1e03f */
[----:B------:R-:W-:Y:S02]  /*cf30*/  UIADD3 UR8, UR5, 0x100, URZ ;  /* 0x0000010005087890 */ /* 0x000fe4000fffe03f */
[----:B------:R-:W-:Y:S02]  /*cf40*/  UIADD3 UR9, UR5, 0xa0, URZ ;  /* 0x000000a005097890 */ /* 0x000fe4000fffe03f */
[----:B------:R-:W-:Y:S01]  /*cf50*/  UIADD3.X UR17, URZ, UR7, URZ, UP0, !UPT ;  /* 0x000000073f117290 */ /* 0x000fe200087fe43f */
[----:B------:R-:W-:Y:S01]  /*cf60*/  UMOV UR18, 0x0 ;  /* 0x0000000000127882 */ /* 0x000fe20000000000 */
[----:B------:R-:W-:-:S07]  /*cf70*/  UMOV UR19, 0x10000000 ;  /* 0x1000000000137882 */ /* 0x000fce0000000000 */
[----:B------:R2:W-:Y:S02]  /*cf80*/  UTMALDG.3D [UR8], [UR16], desc[UR18] ;  /* 0x00001208100075b4 */ /* 0x0005e40008011000 */
[----:B--2---:R-:W-:Y:S05]  /*cf90*/  @!P2 BRA `(.L_x_310) ;  /* 0x000000000004a947 */ /* 0x004fea0003800000 */
[----:B------:R-:W-:Y:S01]  /*cfa0*/  BPT.TRAP 0x1 ;  /* 0x000000040000795c */ /* 0x000fe20000300000 */
.L_x_310:
[----:B-1----:R-:W1:Y:S02]  /*cfb0*/  LDC R5, c[0x0][0x800] ;  /* 0x00020000ff057b82 */ /* 0x002e640000000800 */
[----:B-1----:R2:W-:Y:S02]  /*cfc0*/  SYNCS.ARRIVE.TRANS64.RED.A0TR RZ, [UR5+0xa0], R5 ;  /* 0x0000a005ffff79a7 */ /* 0x0025e40008300405 */
.L_x_309:
[----:B------:R-:W-:Y:S05]  /*cfd0*/  BSYNC B0 ;  /* 0x0000000000007941 */ /* 0x000fea0003800000 */
.L_x_308:
[----:B------:R-:W-:Y:S05]  /*cfe0*/  @!P2 BRA `(.L_x_311) ;  /* 0x000000000004a947 */ /* 0x000fea0003800000 */
[----:B------:R-:W-:Y:S01]  /*cff0*/  BPT.TRAP 0x1 ;  /* 0x000000040000795c */ /* 0x000fe20000300000 */
.L_x_311:
[----:B------:R-:W-:-:S04]  /*d000*/  UIADD3 UR4, UR5, 0xa0, URZ ;  /* 0x000000a005047890 */ /* 0x000fc8000fffe03f */
[----:B------:R-:W-:-:S09]  /*d010*/  UPRMT UR4, UR36, 0x654, UR4 ;  /* 0x0000065424047896 */ /* 0x000fd20008000004 */
[----:B------:R-:W-:Y:S01]  /*d020*/  SYNCS.ARRIVE.TRANS64.RED.A1T0 RZ, [UR4], RZ ;  /* 0x000000ffffff79a7 */ /* 0x000fe20008100404 */
[----:B------:R-:W-:Y:S05]  /*d030*/  @!P2 BRA `(.L_x_312) ;  /* 0x000000000004a947 */ /* 0x000fea0003800000 */
[----:B------:R-:W-:Y:S01]  /*d040*/  BPT.TRAP 0x1 ;  /* 0x000000040000795c */ /* 0x000fe20000300000 */
.L_x_312:
[----:B------:R-:W3:Y:S02]  /*d050*/  SYNCS.PHASECHK.TRANS64.TRYWAIT P1, [UR5+0xc8], R4 ;  /* 0x0000c804ff0075a7 */ /* 0x000ee40008020145 */
[----:B---3--:R-:W-:Y:S05]  /*d060*/  @!P1 BRA `(.L_x_313) ;  /* 0x00000020009c9947 */ /* 0x008fea0003800000 */
.L_x_375:
[----:B------:R-:W-:Y:S04]  /*d070*/  BSSY B0, `(.L_x_314) ;  /* 0x0000010000007945 */ /* 0x000fe80003800000 */
[----:B------:R-:W-:Y:S05]  /*d080*/  @!P0 BRA `(.L_x_315) ;  /* 0x0000000000388947 */ /* 0x000fea0003800000 */
[----:B------:R-:W-:Y:S01]  /*d090*/  UIADD3 UR8, UP0, UR6, 0x3f0, URZ ;  /* 0x000003f006087890 */ /* 0x000fe2000ff1e03f */
[----:B------:R-:W-:Y:S01]  /*d0a0*/  R2UR UR20, R6 ;  /* 0x00000000061472ca */ /* 0x000fe200000e0000 */
[----:B------:R-:W-:Y:S02]  /*d0b0*/  UIADD3 UR19, UR11, 0x80, URZ ;  /* 0x000000800b137890 */ /* 0x000fe4000fffe03f */
[----:B------:R-:W-:Y:S02]  /*d0c0*/  UIADD3 UR16, UR5, 0x1100, URZ ;  /* 0x0000110005107890 */ /* 0x000fe4000fffe03f */
[----:B------:R-:W-:Y:S02]  /*d0d0*/  UIADD3 UR17, UR5, 0xa8, URZ ;  /* 0x000000a805117890 */ /* 0x000fe4000fffe03f */
[----:B------:R-:W-:Y:S01]  /*d0e0*/  UIADD3.X UR9, URZ, UR7, URZ, UP0, !UPT ;  /* 0x000000073f097290 */ /* 0x000fe200087fe43f */
[----:B------:R-:W-:Y:S01]  /*d0f0*/  UMOV UR12, 0x0 ;  /* 0x00000000000c7882 */ /* 0x000fe20000000000 */
[----:B------:R-:W-:Y:S01]  /*d100*/  UMOV UR13, 0x10000000 ;  /* 0x10000000000d7882 */ /* 0x000fe20000000000 */
[----:B------:R-:W-:-:S06]  /*d110*/  UMOV UR18, UR10 ;  /* 0x0000000a00127c82 */ /* 0x000fcc0008000000 */
[----:B------:R3:W-:Y:S02]  /*d120*/  UTMALDG.3D [UR16], [UR8], desc[UR12] ;  /* 0x00000c10080075b4 */ /* 0x0007e40008011000 */
[----:B---3--:R-:W-:Y:S05]  /*d130*/  @!P2 BRA `(.L_x_316) ;  /* 0x000000000004a947 */ /* 0x008fea0003800000 */
[----:B------:R-:W-:Y:S01]  /*d140*/  BPT.TRAP 0x1 ;  /* 0x000000040000795c */ /* 0x000fe20000300000 */
.L_x_316:
[----:B-12---:R-:W1:Y:S02]  /*d150*/  LDC R5, c[0x0][0x800] ;  /* 0x00020000ff057b82 */ /* 0x006e640000000800 */
[----:B-1----:R3:W-:Y:S02]  /*d160*/  SYNCS.ARRIVE.TRANS64.RED.A0TR RZ, [UR5+0xa8], R5 ;  /* 0x0000a805ffff79a7 */ /* 0x0027e40008300405 */
.L_x_315:
[----:B------:R-:W-:Y:S05]  /*d170*/  BSYNC B0 ;  /* 0x0000000000007941 */ /* 0x000fea0003800000 */
.L_x_314:
[----:B------:R-:W-:Y:S05]  /*d180*/  @!P2 BRA `(.L_x_317) ;  /* 0x000000000004a947 */ /* 0x000fea0003800000 */
[----:B------:R-:W-:Y:S01]  /*d190*/  BPT.TRAP 0x1 ;  /* 0x000000040000795c */ /* 0x000fe20000300000 */
.L_x_317:
[----:B------:R-:W-:Y:S02]  /*d1a0*/  UIADD3 UR4, UR5, 0xa8, URZ ;  /* 0x000000a805047890 */ /* 0x000fe4000fffe03f */
[----:B------:R-:W-:Y:S02]  /*d1b0*/  UIADD3 UR10, UR10, 0x20, URZ ;  /* 0x000000200a0a7890 */ /* 0x000fe4000fffe03f */
[----:B------:R-:W-:-:S09]  /*d1c0*/  UPRMT UR4, UR36, 0x654, UR4 ;  /* 0x0000065424047896 */ /* 0x000fd20008000004 */
[----:B------:R-:W-:Y:S01]  /*d1d0*/  SYNCS.ARRIVE.TRANS64.RED.A1T0 RZ, [UR4], RZ ;  /* 0x000000ffffff79a7 */ /* 0x000fe20008100404 */
[----:B------:R-:W-:Y:S05]  /*d1e0*/  @!P2 BRA `(.L_x_318) ;  /* 0x000000000004a947 */ /* 0x000fea0003800000 */
[----:B------:R-:W-:Y:S01]  /*d1f0*/  BPT.TRAP 0x1 ;  /* 0x000000040000795c */ /* 0x000fe20000300000 */
.L_x_318:
[----:B------:R-:W4:Y:S02]  /*d200*/  SYNCS.PHASECHK.TRANS64.TRYWAIT P1, [UR5+0xd0], R4 ;  /* 0x0000d004ff0075a7 */ /* 0x000f240008020145 */
[----:B----4-:R-:W-:Y:S05]  /*d210*/  @!P1 BRA `(.L_x_319) ;  /* 0x0000002000489947 */ /* 0x010fea0003800000 */
.L_x_376:
        /* <DEDUP_REMOVED lines=10> */
[----:B----4-:R-:W-:Y:S05]  /*d2c0*/  @!P2 BRA `(.L_x_322) ;  /* 0x000000000004a947 */ /* 0x010fea0003800000 */
[----:B------:R-:W-:Y:S01]  /*d2d0*/  BPT.TRAP 0x1 ;  /* 0x000000040000795c */ /* 0x000fe20000300000 */
.L_x_322:
[----:B-123--:R-:W1:Y:S02]  /*d2e0*/  LDC R5, c[0x0][0x800] ;  /* 0x00020000ff057b82 */ /* 0x00ee640000000800 */
[----:B-1----:R4:W-:Y:S02]  /*d2f0*/  SYNCS.ARRIVE.TRANS64.RED.A0TR RZ, [UR5+0xb0], R5 ;  /* 0x0000b005ffff79a7 */ /* 0x0029e40008300405 */
.L_x_321:
[----:B------:R-:W-:Y:S05]  /*d300*/  BSYNC B0 ;  /* 0x0000000000007941 */ /* 0x000fea0003800000 */
.L_x_320:
[----:B------:R-:W-:Y:S05]  /*d310*/  @!P2 BRA `(.L_x_323) ;  /* 0x000000000004a947 */ /* 0x000fea0003800000 */
[----:B------:R-:W-:Y:S01]  /*d320*/  BPT.TRAP 0x1 ;  /* 0x000000040000795c */ /* 0x000fe20000300000 */
.L_x_323:
[----:B------:R-:W-:-:S04]  /*d330*/  UIADD3 UR4, UR5, 0xb0, URZ ;  /* 0x000000b005047890 */ /* 0x000fc8000fffe03f */
[----:B------:R-:W-:-:S09]  /*d340*/  UPRMT UR4, UR36, 0x654, UR4 ;  /* 0x0000065424047896 */ /* 0x000fd20008000004 */
[----:B------:R-:W-:Y:S01]  /*d350*/  SYNCS.ARRIVE.TRANS64.RED.A1T0 RZ, [UR4], RZ ;  /* 0x000000ffffff79a7 */ /* 0x000fe20008100404 */
[----:B------:R-:W-:Y:S05]  /*d360*/  @!P2 BRA `(.L_x_324) ;  /* 0x000000000004a947 */ /* 0x000fea0003800000 */
[----:B------:R-:W-:Y:S01]  /*d370*/  BPT.TRAP 0x1 ;  /* 0x000000040000795c */ /* 0x000fe20000300000 */
.L_x_324:
[----:B------:R-:W5:Y:S02]  /*d380*/  SYNCS.PHASECHK.TRANS64.TRYWAIT P1, [UR5+0xd8], R4 ;  /* 0x0000d804ff0075a7 */ /* 0x000f640008020145 */
[----:B-----5:R-:W-:Y:S05]  /*d390*/  @!P1 BRA `(.L_x_325) ;  /* 0x0000002000009947 */ /* 0x020fea0003800000 */
.L_x_377:
[----:B------:R-:W-:Y:S04]  /*d3a0*/  BSSY B0, `(.L_x_326) ;  /* 0x0000010000007945 */ /* 0x000fe80003800000 */
[----:B------:R-:W-:Y:S05]  /*d3b0*/  @!P0 BRA `(.L_x_327) ;  /* 0x0000000000388947 */ /* 0x000fea0003800000 */
[----:B------:R-:W-:Y:S01]  /*d3c0*/  R2UR UR20, R6 ;  /* 0x00000000061472ca */ /* 0x000fe200000e0000 */
[----:B------:R-:W-:Y:S02]  /*d3d0*/  UIADD3 UR8, UP0, UR6, 0x3f0, URZ ;  /* 0x000003f006087890 */ /* 0x000fe4000ff1e03f */
        /* <DEDUP_REMOVED lines=8> */
[----:B-1----:R-:W-:Y:S05]  /*d460*/  @!P2 BRA `(.L_x_328) ;  /* 0x000000000004a947 */ /* 0x002fea0003800000 */
[----:B------:R-:W-:Y:S01]  /*d470*/  BPT.TRAP 0x1 ;  /* 0x000000040000795c */ /* 0x000fe20000300000 */
.L_x_328:
[----:B------:R-:W1:Y:S02]  /*d480*/  LDC R4, c[0x0][0x800] ;  /* 0x00020000ff047b82 */ /* 0x000e640000000800 */
[----:B-1----:R1:W-:Y:S02]  /*d490*/  SYNCS.ARRIVE.TRANS64.RED.A0TR RZ, [UR5+0xb8], R4 ;  /* 0x0000b804ffff79a7 */ /* 0x0023e40008300405 */
.L_x_327:
[----:B------:R-:W-:Y:S05]  /*d4a0*/  BSYNC B0 ;  /* 0x0000000000007941 */ /* 0x000fea0003800000 */
.L_x_326:
[----:B------:R-:W-:Y:S05]  /*d4b0*/  @!P2 BRA `(.L_x_329) ;  /* 0x000000000004a947 */ /* 0x000fea0003800000 */
[----:B------:R-:W-:Y:S01]  /*d4c0*/  BPT.TRAP 0x1 ;  /* 0x000000040000795c */ /* 0x000fe20000300000 */
.L_x_329:
[----:B------:R-:W-:Y:S01]  /*d4d0*/  IADD3 R16, P0, R16, UR38, RZ ;  /* 0x0000002610107c10 */ /* 0x000fe2000ff1e0ff */
[----:B------:R-:W-:Y:S01]  /*d4e0*/  UIADD3 UR4, UR5, 0xb8, URZ ;  /* 0x000000b805047890 */ /* 0x000fe2000fffe03f */
[----:B------:R-:W-:Y:S01]  /*d4f0*/  LOP3.LUT R9, R9, 0x1, RZ, 0x3c, !PT ;  /* 0x0000000109097812 */ /* 0x000fe200078e3cff */
[----:B------:R-:W-:Y:S01]  /*d500*/  IMAD.MOV.U32 R6, RZ, RZ, -0x1 ;  /* 0xffffffffff067424 */ /* 0x000fe200078e00ff */
[----:B------:R-:W-:Y:S01]  /*d510*/  IADD3.X R17, R17, UR37, RZ, P0, !PT ;  /* 0x0000002511117c10 */ /* 0x000fe200087fe4ff */
[----:B------:R-:W-:Y:S01]  /*d520*/  UPRMT UR4, UR36, 0x654, UR4 ;  /* 0x0000065424047896 */ /* 0x000fe20008000004 */
[----:B------:R-:W-:Y:S02]  /*d530*/  ISETP.GE.U32.AND P0, PT, R16, UR22, PT ;  /* 0x0000001610007c0c */ /* 0x000fe4000bf06070 */
[----:B-1----:R-:W-:Y:S02]  /*d540*/  PRMT R4, RZ, 0x7610, R4 ;  /* 0x00007610ff047816 */ /* 0x002fe40000000004 */
[----:B------:R-:W-:-:S02]  /*d550*/  ISETP.GE.U32.AND.EX P0, PT, R17, UR23, PT, P0 ;  /* 0x0000001711007c0c */ /* 0x000fc4000bf06100 */
[----:B------:R-:W-:Y:S02]  /*d560*/  MOV R20, 0xffffffff ;  /* 0xffffffff00147802 */ /* 0x000fe40000000f00 */
[----:B------:R-:W-:Y:S01]  /*d570*/  SYNCS.ARRIVE.TRANS64.RED.A1T0 RZ, [UR4], RZ ;  /* 0x000000ffffff79a7 */ /* 0x000fe20008100404 */
[----:B------:R-:W-:-:S08]  /*d580*/  MOV R7, 0xffffffff ;  /* 0xffffffff00077802 */ /* 0x000fd00000000f00 */
[----:B------:R-:W-:Y:S05]  /*d590*/  @P0 BRA `(.L_x_330) ;  /* 0x0000000400580947 */ /* 0x000fea0003800000 */
[----:B------:R-:W1:Y:S01]  /*d5a0*/  S2R R18, SR_CTAID.X ;  /* 0x0000000000127919 */ /* 0x000e620000002500 */
[----:B------:R-:W5:Y:S01]  /*d5b0*/  LDC.64 R14, c[0x0][0x8d0] ;  /* 0x00023400ff0e7b82 */ /* 0x000f620000000a00 */
[----:B------:R-:W-:Y:S01]  /*d5c0*/  ULDC UR4, c[0x0][0x150] ;  /* 0x0000540000047ab9 */ /* 0x000fe20000000800 */
[----:B------:R-:W-:Y:S01]  /*d5d0*/  MOV R22, R17 ;  /* 0x0000001100167202 */ /* 0x000fe20000000f00 */
[----:B------:R-:W1:Y:S05]  /*d5e0*/  S2R R20, SR_CTAID.Y ;  /* 0x0000000000147919 */ /* 0x000e6a0000002600 */
[----:B--234-:R-:W2:Y:S08]  /*d5f0*/  LDC R5, c[0x0][0x144] ;  /* 0x00005100ff057b82 */ /* 0x01ceb00000000800 */
[----:B------:R-:W3:Y:S01]  /*d600*/  LDC R21, c[0x0][0x8d8] ;  /* 0x00023600ff157b82 */ /* 0x000ee20000000800 */
[----:B-----5:R-:W-:-:S04]  /*d610*/  ISETP.NE.U32.AND P0, PT, R14, RZ, PT ;  /* 0x000000ff0e00720c */ /* 0x020fc80003f05070 */
[----:B------:R-:W-:Y:S02]  /*d620*/  ISETP.NE.AND.EX P0, PT, R15, RZ, PT, P0 ;  /* 0x000000ff0f00720c */ /* 0x000fe40003f05300 */
[----:B-1----:R-:W-:Y:S02]  /*d630*/  I2FP.F32.U32 R4, R18 ;  /* 0x0000001200047245 */ /* 0x002fe40000201000 */
[----:B------:R-:W-:-:S03]  /*d640*/  I2FP.F32.U32 R23, R20 ;  /* 0x0000001400177245 */ /* 0x000fc60000201000 */
[----:B------:R-:W-:-:S06]  /*d650*/  FMUL R4, R4, UR4 ;  /* 0x0000000404047c20 */ /* 0x000fcc0008400000 */
[----:B------:R-:W1:Y:S02]  /*d660*/  F2I.U32.TRUNC.NTZ R4, R4 ;  /* 0x0000000400047305 */ /* 0x000e64000020f000 */
[----:B-1----:R-:W-:-:S05]  /*d670*/  IADD3 R6, -R4, RZ, RZ ;  /* 0x000000ff04067210 */ /* 0x002fca0007ffe1ff */
[----:B--2---:R-:W-:Y:S01]  /*d680*/  IMAD R18, R5, R6, R18 ;  /* 0x0000000605127224 */ /* 0x004fe200078e0212 */
[----:B------:R-:W-:Y:S01]  /*d690*/  MOV R6, R16 ;  /* 0x0000001000067202 */ /* 0x000fe20000000f00 */
[----:B---3--:R-:W-:Y:S06]  /*d6a0*/  @!P0 BRA `(.L_x_331) ;  /* 0x0000000000308947 */ /* 0x008fec0003800000 */
[----:B------:R-:W1:Y:S02]  /*d6b0*/  LDC R5, c[0x0][0x8dc] ;  /* 0x00023700ff057b82 */ /* 0x000e640000000800 */
[----:B-1----:R-:W-:-:S05]  /*d6c0*/  IADD3 R5, P0, R16, R5, RZ ;  /* 0x0000000510057210 */ /* 0x002fca0007f1e0ff */
[----:B------:R-:W-:-:S04]  /*d6d0*/  IMAD.X R19, RZ, RZ, R17, P0 ;  /* 0x000000ffff137224 */ /* 0x000fc800000e0611 */
[----:B------:R-:W-:-:S04]  /*d6e0*/  IMAD.WIDE.U32 R6, R19, R14, RZ ;  /* 0x0000000e13067225 */ /* 0x000fc800078e00ff */
[----:B------:R-:W-:-:S04]  /*d6f0*/  IMAD.WIDE.U32 R6, P0, R5, R15, R6 ;  /* 0x0000000f05067225 */ /* 0x000fc80007800006 */
[----:B------:R-:W-:Y:S01]  /*d700*/  IMAD.WIDE.U32 R4, R5, R14, RZ ;  /* 0x0000000e05047225 */ /* 0x000fe200078e00ff */
[----:B------:R-:W-:-:S04]  /*d710*/  MOV R4, R7 ;  /* 0x0000000700047202 */ /* 0x000fc80000000f00 */
[----:B------:R-:W-:Y:S02]  /*d720*/  IADD3 RZ, P1, R5, R6, RZ ;  /* 0x0000000605ff7210 */ /* 0x000fe40007f3e0ff */
[----:B------:R-:W-:-:S03]  /*d730*/  IADD3.X R5, RZ, RZ, RZ, P0, !PT ;  /* 0x000000ffff057210 */ /* 0x000fc600007fe4ff */
[----:B------:R-:W-:-:S04]  /*d740*/  IMAD.WIDE.U32.X R4, R19, R15, R4, P1 ;  /* 0x0000000f13047225 */ /* 0x000fc800008e0404 */
[----:B------:R-:W-:Y:S01]  /*d750*/  IMAD.MOV.U32 R22, RZ, RZ, R5 ;  /* 0x000000ffff167224 */ /* 0x000fe200078e0005 */
[----:B------:R-:W-:-:S07]  /*d760*/  MOV R6, R4 ;  /* 0x0000000400067202 */ /* 0x000fce0000000f00 */
.L_x_331:
[----:B------:R-:W-:Y:S01]  /*d770*/  ULDC UR4, c[0x0][0x154] ;  /* 0x0000550000047ab9 */ /* 0x000fe20000000800 */
[----:B------:R-:W1:Y:S01]  /*d780*/  LDC R7, c[0x0][0x148] ;  /* 0x00005200ff077b82 */ /* 0x000e620000000800 */
[----:B------:R-:W-:Y:S01]  /*d790*/  FMUL R14, R23, UR4 ;  /* 0x00000004170e7c20 */ /* 0x000fe20008400000 */
[----:B------:R-:W-:Y:S02]  /*d7a0*/  ISETP.NE.AND P2, PT, R2, 0x1, PT ;  /* 0x000000010200780c */ /* 0x000fe40003f45270 */
[-CC-:B------:R-:W-:Y:S02]  /*d7b0*/  SHF.R.U64 R19, R6, R21.reuse, R22.reuse ;  /* 0x0000001506137219 */ /* 0x180fe40000001216 */
[----:B------:R-:W-:Y:S01]  /*d7c0*/  SHF.R.U32.HI R21, RZ, R21, R22 ;  /* 0x00000015ff157219 */ /* 0x000fe20000011616 */
[----:B------:R-:W2:Y:S01]  /*d7d0*/  F2I.U32.TRUNC.NTZ R14, R14 ;  /* 0x0000000e000e7305 */ /* 0x000ea2000020f000 */
[----:B------:R-:W3:Y:S01]  /*d7e0*/  LDC.64 R4, c[0x0][0x8c8] ;  /* 0x00023200ff047b82 */ /* 0x000ee20000000a00 */
[----:B------:R-:W-:-:S04]  /*d7f0*/  IADD3 R23, P0, RZ, -R19, RZ ;  /* 0x80000013ff177210 */ /* 0x000fc80007f1e0ff */
[----:B------:R-:W-:-:S03]  /*d800*/  IADD3.X R21, RZ, ~R21, RZ, P0, !PT ;  /* 0x80000015ff157210 */ /* 0x000fc600007fe4ff */
[----:B------:R-:W4:Y:S01]  /*d810*/  LDC R22, c[0x0][0x8c0] ;  /* 0x00023000ff167b82 */ /* 0x000f220000000800 */
[----:B--2---:R-:W-:-:S07]  /*d820*/  IADD3 R15, -R14, RZ, RZ ;  /* 0x000000ff0e0f7210 */ /* 0x004fce0007ffe1ff */
[----:B------:R-:W2:Y:S01]  /*d830*/  LDC R26, c[0x0][0x8f0] ;  /* 0x00023c00ff1a7b82 */ /* 0x000ea20000000800 */
[----:B-1----:R-:W-:-:S07]  /*d840*/  @P2 IMAD R18, R7, R15, R20 ;  /* 0x0000000f07122224 */ /* 0x002fce00078e0214 */
[----:B------:R-:W1:Y:S01]  /*d850*/  LDC.64 R14, c[0x0][0x8e8] ;  /* 0x00023a00ff0e7b82 */ /* 0x000e620000000a00 */
[----:B---3--:R-:W-:-:S04]  /*d860*/  IMAD R6, R21, R4, RZ ;  /* 0x0000000415067224 */ /* 0x008fc800078e02ff */
[C---:B------:R-:W-:Y:S02]  /*d870*/  IMAD R7, R23.reuse, R5, R6 ;  /* 0x0000000517077224 */ /* 0x040fe400078e0206 */
[----:B------:R-:W-:Y:S01]  /*d880*/  IMAD.WIDE.U32 R4, R23, R4, R16 ;  /* 0x0000000417047225 */ /* 0x000fe200078e0010 */
[----:B------:R-:W3:Y:S04]  /*d890*/  LDC R21, c[0x0][0x8b0] ;  /* 0x00022c00ff157b82 */ /* 0x000ee80000000800 */
[----:B------:R-:W-:-:S04]  /*d8a0*/  IADD3 R5, R5, R7, RZ ;  /* 0x0000000705057210 */ /* 0x000fc80007ffe0ff */
[----:B------:R-:W5:Y:S01]  /*d8b0*/  LDC R6, c[0x0][0x900] ;  /* 0x00024000ff067b82 */ /* 0x000f620000000800 */
[-CC-:B----4-:R-:W-:Y:S02]  /*d8c0*/  SHF.R.U64 R25, R4, R22.reuse, R5.reuse ;  /* 0x0000001604197219 */ /* 0x190fe40000001205 */
[----:B------:R-:W-:-:S05]  /*d8d0*/  SHF.R.U32.HI R4, RZ, R22, R5 ;  /* 0x00000016ff047219 */ /* 0x000fca0000011605 */
[----:B------:R-:W4:Y:S01]  /*d8e0*/  LDC R22, c[0x0][0x8e0] ;  /* 0x00023800ff167b82 */ /* 0x000f220000000800 */
[----:B-1----:R-:W-:-:S04]  /*d8f0*/  ISETP.NE.U32.AND P0, PT, R14, RZ, PT ;  /* 0x000000ff0e00720c */ /* 0x002fc80003f05070 */
[----:B------:R-:W-:-:S03]  /*d900*/  ISETP.NE.AND.EX P0, PT, R15, RZ, PT, P0 ;  /* 0x000000ff0f00720c */ /* 0x000fc60003f05300 */
[----:B------:R-:W1:Y:S01]  /*d910*/  LDC R23, c[0x0][0x8b8] ;  /* 0x00022e00ff177b82 */ /* 0x000e620000000800 */
[-CC-:B---3--:R-:W-:Y:S02]  /*d920*/  SHF.R.U64 R24, R25, R21.reuse, R4.reuse ;  /* 0x0000001519187219 */ /* 0x188fe40000001204 */
[----:B------:R-:W-:-:S05]  /*d930*/  SHF.R.U32.HI R5, RZ, R21, R4 ;  /* 0x00000015ff057219 */ /* 0x000fca0000011604 */
[----:B------:R-:W3:Y:S01]  /*d940*/  LDC R20, c[0x0][0x8a8] ;  /* 0x00022a00ff147b82 */ /* 0x000ee20000000800 */
[-CC-:B-----5:R-:W-:Y:S02]  /*d950*/  SHF.R.U64 R21, R24, R6.reuse, R5.reuse ;  /* 0x0000000618157219 */ /* 0x1a0fe40000001205 */
[----:B------:R-:W-:-:S03]  /*d960*/  SHF.R.U32.HI R27, RZ, R6, R5 ;  /* 0x00000006ff1b7219 */ /* 0x000fc60000011605 */
[----:B------:R-:W-:Y:S01]  /*d970*/  IMAD.MOV.U32 R4, RZ, RZ, R21 ;  /* 0x000000ffff047224 */ /* 0x000fe200078e0015 */
[----:B------:R-:W-:Y:S01]  /*d980*/  MOV R5, R27 ;  /* 0x0000001b00057202 */ /* 0x000fe20000000f00 */
[----:B--2---:R-:W-:Y:S06]  /*d990*/  @!P0 BRA `(.L_x_332) ;  /* 0x0000000000288947 */ /* 0x004fec0003800000 */
[----:B------:R-:W2:Y:S02]  /*d9a0*/  LDC R4, c[0x0][0x8f4] ;  /* 0x00023d00ff047b82 */ /* 0x000ea40000000800 */
[----:B--2---:R-:W-:-:S04]  /*d9b0*/  IADD3 R5, P0, R21, R4, RZ ;  /* 0x0000000415057210 */ /* 0x004fc80007f1e0ff */
[----:B------:R-:W-:-:S05]  /*d9c0*/  IADD3.X R27, RZ, R27, RZ, P0, !PT ;  /* 0x0000001bff1b7210 */ /* 0x000fca00007fe4ff */
[----:B------:R-:W-:-:S04]  /*d9d0*/  IMAD.WIDE.U32 R6, R27, R14, RZ ;  /* 0x0000000e1b067225 */ /* 0x000fc800078e00ff */
[----:B------:R-:W-:-:S04]  /*d9e0*/  IMAD.WIDE.U32 R6, P0, R5, R15, R6 ;  /* 0x0000000f05067225 */ /* 0x000fc80007800006 */
[----:B------:R-:W-:-:S04]  /*d9f0*/  IMAD.WIDE.U32 R4, R5, R14, RZ ;  /* 0x0000000e05047225 */ /* 0x000fc800078e00ff */
[----:B------:R-:W-:Y:S01]  /*da00*/  IMAD.MOV.U32 R4, RZ, RZ, R7 ;  /* 0x000000ffff047224 */ /* 0x000fe200078e0007 */
[----:B------:R-:W-:Y:S02]  /*da10*/  IADD3 RZ, P1, R5, R6, RZ ;  /* 0x0000000605ff7210 */ /* 0x000fe40007f3e0ff */
[----:B------:R-:W-:-:S03]  /*da20*/  IADD3.X R5, RZ, RZ, RZ, P0, !PT ;  /* 0x000000ffff057210 */ /* 0x000fc600007fe4ff */
[----:B------:R-:W-:-:S08]  /*da30*/  IMAD.WIDE.U32.X R4, R27, R15, R4, P1 ;  /* 0x0000000f1b047225 */ /* 0x000fd000008e0404 */
.L_x_332:
[----:B------:R-:W-:Y:S02]  /*da40*/  SHF.R.U64 R26, R4, R26, R5 ;  /* 0x0000001a041a7219 */ /* 0x000fe40000001205 */
[----:B------:R-:W-:Y:S02]  /*da50*/  LOP3.LUT R5, R24, R13, RZ, 0xc0, !PT ;  /* 0x0000000d18057212 */ /* 0x000fe400078ec0ff */
[----:B------:R-:W-:Y:S02]  /*da60*/  IADD3 R4, -R26, RZ, RZ ;  /* 0x000000ff1a047210 */ /* 0x000fe40007ffe1ff */
[----:B------:R-:W-:Y:S01]  /*da70*/  LOP3.LUT R25, R25, R12, RZ, 0xc0, !PT ;  /* 0x0000000c19197212 */ /* 0x000fe200078ec0ff */
[----:B------:R-:W-:Y:S01]  /*da80*/  IMAD R5, R10, R26, R5 ;  /* 0x0000001a0a057224 */ /* 0x000fe200078e0205 */
[----:B------:R-:W-:Y:S01]  /*da90*/  MOV R6, R19 ;  /* 0x0000001300067202 */ /* 0x000fe20000000f00 */
[----:B----4-:R-:W-:Y:S01]  /*daa0*/  IMAD R21, R4, R22, R21 ;  /* 0x0000001604157224 */ /* 0x010fe200078e0215 */
[----:B------:R-:W-:Y:S01]  /*dab0*/  MOV R4, 0x1 ;  /* 0x0000000100047802 */ /* 0x000fe20000000f00 */
[----:B-1----:R-:W-:-:S02]  /*dac0*/  IMAD R18, R5, R23, R18 ;  /* 0x0000001705127224 */ /* 0x002fc400078e0212 */
[----:B---3--:R-:W-:-:S05]  /*dad0*/  IMAD R21, R21, R20, R25 ;  /* 0x0000001415157224 */ /* 0x008fca00078e0219 */
[----:B------:R-:W-:Y:S02]  /*dae0*/  SEL R7, R21, R18, !P2 ;  /* 0x0000001215077207 */ /* 0x000fe40005000000 */
[----:B------:R-:W-:-:S07]  /*daf0*/  SEL R20, R18, R21, !P2 ;  /* 0x0000001512147207 */ /* 0x000fce0005000000 */
.L_x_330:
[----:B------:R-:W-:-:S13]  /*db00*/  LOP3.LUT P0, RZ, R4, 0xff, RZ, 0xc0, !PT ;  /* 0x000000ff04ff7812 */ /* 0x000fda000780c0ff */
[----:B------:R-:W-:Y:S05]  /*db10*/  @P0 BRA `(.L_x_333) ;  /* 0xfffffff0005c0947 */ /* 0x000fea000383ffff */
.L_x_301:
[----:B------:R-:W-:Y:S01]  /*db20*/  ELECT P0, URZ, PT ;  /* 0x00000000003f782f */ /* 0x000fe20003800000 */
[----:B------:R-:W-:-:S12]  /*db30*/  BSSY B0, `(.L_x_334) ;  /* 0x000001b000007945 */ /* 0x000fd80003800000 */
[----:B------:R-:W-:Y:S05]  /*db40*/  @!P0 BRA `(.L_x_335) ;  /* 0x0000000000648947 */ /* 0x000fea0003800000 */
[----:B------:R-:W-:-:S04]  /*db50*/  LOP3.LUT R0, R0, 0x2, RZ, 0xfc, !PT ;  /* 0x0000000200007812 */ /* 0x000fc800078efcff */
[----:B------:R-:W-:-:S13]  /*db60*/  ISETP.NE.AND P1, PT, R0, 0x3, PT ;  /* 0x000000030000780c */ /* 0x000fda0003f25270 */
[----:B------:R-:W-:Y:S05]  /*db70*/  @!P1 BRA `(.L_x_336) ;  /* 0x0000000000049947 */ /* 0x000fea0003800000 */
[----:B------:R-:W-:Y:S01]  /*db80*/  BPT.TRAP 0x1 ;  /* 0x000000040000795c */ /* 0x000fe20000300000 */
.L_x_336:
[----:B------:R-:W-:Y:S01]  /*db90*/  IMAD.U32 R3, RZ, RZ, UR36 ;  /* 0x00000024ff037e24 */ /* 0x000fe2000f8e00ff */
[----:B------:R-:W-:Y:S02]  /*dba0*/  MOV R2, 0x400 ;  /* 0x0000040000027802 */ /* 0x000fe40000000f00 */
[----:B------:R-:W-:Y:S02]  /*dbb0*/  SHF.L.U32 R0, R9, 0x1f, RZ ;  /* 0x0000001f09007819 */ /* 0x000fe400000006ff */
[----:B------:R-:W-:-:S04]  /*dbc0*/  LEA R3, R3, R2, 0x18 ;  /* 0x0000000203037211 */ /* 0x000fc800078ec0ff */
[----:B------:R-:W1:Y:S02]  /*dbd0*/  SYNCS.PHASECHK.TRANS64.TRYWAIT P0, [R3+URZ+0xc0], R0 ;  /* 0x0000c000030075a7 */ /* 0x000e64000800017f */
[----:B-1----:R-:W-:Y:S05]  /*dbe0*/  @!P0 BRA `(.L_x_337) ;  /* 0x0000001800048947 */ /* 0x002fea0003800000 */
.L_x_378:
[----:B------:R-:W-:Y:S05]  /*dbf0*/  @!P1 BRA `(.L_x_338) ;  /* 0x0000000000049947 */ /* 0x000fea0003800000 */
[----:B------:R-:W-:Y:S01]  /*dc00*/  BPT.TRAP 0x1 ;  /* 0x000000040000795c */ /* 0x000fe20000300000 */
.L_x_338:
[----:B------:R-:W1:Y:S02]  /*dc10*/  SYNCS.PHASECHK.TRANS64.TRYWAIT P0, [R3+URZ+0xc8], R0 ;  /* 0x0000c800030075a7 */ /* 0x000e64000800017f */
[----:B-1----:R-:W-:Y:S05]  /*dc20*/  @!P0 BRA `(.L_x_339) ;  /* 0x0000001800088947 */ /* 0x002fea0003800000 */
.L_x_379:
[----:B------:R-:W-:Y:S05]  /*dc30*/  @!P1 BRA `(.L_x_340) ;  /* 0x0000000000049947 */ /* 0x000fea0003800000 */
[----:B------:R-:W-:Y:S01]  /*dc40*/  BPT.TRAP 0x1 ;  /* 0x000000040000795c */ /* 0x000fe20000300000 */
.L_x_340:
[----:B------:R-:W1:Y:S02]  /*dc50*/  SYNCS.PHASECHK.TRANS64.TRYWAIT P0, [R3+URZ+0xd0], R0 ;  /* 0x0000d000030075a7 */ /* 0x000e64000800017f */
[----:B-1----:R-:W-:Y:S05]  /*dc60*/  @!P0 BRA `(.L_x_341) ;  /* 0x00000018000c8947 */ /* 0x002fea0003800000 */
.L_x_380:
[----:B------:R-:W-:Y:S05]  /*dc70*/  @!P1 BRA `(.L_x_342) ;  /* 0x0000000000049947 */ /* 0x000fea0003800000 */
[----:B------:R-:W-:Y:S01]  /*dc80*/  BPT.TRAP 0x1 ;  /* 0x000000040000795c */ /* 0x000fe20000300000 */
.L_x_342:
[----:B------:R-:W-:-:S07]  /*dc90*/  SHF.L.U32 R0, R9, 0x1f, RZ ;  /* 0x0000001f09007819 */ /* 0x000fce00000006ff */
.L_x_343:
[----:B------:R1:W1:Y:S02]  /*dca0*/  SYNCS.PHASECHK.TRANS64.TRYWAIT P0, [R3+URZ+0xd8], R0 ;  /* 0x0000d800030075a7 */ /* 0x000264000800017f */
[----:B-1----:R-:W-:Y:S05]  /*dcb0*/  @!P0 NANOSLEEP.SYNCS 0x989680 ;  /* 0x009896800000895d */ /* 0x002fea0003900000 */
[----:B------:R-:W1:Y:S02]  /*dcc0*/  @!P0 SYNCS.PHASECHK.TRANS64 P0, [R3+URZ+0xd8], R0 ;  /* 0x0000d800030085a7 */ /* 0x000e64000800007f */
[----:B-1----:R-:W-:Y:S05]  /*dcd0*/  @!P0 BRA `(.L_x_343) ;  /* 0xfffffffc00f08947 */ /* 0x002fea000383ffff */
.L_x_335:
[----:B------:R-:W-:Y:S05]  /*dce0*/  BSYNC B0 ;  /* 0x0000000000007941 */ /* 0x000fea0003800000 */
.L_x_334:
[----:B------:R-:W-:Y:S05]  /*dcf0*/  EXIT ;  /* 0x000000000000794d */ /* 0x000fea0003800000 */
.L_x_296:
[----:B------:R-:W-:Y:S02]  /*dd00*/  LOP3.LUT P0, RZ, R12, 0xff, RZ, 0xc0, !PT ;  /* 0x000000ff0cff7812 */ /* 0x000fe4000780c0ff */
[----:B------:R-:W-:Y:S02]  /*dd10*/  MOV R0, 0x1 ;  /* 0x0000000100007802 */ /* 0x000fe40000000f00 */
[----:B------:R-:W-:-:S09]  /*dd20*/  MOV R12, RZ ;  /* 0x000000ff000c7202 */ /* 0x000fd20000000f00 */
[----:B------:R-:W-:Y:S05]  /*dd30*/  @!P0 BRA `(.L_x_344) ;  /* 0x0000000c00208947 */ /* 0x000fea0003800000 */
[----:B------:R-:W1:Y:S01]  /*dd40*/  LDC R0, c[0x0][0x28c] ;  /* 0x0000a300ff007b82 */ /* 0x000e620000000800 */
[----:B------:R-:W-:Y:S01]  /*dd50*/  ULDC UR7, c[0x0][0x900] ;  /* 0x0002400000077ab9 */ /* 0x000fe20000000800 */
[----:B------:R-:W-:Y:S01]  /*dd60*/  UMOV UR8, 0xffffffff ;  /* 0xffffffff00087882 */ /* 0x000fe20000000000 */
[----:B------:R-:W-:Y:S01]  /*dd70*/  BSSY B0, `(.L_x_344) ;  /* 0x00000c4000007945 */ /* 0x000fe20003800000 */
[----:B------:R-:W-:Y:S01]  /*dd80*/  USHF.L.U32 UR4, UR36, 0x5, URZ ;  /* 0x0000000524047899 */ /* 0x000fe2000800063f */
[----:B------:R-:W-:Y:S01]  /*dd90*/  IMAD.MOV.U32 R10, RZ, RZ, 0x1 ;  /* 0x00000001ff0a7424 */ /* 0x000fe200078e00ff */
[----:B------:R-:W-:Y:S01]  /*dda0*/  USHF.L.U32 UR5, UR36, 0xb, URZ ;  /* 0x0000000b24057899 */ /* 0x000fe2000800063f */
[----:B------:R-:W-:Y:S01]  /*ddb0*/  LOP3.LUT R9, R19, 0x2, RZ, 0xfc, !PT ;  /* 0x0000000213097812 */ /* 0x000fe200078efcff */
[----:B------:R-:W-:Y:S01]  /*ddc0*/  USHF.L.U32 UR8, UR8, UR7, URZ ;  /* 0x0000000708087299 */ /* 0x000fe2000800063f */
[----:B------:R-:W-:Y:S01]  /*ddd0*/  MOV R12, RZ ;  /* 0x000000ff000c7202 */ /* 0x000fe20000000f00 */
[----:B------:R-:W-:Y:S01]  /*dde0*/  ULDC UR6, c[0x0][0x8a8] ;  /* 0x00022a0000067ab9 */ /* 0x000fe20000000800 */
[----:B------:R-:W-:Y:S01]  /*ddf0*/  UMOV UR9, 0x1 ;  /* 0x0000000100097882 */ /* 0x000fe20000000000 */
[----:B------:R-:W-:-:S02]  /*de00*/  ULOP3.LUT UR4, UR4, 0x20, URZ, 0xc0, !UPT ;  /* 0x0000002004047892 */ /* 0x000fc4000f8ec03f */
[----:B------:R-:W-:Y:S02]  /*de10*/  ULOP3.LUT UR5, UR5, 0x800, URZ, 0xc0, !UPT ;  /* 0x0000080005057892 */ /* 0x000fe4000f8ec03f */
[----:B------:R-:W-:Y:S02]  /*de20*/  UIADD3 UR6, UR6, -0x1, URZ ;  /* 0xffffffff06067890 */ /* 0x000fe4000fffe03f */
[----:B------:R-:W-:Y:S02]  /*de30*/  USHF.L.U32 UR19, UR9, UR7, URZ ;  /* 0x0000000709137299 */ /* 0x000fe4000800063f */
[----:B------:R-:W-:Y:S01]  /*de40*/  ULOP3.LUT UR18, URZ, UR8, URZ, 0x33, !UPT ;  /* 0x000000083f127292 */ /* 0x000fe2000f8e333f */
[----:B------:R-:W-:Y:S01]  /*de50*/  ULDC.64 UR22, c[0x0][0x198] ;  /* 0x0000660000167ab9 */ /* 0x000fe20000000a00 */
[----:B-1----:R-:W-:-:S04]  /*de60*/  IADD3 R0, R0, 0x3f, RZ ;  /* 0x0000003f00007810 */ /* 0x002fc80007ffe0ff */
[----:B------:R-:W-:-:S04]  /*de70*/  SHF.R.S32.HI R3, RZ, 0x1f, R0 ;  /* 0x0000001fff037819 */ /* 0x000fc80000011400 */
[----:B------:R-:W-:Y:S02]  /*de80*/  LEA.HI R3, R3, R0, RZ, 0x6 ;  /* 0x0000000003037211 */ /* 0x000fe400078f30ff */
[----:B------:R-:W-:Y:S02]  /*de90*/  MOV R0, 0x1 ;  /* 0x0000000100007802 */ /* 0x000fe40000000f00 */
[----:B------:R-:W-:-:S04]  /*dea0*/  SHF.R.S32.HI R3, RZ, 0x6, R3 ;  /* 0x00000006ff037819 */ /* 0x000fc80000011403 */
[----:B------:R-:W-:-:S07]  /*deb0*/  IADD3 R8, R3, 0x1, RZ ;  /* 0x0000000103087810 */ /* 0x000fce0007ffe0ff */
.L_x_355:
[----:B------:R-:W-:-:S03]  /*dec0*/  UMOV UR7, 0xffffffff ;  /* 0xffffffff00077882 */ /* 0x000fc60000000000 */
[----:B------:R-:W-:Y:S05]  /*ded0*/  BRA.DIV UR7, `(.L_x_345) ;  /* 0x0000001607847947 */ /* 0x000fea000b800000 */
[----:B------:R-:W-:-:S13]  /*dee0*/  ELECT P6, URZ, PT ;  /* 0x00000000003f782f */ /* 0x000fda00038c0000 */
.L_x_383:
[----:B------:R-:W1:Y:S01]  /*def0*/  LDC R4, c[0x0][0x28c] ;  /* 0x0000a300ff047b82 */ /* 0x000e620000000800 */
[----:B------:R-:W-:Y:S01]  /*df00*/  BSSY B1, `(.L_x_346) ;  /* 0x0000038000017945 */ /* 0x000fe20003800000 */
[----:B-1----:R-:W-:-:S13]  /*df10*/  ISETP.LT.OR P6, PT, R4, 0x1, !P6 ;  /* 0x000000010400780c */ /* 0x002fda00077c1670 */
[----:B------:R-:W-:Y:S05]  /*df20*/  @P6 BRA `(.L_x_347) ;  /* 0x0000000000d46947 */ /* 0x000fea0003800000 */
[----:B------:R-:W-:Y:S01]  /*df30*/  LEA R15, R7, UR4, 0x6 ;  /* 0x00000004070f7c11 */ /* 0x000fe2000f8e30ff */
[----:B------:R-:W-:Y:S01]  /*df40*/  IMAD.SHL.U32 R20, R20, 0x100, RZ ;  /* 0x0000010014147824 */ /* 0x000fe200078e00ff */
[----:B------:R-:W-:Y:S01]  /*df50*/  MOV R21, RZ ;  /* 0x000000ff00157202 */ /* 0x000fe20000000f00 */
[----:B------:R-:W-:Y:S01]  /*df60*/  IMAD.MOV.U32 R7, RZ, RZ, R12 ;  /* 0x000000ffff077224 */ /* 0x000fe200078e000c */
[----:B------:R-:W-:Y:S02]  /*df70*/  MOV R4, R8 ;  /* 0x0000000800047202 */ /* 0x000fe40000000f00 */
[----:B------:R-:W-:-:S07]  /*df80*/  MOV R5, R0 ;  /* 0x0000000000057202 */ /* 0x000fce0000000f00 */
.L_x_350:
[----:B------:R-:W1:Y:S01]  /*df90*/  S2R R14, SR_CgaCtaId ;  /* 0x00000000000e7919 */ /* 0x000e620000008800 */
[----:B------:R-:W-:Y:S02]  /*dfa0*/  MOV R11, 0x400 ;  /* 0x00000400000b7802 */ /* 0x000fe40000000f00 */
[----:B------:R-:W-:-:S13]  /*dfb0*/  LOP3.LUT P1, RZ, R18, 0x7f, RZ, 0xc0, !PT ;  /* 0x0000007f12ff7812 */ /* 0x000fda000782c0ff */
[----:B------:R-:W2:Y:S01]  /*dfc0*/  @!P1 LDC R13, c[0x0][0x500] ;  /* 0x00014000ff0d9b82 */ /* 0x000ea20000000800 */
[----:B-1----:R-:W-:Y:S02]  /*dfd0*/  LEA R22, R14, R11, 0x18 ;  /* 0x0000000b0e167211 */ /* 0x002fe400078ec0ff */
[----:B------:R-:W-:Y:S02]  /*dfe0*/  SHF.L.U32 R11, R5, 0x1f, RZ ;  /* 0x0000001f050b7819 */ /* 0x000fe400000006ff */
[----:B------:R-:W-:-:S04]  /*dff0*/  LEA R14, R7, R22, 0x3 ;  /* 0x00000016070e7211 */ /* 0x000fc800078e18ff */
[----:B------:R-:W1:Y:S02]  /*e000*/  SYNCS.PHASECHK.TRANS64.TRYWAIT P0, [R14+URZ+0x50], R11 ;  /* 0x0000500b0e0075a7 */ /* 0x000e64000800017f */
[----:B-12---:R-:W-:Y:S05]  /*e010*/  @!P0 BRA `(.L_x_348) ;  /* 0x0000001400548947 */ /* 0x006fea0003800000 */
.L_x_384:
[----:B-1----:R-:W-:Y:S01]  /*e020*/  PRMT R11, R9, 0x9910, RZ ;  /* 0x00009910090b7816 */ /* 0x002fe200000000ff */
[----:B------:R1:W-:Y:S03]  /*e030*/  @!P1 SYNCS.ARRIVE.TRANS64 RZ, [R14+URZ], R13 ;  /* 0x0000000d0eff99a7 */ /* 0x0003e6000800003f */
[----:B------:R-:W-:-:S13]  /*e040*/  ISETP.NE.AND P0, PT, R11, 0x2, PT ;  /* 0x000000020b00780c */ /* 0x000fda0003f05270 */
[----:B-1----:R-:W-:Y:S05]  /*e050*/  @P0 BRA `(.L_x_349) ;  /* 0x0000000000040947 */ /* 0x002fea0003800000 */
[----:B------:R-:W-:Y:S01]  /*e060*/  BPT.TRAP 0x1 ;  /* 0x000000040000795c */ /* 0x000fe20000300000 */
.L_x_349:
[C---:B------:R-:W-:Y:S01]  /*e070*/  LEA R11, R7.reuse, R22, 0xe ;  /* 0x00000016070b7211 */ /* 0x040fe200078e70ff */
[----:B------:R-:W-:Y:S01]  /*e080*/  VIADD R4, R4, 0xffffffff ;  /* 0xffffffff04047836 */ /* 0x000fe20000000000 */
[----:B------:R-:W-:Y:S01]  /*e090*/  R2UR UR8, R7 ;  /* 0x00000000070872ca */ /* 0x000fe200000e0000 */
[----:B------:R-:W-:Y:S01]  /*e0a0*/  UIADD3 UR14, UP0, UR22, 0xf0, URZ ;  /* 0x000000f0160e7890 */ /* 0x000fe2000ff1e03f */
[----:B------:R-:W-:Y:S01]  /*e0b0*/  R2UR UR7, R11 ;  /* 0x000000000b0772ca */ /* 0x000fe200000e0000 */
[----:B------:R-:W-:Y:S01]  /*e0c0*/  UIADD3 UR24, UP1, UR22, 0x1f0, URZ ;  /* 0x000001f016187890 */ /* 0x000fe2000ff3e03f */
[----:B------:R-:W-:Y:S01]  /*e0d0*/  R2UR UR13, R22 ;  /* 0x00000000160d72ca */ /* 0x000fe200000e0000 */
[----:B------:R-:W-:Y:S01]  /*e0e0*/  UIADD3.X UR15, URZ, UR23, URZ, UP0, !UPT ;  /* 0x000000173f0f7290 */ /* 0x000fe200087fe43f */
[----:B------:R-:W-:Y:S01]  /*e0f0*/  R2UR UR9, R14 ;  /* 0x000000000e0972ca */ /* 0x000fe200000e0000 */
[----:B------:R-:W-:Y:S01]  /*e100*/  UIADD3.X UR25, URZ, UR23, URZ, UP1, !UPT ;  /* 0x000000173f197290 */ /* 0x000fe20008ffe43f */
[----:B------:R-:W-:Y:S01]  /*e110*/  R2UR UR11, R20 ;  /* 0x00000000140b72ca */ /* 0x000fe200000e0000 */
[----:B------:R-:W-:Y:S01]  /*e120*/  UMOV UR16, 0x0 ;  /* 0x0000000000107882 */ /* 0x000fe20000000000 */
[----:B------:R-:W-:Y:S01]  /*e130*/  R2UR UR10, R21 ;  /* 0x00000000150a72ca */ /* 0x000fe200000e0000 */
[----:B------:R-:W-:Y:S01]  /*e140*/  UMOV UR17, 0x10000000 ;  /* 0x1000000000117882 */ /* 0x000fe20000000000 */
[----:B------:R-:W-:Y:S01]  /*e150*/  R2UR UR12, R6 ;  /* 0x00000000060c72ca */ /* 0x000fe200000e0000 */
[----:B------:R-:W-:Y:S01]  /*e160*/  ULEA UR8, UR8, UR5, 0xc ;  /* 0x0000000508087291 */ /* 0x000fe2000f8e603f */
[----:B------:R-:W-:Y:S01]  /*e170*/  R2UR UR20, R15 ;  /* 0x000000000f1472ca */ /* 0x000fe200000e0000 */
[----:B------:R-:W-:Y:S01]  /*e180*/  UIADD3 UR7, UR7, 0x6200, URZ ;  /* 0x0000620007077890 */ /* 0x000fe2000fffe03f */
[----:B------:R-:W-:Y:S01]  /*e190*/  ISETP.GT.AND P1, PT, R4, 0x1, PT ;  /* 0x000000010400780c */ /* 0x000fe20003f24270 */
[----:B------:R-:W-:Y:S01]  /*e1a0*/  UIADD3 UR13, UR13, 0x2e200, UR8 ;  /* 0x0002e2000d0d7890 */ /* 0x000fe2000fffe008 */
[----:B------:R-:W-:Y:S01]  /*e1b0*/  IADD3 R7, R7, 0x1, RZ ;  /* 0x0000000107077810 */ /* 0x000fe20007ffe0ff */
[----:B------:R-:W-:Y:S01]  /*e1c0*/  UMOV UR21, 0x30000 ;  /* 0x0003000000157882 */ /* 0x000fe20000000000 */
[----:B------:R-:W-:-:S02]  /*e1d0*/  IADD3 R21, R21, 0x40, RZ ;  /* 0x0000004015157810 */ /* 0x000fc40007ffe0ff */
[----:B------:R-:W-:Y:S01]  /*e1e0*/  UMOV UR8, UR7 ;  /* 0x0000000700087c82 */ /* 0x000fe20008000000 */
[C---:B------:R-:W-:Y:S02]  /*e1f0*/  ISETP.NE.AND P0, PT, R7.reuse, 0xa, PT ;  /* 0x0000000a0700780c */ /* 0x040fe40003f05270 */
[----:B------:R1:W-:Y:S02]  /*e200*/  UTMALDG.3D [UR8], [UR14], desc[UR16] ;  /* 0x000010080e0075b4 */ /* 0x0003e40008011000 */
[----:B------:R-:W-:Y:S02]  /*e210*/  SEL R14, RZ, 0x1, P0 ;  /* 0x00000001ff0e7807 */ /* 0x000fe40000000000 */
[----:B------:R-:W-:Y:S02]  /*e220*/  SEL R7, R7, RZ, P0 ;  /* 0x000000ff07077207 */ /* 0x000fe40000000000 */
[----:B------:R-:W-:Y:S01]  /*e230*/  LOP3.LUT R5, R5, R14, RZ, 0x3c, !PT ;  /* 0x0000000e05057212 */ /* 0x000fe200078e3cff */
[----:B-1----:R-:W-:Y:S01]  /*e240*/  UMOV UR8, UR13 ;  /* 0x0000000d00087c82 */ /* 0x002fe20008000000 */
[----:B------:R-:W-:-:S02]  /*e250*/  UMOV UR11, UR20 ;  /* 0x00000014000b7c82 */ /* 0x000fc40008000000 */
[----:B------:R1:W-:Y:S02]  /*e260*/  UTMALDG.3D.MULTICAST [UR8], [UR24], UR21, desc[UR16] ;  /* 0x00001008180073b4 */ /* 0x0003e40008011815 */
[----:B-1----:R-:W-:Y:S05]  /*e270*/  @P1 BRA `(.L_x_350) ;  /* 0xfffffffc00441947 */ /* 0x002fea000383ffff */
.L_x_347:
[----:B------:R-:W-:Y:S05]  /*e280*/  BSYNC B1 ;  /* 0x0000000000017941 */ /* 0x000fea0003800000 */
.L_x_346:
[----:B------:R-:W-:Y:S01]  /*e290*/  LOP3.LUT P1, RZ, R10, 0xff, RZ, 0xc0, !PT ;  /* 0x000000ff0aff7812 */ /* 0x000fe2000782c0ff */
[----:B------:R-:W-:Y:S01]  /*e2a0*/  ULDC.64 UR8, c[0x0][0x8f8] ;  /* 0x00023e0000087ab9 */ /* 0x000fe20000000a00 */
[C---:B------:R-:W-:Y:S01]  /*e2b0*/  IADD3 R12, R3.reuse, R12, RZ ;  /* 0x0000000c030c7210 */ /* 0x040fe20007ffe0ff */
[----:B------:R-:W-:Y:S01]  /*e2c0*/  BSSY B1, `(.L_x_351) ;  /* 0x000006c000017945 */ /* 0x000fe20003800000 */
[C---:B------:R-:W-:Y:S02]  /*e2d0*/  ISETP.GE.U32.AND P2, PT, R3.reuse, 0xa, PT ;  /* 0x0000000a0300780c */ /* 0x040fe40003f46070 */
[----:B------:R-:W-:Y:S02]  /*e2e0*/  ISETP.GT.U32.AND P0, PT, R12, 0x9, PT ;  /* 0x000000090c00780c */ /* 0x000fe40003f04070 */
[----:B------:R-:W-:Y:S02]  /*e2f0*/  MOV R20, 0xffffffff ;  /* 0xffffffff00147802 */ /* 0x000fe40000000f00 */
[----:B------:R-:W-:-:S02]  /*e300*/  ISETP.LT.U32.AND P0, PT, R3, 0xa, P0 ;  /* 0x0000000a0300780c */ /* 0x000fc40000701070 */
[----:B------:R-:W-:Y:S01]  /*e310*/  PRMT R10, RZ, 0x7610, R10 ;  /* 0x00007610ff0a7816 */ /* 0x000fe2000000000a */
[----:B------:R-:W1:Y:S01]  /*e320*/  @P1 S2R R5, SR_CgaCtaId ;  /* 0x0000000000051919 */ /* 0x000e620000008800 */
[----:B------:R-:W-:-:S04]  /*e330*/  @P1 MOV R4, 0x400 ;  /* 0x0000040000041802 */ /* 0x000fc80000000f00 */
[----:B-1----:R-:W-:Y:S01]  /*e340*/  @P1 LEA R6, R5, R4, 0x18 ;  /* 0x0000000405061211 */ /* 0x002fe200078ec0ff */
[----:B------:R-:W-:-:S03]  /*e350*/  IMAD.WIDE.U32 R4, R12, -0x33333333, RZ ;  /* 0xcccccccd0c047825 */ /* 0x000fc600078e00ff */
[----:B------:R1:W-:Y:S01]  /*e360*/  @P1 SYNCS.ARRIVE.TRANS64.A1T0 RZ, [R6+URZ+0xe8], RZ ;  /* 0x0000e8ff06ff19a7 */ /* 0x0003e2000810003f */
[----:B------:R-:W-:Y:S02]  /*e370*/  IADD3 R16, P1, R16, UR38, RZ ;  /* 0x0000002610107c10 */ /* 0x000fe4000ff3e0ff */
[----:B------:R-:W-:Y:S02]  /*e380*/  SHF.R.U32.HI R7, RZ, 0x3, R5 ;  /* 0x00000003ff077819 */ /* 0x000fe40000011605 */
[----:B------:R-:W-:Y:S02]  /*e390*/  SEL R5, RZ, 0x1, !P0 ;  /* 0x00000001ff057807 */ /* 0x000fe40004000000 */
[----:B------:R-:W-:Y:S01]  /*e3a0*/  IADD3.X R17, R17, UR37, RZ, P1, !PT ;  /* 0x0000002511117c10 */ /* 0x000fe20008ffe4ff */
[----:B------:R-:W-:Y:S01]  /*e3b0*/  IMAD R12, R7, -0xa, R12 ;  /* 0xfffffff6070c7824 */ /* 0x000fe200078e020c */
[----:B------:R-:W-:Y:S02]  /*e3c0*/  ISETP.GE.U32.AND P0, PT, R16, UR8, PT ;  /* 0x0000000810007c0c */ /* 0x000fe4000bf06070 */
[----:B------:R-:W-:-:S02]  /*e3d0*/  LOP3.LUT R0, R0, R5, RZ, 0x3c, !PT ;  /* 0x0000000500007212 */ /* 0x000fc400078e3cff */
[----:B------:R-:W-:Y:S02]  /*e3e0*/  ISETP.GE.U32.AND.EX P0, PT, R17, UR9, PT, P0 ;  /* 0x0000000911007c0c */ /* 0x000fe4000bf06100 */
[----:B------:R-:W-:Y:S01]  /*e3f0*/  @P2 LOP3.LUT R0, R0, 0x1, R7, 0x78, !PT ;  /* 0x0000000100002812 */ /* 0x000fe200078e7807 */
[----:B------:R-:W-:Y:S01]  /*e400*/  IMAD.MOV.U32 R7, RZ, RZ, -0x1 ;  /* 0xffffffffff077424 */ /* 0x000fe200078e00ff */
[----:B-1----:R-:W-:Y:S02]  /*e410*/  MOV R6, 0xffffffff ;  /* 0xffffffff00067802 */ /* 0x002fe40000000f00 */
[----:B------:R-:W-:-:S07]  /*e420*/  PRMT R4, RZ, 0x7610, R4 ;  /* 0x00007610ff047816 */ /* 0x000fce0000000004 */
[----:B------:R-:W-:Y:S05]  /*e430*/  @P0 BRA `(.L_x_352) ;  /* 0x0000000400500947 */ /* 0x000fea0003800000 */
[----:B------:R-:W1:Y:S01]  /*e440*/  S2R R14, SR_CTAID.X ;  /* 0x00000000000e7919 */ /* 0x000e620000002500 */
[----:B------:R-:W-:Y:S01]  /*e450*/  ULDC.64 UR8, c[0x0][0x8d0] ;  /* 0x0002340000087ab9 */ /* 0x000fe20000000a00 */
[----:B------:R-:W2:Y:S01]  /*e460*/  LDC R15, c[0x0][0x144] ;  /* 0x00005100ff0f7b82 */ /* 0x000ea20000000800 */
[----:B------:R-:W-:Y:S01]  /*e470*/  ISETP.NE.U32.AND P0, PT, RZ, UR8, PT ;  /* 0x00000008ff007c0c */ /* 0x000fe2000bf05070 */
[----:B------:R-:W3:Y:S01]  /*e480*/  S2R R11, SR_CTAID.Y ;  /* 0x00000000000b7919 */ /* 0x000ee20000002600 */
[----:B------:R-:W-:Y:S01]  /*e490*/  ULDC UR7, c[0x0][0x150] ;  /* 0x0000540000077ab9 */ /* 0x000fe20000000800 */
[----:B------:R-:W-:Y:S01]  /*e4a0*/  ULDC UR10, c[0x0][0x8d8] ;  /* 0x00023600000a7ab9 */ /* 0x000fe20000000800 */
[----:B------:R-:W-:Y:S02]  /*e4b0*/  ISETP.NE.AND.EX P0, PT, RZ, UR9, PT, P0 ;  /* 0x00000009ff007c0c */ /* 0x000fe4000bf05300 */
[----:B------:R-:W-:Y:S02]  /*e4c0*/  MOV R4, R16 ;  /* 0x0000001000047202 */ /* 0x000fe40000000f00 */
[----:B-1----:R-:W-:-:S05]  /*e4d0*/  I2FP.F32.U32 R5, R14 ;  /* 0x0000000e00057245 */ /* 0x002fca0000201000 */
[----:B------:R-:W-:Y:S01]  /*e4e0*/  FMUL R20, R5, UR7 ;  /* 0x0000000705147c20 */ /* 0x000fe20008400000 */
[----:B------:R-:W-:-:S03]  /*e4f0*/  MOV R5, R17 ;  /* 0x0000001100057202 */ /* 0x000fc60000000f00 */
[----:B---3--:R-:W-:Y:S05]  /*e500*/  @!P0 BRA `(.L_x_353) ;  /* 0x0000000000288947 */ /* 0x008fea0003800000 */
[----:B------:R-:W-:Y:S02]  /*e510*/  ULDC UR7, c[0x0][0x8dc] ;  /* 0x0002370000077ab9 */ /* 0x000fe40000000800 */
[----:B------:R-:W-:-:S05]  /*e520*/  IADD3 R5, P0, R16, UR7, RZ ;  /* 0x0000000710057c10 */ /* 0x000fca000ff1e0ff */
[----:B------:R-:W-:-:S04]  /*e530*/  IMAD.X R13, RZ, RZ, R17, P0 ;  /* 0x000000ffff0d7224 */ /* 0x000fc800000e0611 */
[----:B------:R-:W-:-:S04]  /*e540*/  IMAD.WIDE.U32 R6, R13, UR8, RZ ;  /* 0x000000080d067c25 */ /* 0x000fc8000f8e00ff */
[----:B------:R-:W-:-:S04]  /*e550*/  IMAD.WIDE.U32 R6, P0, R5, UR9, R6 ;  /* 0x0000000905067c25 */ /* 0x000fc8000f800006 */
[----:B------:R-:W-:Y:S01]  /*e560*/  IMAD.WIDE.U32 R4, R5, UR8, RZ ;  /* 0x0000000805047c25 */ /* 0x000fe2000f8e00ff */
[----:B------:R-:W-:-:S04]  /*e570*/  MOV R4, R7 ;  /* 0x0000000700047202 */ /* 0x000fc80000000f00 */
[----:B------:R-:W-:Y:S02]  /*e580*/  IADD3 RZ, P1, R5, R6, RZ ;  /* 0x0000000605ff7210 */ /* 0x000fe40007f3e0ff */
[----:B------:R-:W-:-:S03]  /*e590*/  IADD3.X R5, RZ, RZ, RZ, P0, !PT ;  /* 0x000000ffff057210 */ /* 0x000fc600007fe4ff */
[----:B------:R-:W-:-:S08]  /*e5a0*/  IMAD.WIDE.U32.X R4, R13, UR9, R4, P1 ;  /* 0x000000090d047c25 */ /* 0x000fd000088e0404 */
.L_x_353:
[--C-:B------:R-:W-:Y:S01]  /*e5b0*/  SHF.R.U64 R13, R4, UR10, R5.reuse ;  /* 0x0000000a040d7c19 */ /* 0x100fe20008001205 */
[----:B------:R-:W1:Y:S01]  /*e5c0*/  F2I.U32.TRUNC.NTZ R20, R20 ;  /* 0x0000001400147305 */ /* 0x000e62000020f000 */
[----:B------:R-:W-:Y:S01]  /*e5d0*/  SHF.R.U32.HI R4, RZ, UR10, R5 ;  /* 0x0000000aff047c19 */ /* 0x000fe20008011605 */
[----:B------:R-:W-:Y:S01]  /*e5e0*/  ULDC.64 UR8, c[0x0][0x8c8] ;  /* 0x0002320000087ab9 */ /* 0x000fe20000000a00 */
[----:B------:R-:W-:Y:S01]  /*e5f0*/  IADD3 R7, P0, RZ, -R13, RZ ;  /* 0x8000000dff077210 */ /* 0x000fe20007f1e0ff */
[----:B------:R-:W-:Y:S01]  /*e600*/  ULDC.64 UR10, c[0x0][0x8e8] ;  /* 0x00023a00000a7ab9 */ /* 0x000fe20000000a00 */
[----:B------:R-:W3:Y:S01]  /*e610*/  LDC R22, c[0x0][0x148] ;  /* 0x00005200ff167b82 */ /* 0x000ee20000000800 */
[----:B------:R-:W-:Y:S01]  /*e620*/  ULDC UR7, c[0x0][0x8c0] ;  /* 0x0002300000077ab9 */ /* 0x000fe20000000800 */
[----:B------:R-:W-:Y:S02]  /*e630*/  IADD3.X R4, RZ, ~R4, RZ, P0, !PT ;  /* 0x80000004ff047210 */ /* 0x000fe400007fe4ff */
[----:B------:R-:W-:-:S03]  /*e640*/  ISETP.NE.U32.AND P0, PT, RZ, UR10, PT ;  /* 0x0000000aff007c0c */ /* 0x000fc6000bf05070 */
[----:B------:R-:W-:Y:S01]  /*e650*/  IMAD R6, R4, UR8, RZ ;  /* 0x0000000804067c24 */ /* 0x000fe2000f8e02ff */
[----:B------:R-:W-:Y:S01]  /*e660*/  ISETP.NE.AND.EX P0, PT, RZ, UR11, PT, P0 ;  /* 0x0000000bff007c0c */ /* 0x000fe2000bf05300 */
[----:B------:R-:W-:Y:S01]  /*e670*/  IMAD.WIDE.U32 R4, R7, UR8, R16 ;  /* 0x0000000807047c25 */ /* 0x000fe2000f8e0010 */
[----:B------:R-:W-:-:S03]  /*e680*/  ULDC UR8, c[0x0][0x154] ;  /* 0x0000550000087ab9 */ /* 0x000fc60000000800 */
[----:B------:R-:W-:Y:S02]  /*e690*/  IMAD R7, R7, UR9, R6 ;  /* 0x0000000907077c24 */ /* 0x000fe4000f8e0206 */
[----:B-1----:R-:W-:-:S03]  /*e6a0*/  IMAD.MOV R6, RZ, RZ, -R20 ;  /* 0x000000ffff067224 */ /* 0x002fc600078e0a14 */
[----:B------:R-:W-:Y:S01]  /*e6b0*/  IADD3 R5, R5, R7, RZ ;  /* 0x0000000705057210 */ /* 0x000fe20007ffe0ff */
[----:B--2---:R-:W-:Y:S01]  /*e6c0*/  IMAD R14, R15, R6, R14 ;  /* 0x000000060f0e7224 */ /* 0x004fe200078e020e */
[----:B------:R-:W-:Y:S02]  /*e6d0*/  I2FP.F32.U32 R6, R11 ;  /* 0x0000000b00067245 */ /* 0x000fe40000201000 */
[--C-:B------:R-:W-:Y:S02]  /*e6e0*/  SHF.R.U64 R15, R4, UR7, R5.reuse ;  /* 0x00000007040f7c19 */ /* 0x100fe40008001205 */
[----:B------:R-:W-:Y:S01]  /*e6f0*/  SHF.R.U32.HI R4, RZ, UR7, R5 ;  /* 0x00000007ff047c19 */ /* 0x000fe20008011605 */
[----:B------:R-:W-:Y:S01]  /*e700*/  FMUL R6, R6, UR8 ;  /* 0x0000000806067c20 */ /* 0x000fe20008400000 */
[----:B------:R-:W-:Y:S02]  /*e710*/  ULDC UR7, c[0x0][0x8b0] ;  /* 0x00022c0000077ab9 */ /* 0x000fe40000000800 */
[--C-:B------:R-:W-:Y:S01]  /*e720*/  SHF.R.U64 R21, R15, UR7, R4.reuse ;  /* 0x000000070f157c19 */ /* 0x100fe20008001204 */
[----:B------:R1:W2:Y:S01]  /*e730*/  F2I.U32.TRUNC.NTZ R24, R6 ;  /* 0x0000000600187305 */ /* 0x0002a2000020f000 */
[----:B------:R-:W-:Y:S01]  /*e740*/  SHF.R.U32.HI R4, RZ, UR7, R4 ;  /* 0x00000007ff047c19 */ /* 0x000fe20008011604 */
[----:B------:R-:W-:-:S03]  /*e750*/  ULDC UR7, c[0x0][0x900] ;  /* 0x0002400000077ab9 */ /* 0x000fc60000000800 */
[--C-:B------:R-:W-:Y:S02]  /*e760*/  SHF.R.U64 R20, R21, UR7, R4.reuse ;  /* 0x0000000715147c19 */ /* 0x100fe40008001204 */
[----:B------:R-:W-:Y:S02]  /*e770*/  SHF.R.U32.HI R23, RZ, UR7, R4 ;  /* 0x00000007ff177c19 */ /* 0x000fe40008011604 */
[----:B------:R-:W-:Y:S02]  /*e780*/  MOV R4, R20 ;  /* 0x0000001400047202 */ /* 0x000fe40000000f00 */
[----:B------:R-:W-:Y:S01]  /*e790*/  MOV R5, R23 ;  /* 0x0000001700057202 */ /* 0x000fe20000000f00 */
[----:B-1----:R-:W-:Y:S06]  /*e7a0*/  @!P0 BRA `(.L_x_354) ;  /* 0x0000000000288947 */ /* 0x002fec0003800000 */
        /* <DEDUP_REMOVED lines=10> */
.L_x_354:
[----:B------:R-:W-:Y:S01]  /*e850*/  ISETP.NE.AND P0, PT, R2, 0x1, PT ;  /* 0x000000010200780c */ /* 0x000fe20003f05270 */
[----:B------:R-:W-:Y:S01]  /*e860*/  ULDC UR7, c[0x0][0x8f0] ;  /* 0x00023c0000077ab9 */ /* 0x000fe20000000800 */
[----:B--2---:R-:W-:Y:S01]  /*e870*/  IADD3 R24, -R24, RZ, RZ ;  /* 0x000000ff18187210 */ /* 0x004fe20007ffe1ff */
[----:B------:R-:W-:Y:S01]  /*e880*/  ULDC UR8, c[0x0][0x8b8] ;  /* 0x00022e0000087ab9 */ /* 0x000fe20000000800 */
[----:B------:R-:W-:Y:S01]  /*e890*/  SHF.R.U64 R4, R4, UR7, R5 ;  /* 0x0000000704047c19 */ /* 0x000fe20008001205 */
[----:B------:R-:W-:Y:S01]  /*e8a0*/  ULDC UR7, c[0x0][0x8e0] ;  /* 0x0002380000077ab9 */ /* 0x000fe20000000800 */
[----:B------:R-:W-:Y:S02]  /*e8b0*/  LOP3.LUT R21, R21, UR18, RZ, 0xc0, !PT ;  /* 0x0000001215157c12 */ /* 0x000fe4000f8ec0ff */
[----:B------:R-:W-:Y:S01]  /*e8c0*/  LOP3.LUT R15, R15, UR6, RZ, 0xc0, !PT ;  /* 0x000000060f0f7c12 */ /* 0x000fe2000f8ec0ff */
[----:B------:R-:W-:Y:S01]  /*e8d0*/  IMAD.MOV R5, RZ, RZ, -R4 ;  /* 0x000000ffff057224 */ /* 0x000fe200078e0a04 */
[----:B------:R-:W-:Y:S01]  /*e8e0*/  MOV R6, R13 ;  /* 0x0000000d00067202 */ /* 0x000fe20000000f00 */
[----:B------:R-:W-:Y:S01]  /*e8f0*/  IMAD R21, R4, UR19, R21 ;  /* 0x0000001304157c24 */ /* 0x000fe2000f8e0215 */
[----:B------:R-:W-:Y:S01]  /*e900*/  MOV R4, 0x1 ;  /* 0x0000000100047802 */ /* 0x000fe20000000f00 */
[----:B---3--:R-:W-:-:S02]  /*e910*/  @P0 IMAD R14, R22, R24, R11 ;  /* 0x00000018160e0224 */ /* 0x008fc400078e020b */
[----:B------:R-:W-:Y:S01]  /*e920*/  IMAD R20, R5, UR7, R20 ;  /* 0x0000000705147c24 */ /* 0x000fe2000f8e0214 */
[----:B------:R-:W-:Y:S01]  /*e930*/  ULDC UR7, c[0x0][0x8a8] ;  /* 0x00022a0000077ab9 */ /* 0x000fe20000000800 */
[----:B------:R-:W-:Y:S02]  /*e940*/  IMAD R14, R21, UR8, R14 ;  /* 0x00000008150e7c24 */ /* 0x000fe4000f8e020e */
[----:B------:R-:W-:-:S05]  /*e950*/  IMAD R5, R20, UR7, R15 ;  /* 0x0000000714057c24 */ /* 0x000fca000f8e020f */
[----:B------:R-:W-:Y:S02]  /*e960*/  SEL R7, R5, R14, !P0 ;  /* 0x0000000e05077207 */ /* 0x000fe40004000000 */
[----:B------:R-:W-:-:S07]  /*e970*/  SEL R20, R14, R5, !P0 ;  /* 0x000000050e147207 */ /* 0x000fce0004000000 */
.L_x_352:
[----:B------:R-:W-:Y:S05]  /*e980*/  BSYNC B1 ;  /* 0x0000000000017941 */ /* 0x000fea0003800000 */
.L_x_351:
[----:B------:R-:W-:-:S13]  /*e990*/  LOP3.LUT P0, RZ, R4, 0xff, RZ, 0xc0, !PT ;  /* 0x000000ff04ff7812 */ /* 0x000fda000780c0ff */
[----:B------:R-:W-:Y:S05]  /*e9a0*/  @P0 BRA `(.L_x_355) ;  /* 0xfffffff400440947 */ /* 0x000fea000383ffff */
[----:B------:R-:W-:Y:S05]  /*e9b0*/  BSYNC B0 ;  /* 0x0000000000007941 */ /* 0x000fea0003800000 */
.L_x_344:
[----:B------:R-:W-:-:S03]  /*e9c0*/  UMOV UR7, 0xffffffff ;  /* 0xffffffff00077882 */ /* 0x000fc60000000000 */
[----:B------:R-:W-:Y:S05]  /*e9d0*/  BRA.DIV UR7, `(.L_x_356) ;  /* 0x0000000a07f87947 */ /* 0x000fea000b800000 */
[----:B------:R-:W-:-:S13]  /*e9e0*/  ELECT P6, URZ, PT ;  /* 0x00000000003f782f */ /* 0x000fda00038c0000 */
.L_x_387:
[----:B------:R-:W-:Y:S04]  /*e9f0*/  BSSY B0, `(.L_x_357) ;  /* 0x0000061000007945 */ /* 0x000fe80003800000 */
[----:B------:R-:W-:Y:S05]  /*ea00*/  @!P6 BRA `(.L_x_358) ;  /* 0x00000004007ce947 */ /* 0x000fea0003800000 */
[----:B------:R-:W-:-:S04]  /*ea10*/  LOP3.LUT R19, R19, 0x2, RZ, 0xfc, !PT ;  /* 0x0000000213137812 */ /* 0x000fc800078efcff */
[----:B------:R-:W-:-:S13]  /*ea20*/  ISETP.NE.AND P0, PT, R19, 0x3, PT ;  /* 0x000000031300780c */ /* 0x000fda0003f05270 */
[----:B------:R-:W-:Y:S05]  /*ea30*/  @!P0 BRA `(.L_x_359) ;  /* 0x0000000000048947 */ /* 0x000fea0003800000 */
[----:B------:R-:W-:Y:S01]  /*ea40*/  BPT.TRAP 0x1 ;  /* 0x000000040000795c */ /* 0x000fe20000300000 */
.L_x_359:
[----:B------:R-:W1:Y:S01]  /*ea50*/  S2R R3, SR_CgaCtaId ;  /* 0x0000000000037919 */ /* 0x000e620000008800 */
[----:B------:R-:W-:-:S04]  /*ea60*/  MOV R2, 0x400 ;  /* 0x0000040000027802 */ /* 0x000fc80000000f00 */
[----:B-1----:R-:W-:Y:S02]  /*ea70*/  LEA R3, R3, R2, 0x18 ;  /* 0x0000000203037211 */ /* 0x002fe400078ec0ff */
[----:B------:R-:W-:Y:S02]  /*ea80*/  SHF.L.U32 R2, R0, 0x1f, RZ ;  /* 0x0000001f00027819 */ /* 0x000fe400000006ff */
[----:B------:R-:W-:-:S05]  /*ea90*/  IADD3 R3, R3, 0x50, RZ ;  /* 0x0000005003037810 */ /* 0x000fca0007ffe0ff */
[C---:B------:R-:W-:Y:S01]  /*eaa0*/  IMAD R7, R12.reuse, 0x8, R3 ;  /* 0x000000080c077824 */ /* 0x040fe200078e0203 */
[----:B------:R-:W-:-:S03]  /*eab0*/  IADD3 R12, R12, 0x1, RZ ;  /* 0x000000010c0c7810 */ /* 0x000fc60007ffe0ff */
[----:B------:R-:W1:Y:S01]  /*eac0*/  SYNCS.PHASECHK.TRANS64.TRYWAIT P0, [R7+URZ], R2 ;  /* 0x00000002070075a7 */ /* 0x000e62000800017f */
[----:B------:R-:W-:-:S04]  /*ead0*/  ISETP.NE.AND P1, PT, R12, 0xa, PT ;  /* 0x0000000a0c00780c */ /* 0x000fc80003f25270 */
[----:B------:R-:W-:Y:S02]  /*eae0*/  SEL R5, RZ, 0x1, P1 ;  /* 0x00000001ff057807 */ /* 0x000fe40000800000 */
[----:B------:R-:W-:Y:S02]  /*eaf0*/  SEL R12, R12, RZ, P1 ;  /* 0x000000ff0c0c7207 */ /* 0x000fe40000800000 */
[----:B------:R-:W-:Y:S02]  /*eb00*/  LOP3.LUT R5, R0, R5, RZ, 0x3c, !PT ;  /* 0x0000000500057212 */ /* 0x000fe400078e3cff */
[----:B------:R-:W-:Y:S02]  /*eb10*/  LEA R9, R12, R3, 0x3 ;  /* 0x000000030c097211 */ /* 0x000fe400078e18ff */
[----:B------:R-:W-:Y:S01]  /*eb20*/  SHF.L.U32 R4, R5, 0x1f, RZ ;  /* 0x0000001f05047819 */ /* 0x000fe200000006ff */
[----:B-1----:R-:W-:Y:S06]  /*eb30*/  @!P0 BRA `(.L_x_360) ;  /* 0x0000000800c08947 */ /* 0x002fec0003800000 */
.L_x_388:
[----:B------:R-:W2:Y:S01]  /*eb40*/  SYNCS.PHASECHK.TRANS64.TRYWAIT P0, [R9+URZ], R4 ;  /* 0x00000004090075a7 */ /* 0x000ea2000800017f */
[----:B------:R-:W-:-:S04]  /*eb50*/  IADD3 R0, R12, 0x1, RZ ;  /* 0x000000010c007810 */ /* 0x000fc80007ffe0ff */
[----:B------:R-:W-:-:S04]  /*eb60*/  ISETP.NE.AND P1, PT, R0, 0xa, PT ;  /* 0x0000000a0000780c */ /* 0x000fc80003f25270 */
[----:B-1----:R-:W-:Y:S02]  /*eb70*/  SEL R2, RZ, 0x1, P1 ;  /* 0x00000001ff027807 */ /* 0x002fe40000800000 */
[----:B------:R-:W-:Y:S02]  /*eb80*/  SEL R0, R0, RZ, P1 ;  /* 0x000000ff00007207 */ /* 0x000fe40000800000 */
[----:B------:R-:W-:-:S03]  /*eb90*/  LOP3.LUT R7, R5, R2, RZ, 0x3c, !PT ;  /* 0x0000000205077212 */ /* 0x000fc600078e3cff */
[----:B------:R-:W-:Y:S01]  /*eba0*/  IMAD R6, R0, 0x8, R3 ;  /* 0x0000000800067824 */ /* 0x000fe200078e0203 */
[----:B------:R-:W-:Y:S01]  /*ebb0*/  SHF.L.U32 R5, R7, 0x1f, RZ ;  /* 0x0000001f07057819 */ /* 0x000fe200000006ff */
[----:B--2---:R-:W-:Y:S06]  /*ebc0*/  @!P0 BRA `(.L_x_361) ;  /* 0x0000000800b08947 */ /* 0x004fec0003800000 */
.L_x_389:
[----:B------:R-:W2:Y:S01]  /*ebd0*/  SYNCS.PHASECHK.TRANS64.TRYWAIT P0, [R6+URZ], R5 ;  /* 0x00000005060075a7 */ /* 0x000ea2000800017f */
[----:B------:R-:W-:-:S04]  /*ebe0*/  IADD3 R0, R0, 0x1, RZ ;  /* 0x0000000100007810 */ /* 0x000fc80007ffe0ff */
[----:B------:R-:W-:-:S04]  /*ebf0*/  ISETP.NE.AND P1, PT, R0, 0xa, PT ;  /* 0x0000000a0000780c */ /* 0x000fc80003f25270 */
[----:B------:R-:W-:Y:S02]  /*ec00*/  SEL R2, RZ, 0x1, P1 ;  /* 0x00000001ff027807 */ /* 0x000fe40000800000 */
[----:B------:R-:W-:Y:S02]  /*ec10*/  SEL R0, R0, RZ, P1 ;  /* 0x000000ff00007207 */ /* 0x000fe40000800000 */
[----:B------:R-:W-:Y:S02]  /*ec20*/  LOP3.LUT R7, R7, R2, RZ, 0x3c, !PT ;  /* 0x0000000207077212 */ /* 0x000fe400078e3cff */
[----:B-1----:R-:W-:Y:S02]  /*ec30*/  LEA R9, R0, R3, 0x3 ;  /* 0x0000000300097211 */ /* 0x002fe400078e18ff */
[----:B------:R-:W-:Y:S01]  /*ec40*/  SHF.L.U32 R4, R7, 0x1f, RZ ;  /* 0x0000001f07047819 */ /* 0x000fe200000006ff */
[----:B--2---:R-:W-:Y:S06]  /*ec50*/  @!P0 BRA `(.L_x_362) ;  /* 0x0000000800a08947 */ /* 0x004fec0003800000 */
.L_x_390:
[----:B------:R-:W2:Y:S01]  /*ec60*/  SYNCS.PHASECHK.TRANS64.TRYWAIT P0, [R9+URZ], R4 ;  /* 0x00000004090075a7 */ /* 0x000ea2000800017f */
[----:B------:R-:W-:-:S04]  /*ec70*/  IADD3 R0, R0, 0x1, RZ ;  /* 0x0000000100007810 */ /* 0x000fc80007ffe0ff */
[----:B------:R-:W-:-:S04]  /*ec80*/  ISETP.NE.AND P1, PT, R0, 0xa, PT ;  /* 0x0000000a0000780c */ /* 0x000fc80003f25270 */
[----:B------:R-:W-:Y:S02]  /*ec90*/  SEL R2, RZ, 0x1, P1 ;  /* 0x00000001ff027807 */ /* 0x000fe40000800000 */
[----:B------:R-:W-:Y:S02]  /*eca0*/  SEL R0, R0, RZ, P1 ;  /* 0x000000ff00007207 */ /* 0x000fe40000800000 */
[----:B------:R-:W-:-:S03]  /*ecb0*/  LOP3.LUT R7, R7, R2, RZ, 0x3c, !PT ;  /* 0x0000000207077212 */ /* 0x000fc600078e3cff */
[----:B-1----:R-:W-:Y:S01]  /*ecc0*/  IMAD R6, R0, 0x8, R3 ;  /* 0x0000000800067824 */ /* 0x002fe200078e0203 */
[----:B------:R-:W-:Y:S01]  /*ecd0*/  SHF.L.U32 R5, R7, 0x1f, RZ ;  /* 0x0000001f07057819 */ /* 0x000fe200000006ff */
[----:B--2---:R-:W-:Y:S06]  /*ece0*/  @!P0 BRA `(.L_x_363) ;  /* 0x0000000800908947 */ /* 0x004fec0003800000 */
.L_x_391:
        /* <DEDUP_REMOVED lines=9> */
.L_x_392:
        /* <DEDUP_REMOVED lines=9> */
.L_x_393:
        /* <DEDUP_REMOVED lines=9> */
.L_x_394:
        /* <DEDUP_REMOVED lines=9> */
.L_x_395:
[----:B------:R-:W2:Y:S01]  /*ef30*/  SYNCS.PHASECHK.TRANS64.TRYWAIT P0, [R6+URZ], R5 ;  /* 0x00000005060075a7 */ /* 0x000ea2000800017f */
[----:B------:R-:W-:-:S04]  /*ef40*/  IADD3 R0, R0, 0x1, RZ ;  /* 0x0000000100007810 */ /* 0x000fc80007ffe0ff */
[----:B------:R-:W-:-:S04]  /*ef50*/  ISETP.NE.AND P1, PT, R0, 0xa, PT ;  /* 0x0000000a0000780c */ /* 0x000fc80003f25270 */
[----:B------:R-:W-:Y:S02]  /*ef60*/  SEL R2, RZ, 0x1, P1 ;  /* 0x00000001ff027807 */ /* 0x000fe40000800000 */
[----:B------:R-:W-:Y:S02]  /*ef70*/  SEL R0, R0, RZ, P1 ;  /* 0x000000ff00007207 */ /* 0x000fe40000800000 */
[----:B------:R-:W-:Y:S01]  /*ef80*/  LOP3.LUT R2, R7, R2, RZ, 0x3c, !PT ;  /* 0x0000000207027212 */ /* 0x000fe200078e3cff */
[----:B--2---:R-:W-:Y:S06]  /*ef90*/  @!P0 BRA `(.L_x_368) ;  /* 0x0000000800488947 */ /* 0x004fec0003800000 */
.L_x_396:
[----:B------:R-:W-:Y:S02]  /*efa0*/  LEA R3, R0, R3, 0x3 ;  /* 0x0000000300037211 */ /* 0x000fe400078e18ff */
[----:B------:R-:W-:-:S07]  /*efb0*/  SHF.L.U32 R0, R2, 0x1f, RZ ;  /* 0x0000001f02007819 */ /* 0x000fce00000006ff */
.L_x_369:
[----:B---3--:R3:W4:Y:S02]  /*efc0*/  SYNCS.PHASECHK.TRANS64.TRYWAIT P0, [R3+URZ], R0 ;  /* 0x00000000030075a7 */ /* 0x008724000800017f */
[----:B----4-:R-:W-:Y:S05]  /*efd0*/  @!P0 NANOSLEEP.SYNCS 0x989680 ;  /* 0x009896800000895d */ /* 0x010fea0003900000 */
[----:B------:R-:W4:Y:S02]  /*efe0*/  @!P0 SYNCS.PHASECHK.TRANS64 P0, [R3+URZ], R0 ;  /* 0x00000000030085a7 */ /* 0x000f24000800007f */
[----:B----4-:R-:W-:Y:S05]  /*eff0*/  @!P0 BRA `(.L_x_369) ;  /* 0xfffffffc00f08947 */ /* 0x010fea000383ffff */
.L_x_358:
[----:B------:R-:W-:Y:S05]  /*f000*/  BSYNC B0 ;  /* 0x0000000000007941 */ /* 0x000fea0003800000 */
.L_x_357:
[----:B------:R-:W-:Y:S05]  /*f010*/  EXIT ;  /* 0x000000000000794d */ /* 0x000fea0003800000 */
.L_x_25:
[----:B---3--:R-:W-:-:S04]  /*f020*/  MOV R5, UR5 ;  /* 0x0000000500057c02 */ /* 0x008fc80008000f00 */
[----:B------:R3:W4:Y:S03]  /*f030*/  SYNCS.PHASECHK.TRANS64.TRYWAIT P0, [R5+URZ], R0 ;  /* 0x00000000050075a7 */ /* 0x000726000800017f */
[----:B----4-:R-:W-:Y:S05]  /*f040*/  @!P0 NANOSLEEP.SYNCS 0x989680 ;  /* 0x009896800000895d */ /* 0x010fea0003900000 */
[----:B------:R-:W4:Y:S02]  /*f050*/  @!P0 SYNCS.PHASECHK.TRANS64 P0, [R5+URZ], R0 ;  /* 0x00000000050085a7 */ /* 0x000f24000800007f */
[----:B----4-:R-:W-:Y:S05]  /*f060*/  @!P0 BRA `(.L_x_25) ;  /* 0xfffffffc00ec8947 */ /* 0x010fea000383ffff */
[----:B------:R-:W-:Y:S05]  /*f070*/  BRA `(.L_x_24) ;  /* 0xffffff2c00407947 */ /* 0x000fea000383ffff */
.L_x_31:
[----:B---3--:R-:W-:-:S04]  /*f080*/  IMAD.U32 R6, RZ, RZ, UR8 ;  /* 0x00000008ff067e24 */ /* 0x008fc8000f8e00ff */
[----:B------:R3:W4:Y:S03]  /*f090*/  SYNCS.PHASECHK.TRANS64.TRYWAIT P0, [R6+URZ], R5 ;  /* 0x00000005060075a7 */ /* 0x000726000800017f */
[----:B----4-:R-:W-:Y:S05]  /*f0a0*/  @!P0 NANOSLEEP.SYNCS 0x989680 ;  /* 0x009896800000895d */ /* 0x010fea0003900000 */
[----:B------:R-:W4:Y:S02]  /*f0b0*/  @!P0 SYNCS.PHASECHK.TRANS64 P0, [R6+URZ], R5 ;  /* 0x00000005060085a7 */ /* 0x000f24000800007f */
[----:B----4-:R-:W-:Y:S05]  /*f0c0*/  @!P0 BRA `(.L_x_31) ;  /* 0xfffffffc00ec8947 */ /* 0x010fea000383ffff */
[----:B------:R-:W-:Y:S05]  /*f0d0*/  BRA `(.L_x_30) ;  /* 0xffffff3400b47947 */ /* 0x000fea000383ffff */
.L_x_57:
[----:B--2---:R2:W3:Y:S02]  /*f0e0*/  SYNCS.PHASECHK.TRANS64.TRYWAIT P2, [R13+URZ+0xa0], R0 ;  /* 0x0000a0000d0075a7 */ /* 0x0044e4000804017f */
[----:B---3--:R-:W-:Y:S05]  /*f0f0*/  @!P2 NANOSLEEP.SYNCS 0x989680 ;  /* 0x009896800000a95d */ /* 0x008fea0003900000 */
[----:B------:R-:W3:Y:S02]  /*f100*/  @!P2 SYNCS.PHASECHK.TRANS64 P2, [R13+URZ+0xa0], R0 ;  /* 0x0000a0000d00a5a7 */ /* 0x000ee4000804007f */
[----:B---3--:R-:W-:Y:S05]  /*f110*/  @!P2 BRA `(.L_x_57) ;  /* 0xfffffffc00f0a947 */ /* 0x008fea000383ffff */
[----:B------:R-:W-:Y:S05]  /*f120*/  BRA `(.L_x_370) ;  /* 0xffffff4c00087947 */ /* 0x000fea000383ffff */
.L_x_116:
[----:B-1----:R1:W2:Y:S02]  /*f130*/  SYNCS.PHASECHK.TRANS64.TRYWAIT P2, [R14+URZ+0xa0], R3 ;  /* 0x0000a0030e0075a7 */ /* 0x0022a4000804017f */
[----:B--2---:R-:W-:Y:S05]  /*f140*/  @!P2 NANOSLEEP.SYNCS 0x989680 ;  /* 0x009896800000a95d */ /* 0x004fea0003900000 */
[----:B------:R-:W2:Y:S02]  /*f150*/  @!P2 SYNCS.PHASECHK.TRANS64 P2, [R14+URZ+0xa0], R3 ;  /* 0x0000a0030e00a5a7 */ /* 0x000ea4000804007f */
[----:B--2---:R-:W-:Y:S05]  /*f160*/  @!P2 BRA `(.L_x_116) ;  /* 0xfffffffc00f0a947 */ /* 0x004fea000383ffff */
[----:B------:R-:W-:Y:S05]  /*f170*/  BRA `(.L_x_371) ;  /* 0xffffff6c00647947 */ /* 0x000fea000383ffff */
.L_x_175:
[----:B-1----:R1:W2:Y:S02]  /*f180*/  SYNCS.PHASECHK.TRANS64.TRYWAIT P2, [R13+URZ+0xa0], R0 ;  /* 0x0000a0000d0075a7 */ /* 0x0022a4000804017f */
[----:B--2---:R-:W-:Y:S05]  /*f190*/  @!P2 NANOSLEEP.SYNCS 0x989680 ;  /* 0x009896800000a95d */ /* 0x004fea0003900000 */
[----:B------:R-:W2:Y:S02]  /*f1a0*/  @!P2 SYNCS.PHASECHK.TRANS64 P2, [R13+URZ+0xa0], R0 ;  /* 0x0000a0000d00a5a7 */ /* 0x000ea4000804007f */
[----:B--2---:R-:W-:Y:S05]  /*f1b0*/  @!P2 BRA `(.L_x_175) ;  /* 0xfffffffc00f0a947 */ /* 0x004fea000383ffff */
[----:B------:R-:W-:Y:S05]  /*f1c0*/  BRA `(.L_x_372) ;  /* 0xffffff8c00487947 */ /* 0x000fea000383ffff */
.L_x_234:
[----:B-1----:R1:W2:Y:S02]  /*f1d0*/  SYNCS.PHASECHK.TRANS64.TRYWAIT P0, [R3+URZ+0xa0], R0 ;  /* 0x0000a000030075a7 */ /* 0x0022a4000800017f */
[----:B--2---:R-:W-:Y:S05]  /*f1e0*/  @!P0 NANOSLEEP.SYNCS 0x989680 ;  /* 0x009896800000895d */ /* 0x004fea0003900000 */
[----:B------:R-:W2:Y:S02]  /*f1f0*/  @!P0 SYNCS.PHASECHK.TRANS64 P0, [R3+URZ+0xa0], R0 ;  /* 0x0000a000030085a7 */ /* 0x000ea4000800007f */
[----:B--2---:R-:W-:Y:S05]  /*f200*/  @!P0 BRA `(.L_x_234) ;  /* 0xfffffffc00f08947 */ /* 0x004fea000383ffff */
[----:B------:R-:W-:Y:S05]  /*f210*/  BRA `(.L_x_373) ;  /* 0xffffffac002c7947 */ /* 0x000fea000383ffff */
.L_x_298:
[----:B-1----:R-:W-:-:S04]  /*f220*/  MOV R4, UR4 ;  /* 0x0000000400047c02 */ /* 0x002fc80008000f00 */
[----:B------:R1:W2:Y:S03]  /*f230*/  SYNCS.PHASECHK.TRANS64.TRYWAIT P0, [R4+URZ+0xe8], R3 ;  /* 0x0000e803040075a7 */ /* 0x0002a6000800017f */
[----:B--2---:R-:W-:Y:S05]  /*f240*/  @!P0 NANOSLEEP.SYNCS 0x989680 ;  /* 0x009896800000895d */ /* 0x004fea0003900000 */
[----:B------:R-:W2:Y:S02]  /*f250*/  @!P0 SYNCS.PHASECHK.TRANS64 P0, [R4+URZ+0xe8], R3 ;  /* 0x0000e803040085a7 */ /* 0x000ea4000800007f */
[----:B--2---:R-:W-:Y:S05]  /*f260*/  @!P0 BRA `(.L_x_298) ;  /* 0xfffffffc00ec8947 */ /* 0x004fea000383ffff */
[----:B------:R-:W-:Y:S05]  /*f270*/  BRA `(.L_x_297) ;  /* 0xffffffd800187947 */ /* 0x000fea000383ffff */
.L_x_307:
[----:B-1----:R-:W-:-:S04]  /*f280*/  MOV R5, UR5 ;  /* 0x0000000500057c02 */ /* 0x002fc80008000f00 */
[----:B------:R1:W2:Y:S03]  /*f290*/  SYNCS.PHASECHK.TRANS64.TRYWAIT P1, [R5+URZ+0xc0], R4 ;  /* 0x0000c004050075a7 */ /* 0x0002a6000802017f */
[----:B--2---:R-:W-:Y:S05]  /*f2a0*/  @!P1 NANOSLEEP.SYNCS 0x989680 ;  /* 0x009896800000995d */ /* 0x004fea0003900000 */
[----:B------:R-:W2:Y:S02]  /*f2b0*/  @!P1 SYNCS.PHASECHK.TRANS64 P1, [R5+URZ+0xc0], R4 ;  /* 0x0000c004050095a7 */ /* 0x000ea4000802007f */
[----:B--2---:R-:W-:Y:S05]  /*f2c0*/  @!P1 BRA `(.L_x_307) ;  /* 0xfffffffc00ec9947 */ /* 0x004fea000383ffff */
[----:B------:R-:W-:Y:S05]  /*f2d0*/  BRA `(.L_x_374) ;  /* 0xffffffdc00047947 */ /* 0x000fea000383ffff */
.L_x_313:
[----:B-12---:R-:W-:-:S04]  /*f2e0*/  MOV R5, UR5 ;  /* 0x0000000500057c02 */ /* 0x006fc80008000f00 */
[----:B------:R1:W2:Y:S03]  /*f2f0*/  SYNCS.PHASECHK.TRANS64.TRYWAIT P1, [R5+URZ+0xc8], R4 ;  /* 0x0000c804050075a7 */ /* 0x0002a6000802017f */
[----:B--2---:R-:W-:Y:S05]  /*f300*/  @!P1 NANOSLEEP.SYNCS 0x989680 ;  /* 0x009896800000995d */ /* 0x004fea0003900000 */
[----:B------:R-:W2:Y:S02]  /*f310*/  @!P1 SYNCS.PHASECHK.TRANS64 P1, [R5+URZ+0xc8], R4 ;  /* 0x0000c804050095a7 */ /* 0x000ea4000802007f */
[----:B--2---:R-:W-:Y:S05]  /*f320*/  @!P1 BRA `(.L_x_313) ;  /* 0xfffffffc00ec9947 */ /* 0x004fea000383ffff */
[----:B------:R-:W-:Y:S05]  /*f330*/  BRA `(.L_x_375) ;  /* 0xffffffdc004c7947 */ /* 0x000fea000383ffff */
.L_x_319:
[----:B-123--:R-:W-:-:S04]  /*f340*/  IMAD.U32 R5, RZ, RZ, UR5 ;  /* 0x00000005ff057e24 */ /* 0x00efc8000f8e00ff */
[----:B------:R1:W2:Y:S03]  /*f350*/  SYNCS.PHASECHK.TRANS64.TRYWAIT P1, [R5+URZ+0xd0], R4 ;  /* 0x0000d004050075a7 */ /* 0x0002a6000802017f */
[----:B--2---:R-:W-:Y:S05]  /*f360*/  @!P1 NANOSLEEP.SYNCS 0x989680 ;  /* 0x009896800000995d */ /* 0x004fea0003900000 */
[----:B------:R-:W2:Y:S02]  /*f370*/  @!P1 SYNCS.PHASECHK.TRANS64 P1, [R5+URZ+0xd0], R4 ;  /* 0x0000d004050095a7 */ /* 0x000ea4000802007f */
[----:B--2---:R-:W-:Y:S05]  /*f380*/  @!P1 BRA `(.L_x_319) ;  /* 0xfffffffc00ec9947 */ /* 0x004fea000383ffff */
[----:B------:R-:W-:Y:S05]  /*f390*/  BRA `(.L_x_376) ;  /* 0xffffffdc00a07947 */ /* 0x000fea000383ffff */
.L_x_325:
[----:B-1234-:R-:W-:-:S04]  /*f3a0*/  MOV R5, UR5 ;  /* 0x0000000500057c02 */ /* 0x01efc80008000f00 */
[----:B------:R1:W2:Y:S03]  /*f3b0*/  SYNCS.PHASECHK.TRANS64.TRYWAIT P1, [R5+URZ+0xd8], R4 ;  /* 0x0000d804050075a7 */ /* 0x0002a6000802017f */
[----:B--2---:R-:W-:Y:S05]  /*f3c0*/  @!P1 NANOSLEEP.SYNCS 0x989680 ;  /* 0x009896800000995d */ /* 0x004fea0003900000 */
[----:B------:R-:W2:Y:S02]  /*f3d0*/  @!P1 SYNCS.PHASECHK.TRANS64 P1, [R5+URZ+0xd8], R4 ;  /* 0x0000d804050095a7 */ /* 0x000ea4000802007f */
[----:B--2---:R-:W-:Y:S05]  /*f3e0*/  @!P1 BRA `(.L_x_325) ;  /* 0xfffffffc00ec9947 */ /* 0x004fea000383ffff */
[----:B------:R-:W-:Y:S05]  /*f3f0*/  BRA `(.L_x_377) ;  /* 0xffffffdc00e87947 */ /* 0x000fea000383ffff */
.L_x_337:
[----:B------:R1:W1:Y:S02]  /*f400*/  SYNCS.PHASECHK.TRANS64.TRYWAIT P0, [R3+URZ+0xc0], R0 ;  /* 0x0000c000030075a7 */ /* 0x000264000800017f */
[----:B-1----:R-:W-:Y:S05]  /*f410*/  @!P0 NANOSLEEP.SYNCS 0x989680 ;  /* 0x009896800000895d */ /* 0x002fea0003900000 */
[----:B------:R-:W1:Y:S02]  /*f420*/  @!P0 SYNCS.PHASECHK.TRANS64 P0, [R3+URZ+0xc0], R0 ;  /* 0x0000c000030085a7 */ /* 0x000e64000800007f */
[----:B-1----:R-:W-:Y:S05]  /*f430*/  @!P0 BRA `(.L_x_337) ;  /* 0xfffffffc00f08947 */ /* 0x002fea000383ffff */
[----:B------:R-:W-:Y:S05]  /*f440*/  BRA `(.L_x_378) ;  /* 0xffffffe400e87947 */ /* 0x000fea000383ffff */
.L_x_339:
[----:B------:R1:W1:Y:S02]  /*f450*/  SYNCS.PHASECHK.TRANS64.TRYWAIT P0, [R3+URZ+0xc8], R0 ;  /* 0x0000c800030075a7 */ /* 0x000264000800017f */
[----:B-1----:R-:W-:Y:S05]  /*f460*/  @!P0 NANOSLEEP.SYNCS 0x989680 ;  /* 0x009896800000895d */ /* 0x002fea0003900000 */
[----:B------:R-:W1:Y:S02]  /*f470*/  @!P0 SYNCS.PHASECHK.TRANS64 P0, [R3+URZ+0xc8], R0 ;  /* 0x0000c800030085a7 */ /* 0x000e64000800007f */
[----:B-1----:R-:W-:Y:S05]  /*f480*/  @!P0 BRA `(.L_x_339) ;  /* 0xfffffffc00f08947 */ /* 0x002fea000383ffff */
[----:B------:R-:W-:Y:S05]  /*f490*/  BRA `(.L_x_379) ;  /* 0xffffffe400e47947 */ /* 0x000fea000383ffff */
.L_x_341:
[----:B------:R1:W1:Y:S02]  /*f4a0*/  SYNCS.PHASECHK.TRANS64.TRYWAIT P0, [R3+URZ+0xd0], R0 ;  /* 0x0000d000030075a7 */ /* 0x000264000800017f */
[----:B-1----:R-:W-:Y:S05]  /*f4b0*/  @!P0 NANOSLEEP.SYNCS 0x989680 ;  /* 0x009896800000895d */ /* 0x002fea0003900000 */
[----:B------:R-:W1:Y:S02]  /*f4c0*/  @!P0 SYNCS.PHASECHK.TRANS64 P0, [R3+URZ+0xd0], R0 ;  /* 0x0000d000030085a7 */ /* 0x000e64000800007f */
[----:B-1----:R-:W-:Y:S05]  /*f4d0*/  @!P0 BRA `(.L_x_341) ;  /* 0xfffffffc00f08947 */ /* 0x002fea000383ffff */
[----:B------:R-:W-:Y:S05]  /*f4e0*/  BRA `(.L_x_380) ;  /* 0xffffffe400e07947 */ /* 0x000fea000383ffff */
.L_x_345:
[----:B------:R-:W-:Y:S01]  /*f4f0*/  BSSY B1, `(.L_x_381) ;  /* 0x0000006000017945 */ /* 0x000fe20003800000 */
[----:B------:R-:W-:-:S07]  /*f500*/  MOV R15, 0xffffffff ;  /* 0xffffffff000f7802 */ /* 0x000fce0000000f00 */
[----:B------:R-:W-:Y:S05]  /*f510*/  WARPSYNC.COLLECTIVE R15, `(.L_x_382) ;  /* 0x000000000f0c7348 */ /* 0x000fea0003c00000 */
[----:B------:R-:W-:Y:S02]  /*f520*/  ELECT P6, UR62, PT ;  /* 0x00000000003e782f */ /* 0x000fe400038c0000 */
[----:B------:R-:W-:Y:S01]  /*f530*/  MOV R14, UR62 ;  /* 0x0000003e000e7c02 */ /* 0x000fe20008000f00 */
[----:B------:R-:W-:Y:S10]  /*f540*/  ENDCOLLECTIVE ;  /* 0x000000000000791b */ /* 0x000ff40003800000 */
.L_x_382:
[----:B------:R-:W-:Y:S05]  /*f550*/  BSYNC B1 ;  /* 0x0000000000017941 */ /* 0x000fea0003800000 */
.L_x_381:
[----:B------:R-:W-:Y:S05]  /*f560*/  BRA `(.L_x_383) ;  /* 0xffffffe800607947 */ /* 0x000fea000383ffff */
.L_x_348:
[----:B-1----:R1:W2:Y:S02]  /*f570*/  SYNCS.PHASECHK.TRANS64.TRYWAIT P0, [R14+URZ+0x50], R11 ;  /* 0x0000500b0e0075a7 */ /* 0x0022a4000800017f */
[----:B--2---:R-:W-:Y:S05]  /*f580*/  @!P0 NANOSLEEP.SYNCS 0x989680 ;  /* 0x009896800000895d */ /* 0x004fea0003900000 */
[----:B------:R-:W2:Y:S02]  /*f590*/  @!P0 SYNCS.PHASECHK.TRANS64 P0, [R14+URZ+0x50], R11 ;  /* 0x0000500b0e0085a7 */ /* 0x000ea4000800007f */
[----:B--2---:R-:W-:Y:S05]  /*f5a0*/  @!P0 BRA `(.L_x_348) ;  /* 0xfffffffc00f08947 */ /* 0x004fea000383ffff */
[----:B------:R-:W-:Y:S05]  /*f5b0*/  BRA `(.L_x_384) ;  /* 0xffffffe800987947 */ /* 0x000fea000383ffff */
.L_x_356:
[----:B------:R-:W-:Y:S01]  /*f5c0*/  BSSY B0, `(.L_x_385) ;  /* 0x0000006000007945 */ /* 0x000fe20003800000 */
[----:B------:R-:W-:-:S07]  /*f5d0*/  MOV R15, 0xffffffff ;  /* 0xffffffff000f7802 */ /* 0x000fce0000000f00 */
[----:B------:R-:W-:Y:S05]  /*f5e0*/  WARPSYNC.COLLECTIVE R15, `(.L_x_386) ;  /* 0x000000000f0c7348 */ /* 0x000fea0003c00000 */
[----:B------:R-:W-:Y:S02]  /*f5f0*/  ELECT P6, UR62, PT ;  /* 0x00000000003e782f */ /* 0x000fe400038c0000 */
[----:B------:R-:W-:Y:S01]  /*f600*/  MOV R14, UR62 ;  /* 0x0000003e000e7c02 */ /* 0x000fe20008000f00 */
[----:B------:R-:W-:Y:S10]  /*f610*/  ENDCOLLECTIVE ;  /* 0x000000000000791b */ /* 0x000ff40003800000 */
.L_x_386:
[----:B------:R-:W-:Y:S05]  /*f620*/  BSYNC B0 ;  /* 0x0000000000007941 */ /* 0x000fea0003800000 */
.L_x_385:
[----:B------:R-:W-:Y:S05]  /*f630*/  BRA `(.L_x_387) ;  /* 0xfffffff000ec7947 */ /* 0x000fea000383ffff */
.L_x_360:
[----:B-1----:R1:W2:Y:S02]  /*f640*/  SYNCS.PHASECHK.TRANS64.TRYWAIT P0, [R7+URZ], R2 ;  /* 0x00000002070075a7 */ /* 0x0022a4000800017f */
[----:B--2---:R-:W-:Y:S05]  /*f650*/  @!P0 NANOSLEEP.SYNCS 0x989680 ;  /* 0x009896800000895d */ /* 0x004fea0003900000 */
[----:B------:R-:W2:Y:S02]  /*f660*/  @!P0 SYNCS.PHASECHK.TRANS64 P0, [R7+URZ], R2 ;  /* 0x00000002070085a7 */ /* 0x000ea4000800007f */
[----:B--2---:R-:W-:Y:S05]  /*f670*/  @!P0 BRA `(.L_x_360) ;  /* 0xfffffffc00f08947 */ /* 0x004fea000383ffff */
[----:B------:R-:W-:Y:S05]  /*f680*/  BRA `(.L_x_388) ;  /* 0xfffffff4002c7947 */ /* 0x000fea000383ffff */
.L_x_361:
[----:B-1----:R1:W2:Y:S02]  /*f690*/  SYNCS.PHASECHK.TRANS64.TRYWAIT P0, [R9+URZ], R4 ;  /* 0x00000004090075a7 */ /* 0x0022a4000800017f */
[----:B--2---:R-:W-:Y:S05]  /*f6a0*/  @!P0 NANOSLEEP.SYNCS 0x989680 ;  /* 0x009896800000895d */ /* 0x004fea0003900000 */
[----:B------:R-:W2:Y:S02]  /*f6b0*/  @!P0 SYNCS.PHASECHK.TRANS64 P0, [R9+URZ], R4 ;  /* 0x00000004090085a7 */ /* 0x000ea4000800007f */
[----:B--2---:R-:W-:Y:S05]  /*f6c0*/  @!P0 BRA `(.L_x_361) ;  /* 0xfffffffc00f08947 */ /* 0x004fea000383ffff */
[----:B------:R-:W-:Y:S05]  /*f6d0*/  BRA `(.L_x_389) ;  /* 0xfffffff4003c7947 */ /* 0x000fea000383ffff */
.L_x_362:
[----:B-1----:R1:W2:Y:S02]  /*f6e0*/  SYNCS.PHASECHK.TRANS64.TRYWAIT P0, [R6+URZ], R5 ;  /* 0x00000005060075a7 */ /* 0x0022a4000800017f */
[----:B--2---:R-:W-:Y:S05]  /*f6f0*/  @!P0 NANOSLEEP.SYNCS 0x989680 ;  /* 0x009896800000895d */ /* 0x004fea0003900000 */
[----:B------:R-:W2:Y:S02]  /*f700*/  @!P0 SYNCS.PHASECHK.TRANS64 P0, [R6+URZ], R5 ;  /* 0x00000005060085a7 */ /* 0x000ea4000800007f */
[----:B--2---:R-:W-:Y:S05]  /*f710*/  @!P0 BRA `(.L_x_362) ;  /* 0xfffffffc00f08947 */ /* 0x004fea000383ffff */
[----:B------:R-:W-:Y:S05]  /*f720*/  BRA `(.L_x_390) ;  /* 0xfffffff4004c7947 */ /* 0x000fea000383ffff */
.L_x_363:
[----:B-1----:R1:W2:Y:S02]  /*f730*/  SYNCS.PHASECHK.TRANS64.TRYWAIT P0, [R9+URZ], R4 ;  /* 0x00000004090075a7 */ /* 0x0022a4000800017f */
[----:B--2---:R-:W-:Y:S05]  /*f740*/  @!P0 NANOSLEEP.SYNCS 0x989680 ;  /* 0x009896800000895d */ /* 0x004fea0003900000 */
[----:B------:R-:W2:Y:S02]  /*f750*/  @!P0 SYNCS.PHASECHK.TRANS64 P0, [R9+URZ], R4 ;  /* 0x00000004090085a7 */ /* 0x000ea4000800007f */
[----:B--2---:R-:W-:Y:S05]  /*f760*/  @!P0 BRA `(.L_x_363) ;  /* 0xfffffffc00f08947 */ /* 0x004fea000383ffff */
[----:B------:R-:W-:Y:S05]  /*f770*/  BRA `(.L_x_391) ;  /* 0xfffffff4005c7947 */ /* 0x000fea000383ffff */
.L_x_364:
[----:B-1----:R1:W2:Y:S02]  /*f780*/  SYNCS.PHASECHK.TRANS64.TRYWAIT P0, [R6+URZ], R5 ;  /* 0x00000005060075a7 */ /* 0x0022a4000800017f */
[----:B--2---:R-:W-:Y:S05]  /*f790*/  @!P0 NANOSLEEP.SYNCS 0x989680 ;  /* 0x009896800000895d */ /* 0x004fea0003900000 */
[----:B------:R-:W2:Y:S02]  /*f7a0*/  @!P0 SYNCS.PHASECHK.TRANS64 P0, [R6+URZ], R5 ;  /* 0x00000005060085a7 */ /* 0x000ea4000800007f */
[----:B--2---:R-:W-:Y:S05]  /*f7b0*/  @!P0 BRA `(.L_x_364) ;  /* 0xfffffffc00f08947 */ /* 0x004fea000383ffff */
[----:B------:R-:W-:Y:S05]  /*f7c0*/  BRA `(.L_x_392) ;  /* 0xfffffff4006c7947 */ /* 0x000fea000383ffff */
.L_x_365:
[----:B-1----:R1:W2:Y:S02]  /*f7d0*/  SYNCS.PHASECHK.TRANS64.TRYWAIT P0, [R9+URZ], R4 ;  /* 0x00000004090075a7 */ /* 0x0022a4000800017f */
[----:B--2---:R-:W-:Y:S05]  /*f7e0*/  @!P0 NANOSLEEP.SYNCS 0x989680 ;  /* 0x009896800000895d */ /* 0x004fea0003900000 */
[----:B------:R-:W2:Y:S02]  /*f7f0*/  @!P0 SYNCS.PHASECHK.TRANS64 P0, [R9+URZ], R4 ;  /* 0x00000004090085a7 */ /* 0x000ea4000800007f */
[----:B--2---:R-:W-:Y:S05]  /*f800*/  @!P0 BRA `(.L_x_365) ;  /* 0xfffffffc00f08947 */ /* 0x004fea000383ffff */
[----:B------:R-:W-:Y:S05]  /*f810*/  BRA `(.L_x_393) ;  /* 0xfffffff4007c7947 */ /* 0x000fea000383ffff */
.L_x_366:
[----:B-1----:R1:W2:Y:S02]  /*f820*/  SYNCS.PHASECHK.TRANS64.TRYWAIT P0, [R6+URZ], R5 ;  /* 0x00000005060075a7 */ /* 0x0022a4000800017f */
[----:B--2---:R-:W-:Y:S05]  /*f830*/  @!P0 NANOSLEEP.SYNCS 0x989680 ;  /* 0x009896800000895d */ /* 0x004fea0003900000 */
[----:B------:R-:W2:Y:S02]  /*f840*/  @!P0 SYNCS.PHASECHK.TRANS64 P0, [R6+URZ], R5 ;  /* 0x00000005060085a7 */ /* 0x000ea4000800007f */
[----:B--2---:R-:W-:Y:S05]  /*f850*/  @!P0 BRA `(.L_x_366) ;  /* 0xfffffffc00f08947 */ /* 0x004fea000383ffff */
[----:B------:R-:W-:Y:S05]  /*f860*/  BRA `(.L_x_394) ;  /* 0xfffffff4008c7947 */ /* 0x000fea000383ffff */
.L_x_367:
[----:B-1----:R1:W2:Y:S02]  /*f870*/  SYNCS.PHASECHK.TRANS64.TRYWAIT P0, [R9+URZ], R4 ;  /* 0x00000004090075a7 */ /* 0x0022a4000800017f */
[----:B--2---:R-:W-:Y:S05]  /*f880*/  @!P0 NANOSLEEP.SYNCS 0x989680 ;  /* 0x009896800000895d */ /* 0x004fea0003900000 */
[----:B------:R-:W2:Y:S02]  /*f890*/  @!P0 SYNCS.PHASECHK.TRANS64 P0, [R9+URZ], R4 ;  /* 0x00000004090085a7 */ /* 0x000ea4000800007f */
[----:B--2---:R-:W-:Y:S05]  /*f8a0*/  @!P0 BRA `(.L_x_367) ;  /* 0xfffffffc00f08947 */ /* 0x004fea000383ffff */
[----:B------:R-:W-:Y:S05]  /*f8b0*/  BRA `(.L_x_395) ;  /* 0xfffffff4009c7947 */ /* 0x000fea000383ffff */
.L_x_368:
[----:B--2---:R2:W3:Y:S02]  /*f8c0*/  SYNCS.PHASECHK.TRANS64.TRYWAIT P0, [R6+URZ], R5 ;  /* 0x00000005060075a7 */ /* 0x0044e4000800017f */
[----:B---3--:R-:W-:Y:S05]  /*f8d0*/  @!P0 NANOSLEEP.SYNCS 0x989680 ;  /* 0x009896800000895d */ /* 0x008fea0003900000 */
[----:B------:R-:W3:Y:S02]  /*f8e0*/  @!P0 SYNCS.PHASECHK.TRANS64 P0, [R6+URZ], R5 ;  /* 0x00000005060085a7 */ /* 0x000ee4000800007f */
[----:B---3--:R-:W-:Y:S05]  /*f8f0*/  @!P0 BRA `(.L_x_368) ;  /* 0xfffffffc00f08947 */ /* 0x008fea000383ffff */
[----:B------:R-:W-:Y:S05]  /*f900*/  BRA `(.L_x_396) ;  /* 0xfffffff400a47947 */ /* 0x000fea000383ffff */
        .weak           $__internal_0_$__cuda_sm20_rcp_rn_f32_slowpath
        .type           $__internal_0_$__cuda_sm20_rcp_rn_f32_slowpath,@function
        .size           $__internal_0_$__cuda_sm20_rcp_rn_f32_slowpath,(.L_x_402 - $__internal_0_$__cuda_sm20_rcp_rn_f32_slowpath)
$__internal_0_$__cuda_sm20_rcp_rn_f32_slowpath:
[----:B------:R-:W-:Y:S01]  /*f910*/  IMAD.SHL.U32 R0, R3, 0x2, RZ ;  /* 0x0000000203007824 */ /* 0x000fe200078e00ff */
[----:B------:R-:W-:Y:S04]  /*f920*/  BSSY B0, `(.L_x_397) ;  /* 0x0000030000007945 */ /* 0x000fe80003800000 */
[----:B------:R-:W-:-:S04]  /*f930*/  SHF.R.U32.HI R44, RZ, 0x18, R0 ;  /* 0x00000018ff2c7819 */ /* 0x000fc80000011600 */
[----:B------:R-:W-:-:S13]  /*f940*/  ISETP.NE.U32.AND P2, PT, R44, RZ, PT ;  /* 0x000000ff2c00720c */ /* 0x000fda0003f45070 */
[----:B------:R-:W-:Y:S05]  /*f950*/  @P2 BRA `(.L_x_398) ;  /* 0x0000000000282947 */ /* 0x000fea0003800000 */
[----:B------:R-:W-:-:S04]  /*f960*/  SHF.L.U32 R0, R3, 0x1, RZ ;  /* 0x0000000103007819 */ /* 0x000fc800000006ff */
[----:B------:R-:W-:-:S13]  /*f970*/  ISETP.NE.AND P2, PT, R0, RZ, PT ;  /* 0x000000ff0000720c */ /* 0x000fda0003f45270 */
[----:B------:R-:W-:Y:S01]  /*f980*/  @P2 FFMA R13, R3, 1.84467440737095516160e+19, RZ ;  /* 0x5f800000030d2823 */ /* 0x000fe200000000ff */
[----:B------:R-:W-:Y:S08]  /*f990*/  @!P2 MUFU.RCP R12, R3 ;  /* 0x00000003000ca308 */ /* 0x000ff00000001000 */
[----:B------:R-:W1:Y:S02]  /*f9a0*/  @P2 MUFU.RCP R0, R13 ;  /* 0x0000000d00002308 */ /* 0x000e640000001000 */
[----:B-1----:R-:W-:-:S04]  /*f9b0*/  @P2 FFMA R34, R13, R0, -1 ;  /* 0xbf8000000d222423 */ /* 0x002fc80000000000 */
[----:B------:R-:W-:-:S04]  /*f9c0*/  @P2 FADD.FTZ R35, -R34, -RZ ;  /* 0x800000ff22232221 */ /* 0x000fc80000010100 */
[----:B------:R-:W-:-:S04]  /*f9d0*/  @P2 FFMA R0, R0, R35, R0 ;  /* 0x0000002300002223 */ /* 0x000fc80000000000 */
[----:B------:R-:W-:Y:S01]  /*f9e0*/  @P2 FFMA R12, R0, 1.84467440737095516160e+19, RZ ;  /* 0x5f800000000c2823 */ /* 0x000fe200000000ff */
[----:B------:R-:W-:Y:S06]  /*f9f0*/  BRA `(.L_x_399) ;  /* 0x0000000000887947 */ /* 0x000fec0003800000 */
.L_x_398:
[----:B------:R-:W-:-:S04]  /*fa00*/  IADD3 R48, R44, -0xfd, RZ ;  /* 0xffffff032c307810 */ /* 0x000fc80007ffe0ff */
[----:B------:R-:W-:-:S13]  /*fa10*/  ISETP.GT.U32.AND P2, PT, R48, 0x1, PT ;  /* 0x000000013000780c */ /* 0x000fda0003f44070 */
[----:B------:R-:W-:Y:S05]  /*fa20*/  @P2 BRA `(.L_x_400) ;  /* 0x0000000000782947 */ /* 0x000fea0003800000 */
[----:B------:R-:W-:Y:S02]  /*fa30*/  LOP3.LUT R0, R3, 0x7fffff, RZ, 0xc0, !PT ;  /* 0x007fffff03007812 */ /* 0x000fe400078ec0ff */
[----:B------:R-:W-:Y:S02]  /*fa40*/  MOV R35, 0x3 ;  /* 0x0000000300237802 */ /* 0x000fe40000000f00 */
[----:B------:R-:W-:Y:S02]  /*fa50*/  LOP3.LUT R0, R0, 0x3f800000, RZ, 0xfc, !PT ;  /* 0x3f80000000007812 */ /* 0x000fe400078efcff */
[----:B------:R-:W-:Y:S02]  /*fa60*/  SHF.L.U32 R35, R35, R48, RZ ;  /* 0x0000003023237219 */ /* 0x000fe400000006ff */
[----:B------:R-:W1:Y:S02]  /*fa70*/  MUFU.RCP R13, R0 ;  /* 0x00000000000d7308 */ /* 0x000e640000001000 */
[----:B-1----:R-:W-:-:S04]  /*fa80*/  FFMA R12, R0, R13, -1 ;  /* 0xbf800000000c7423 */ /* 0x002fc8000000000d */
[----:B------:R-:W-:-:S04]  /*fa90*/  FADD.FTZ R12, -R12, -RZ ;  /* 0x800000ff0c0c7221 */ /* 0x000fc80000010100 */
[CCC-:B------:R-:W-:Y:S01]  /*faa0*/  FFMA.RM R34, R13.reuse, R12.reuse, R13.reuse ;  /* 0x0000000c0d227223 */ /* 0x1c0fe2000000400d */
[----:B------:R-:W-:-:S04]  /*fab0*/  FFMA.RP R13, R13, R12, R13 ;  /* 0x0000000c0d0d7223 */ /* 0x000fc8000000800d */
[C---:B------:R-:W-:Y:S02]  /*fac0*/  LOP3.LUT R12, R34.reuse, 0x7fffff, RZ, 0xc0, !PT ;  /* 0x007fffff220c7812 */ /* 0x040fe400078ec0ff */
[----:B------:R-:W-:Y:S02]  /*fad0*/  FSETP.NEU.FTZ.AND P2, PT, R34, R13, PT ;  /* 0x0000000d2200720b */ /* 0x000fe40003f5d000 */
[----:B------:R-:W-:Y:S02]  /*fae0*/  LOP3.LUT R12, R12, 0x800000, RZ, 0xfc, !PT ;  /* 0x008000000c0c7812 */ /* 0x000fe400078efcff */
[----:B------:R-:W-:Y:S02]  /*faf0*/  SEL R13, RZ, 0xffffffff, !P2 ;  /* 0xffffffffff0d7807 */ /* 0x000fe40005000000 */
[----:B------:R-:W-:-:S03]  /*fb00*/  LOP3.LUT R35, R35, R12, RZ, 0xc0, !PT ;  /* 0x0000000c23237212 */ /* 0x000fc600078ec0ff */
[----:B------:R-:W-:Y:S01]  /*fb10*/  IMAD.MOV R13, RZ, RZ, -R13 ;  /* 0x000000ffff0d7224 */ /* 0x000fe200078e0a0d */
[----:B------:R-:W-:-:S04]  /*fb20*/  SHF.R.U32.HI R35, RZ, R48, R35 ;  /* 0x00000030ff237219 */ /* 0x000fc80000011623 */
[----:B------:R-:W-:Y:S02]  /*fb30*/  LOP3.LUT P3, RZ, R13, R48, R12, 0xf8, !PT ;  /* 0x000000300dff7212 */ /* 0x000fe4000786f80c */
[C---:B------:R-:W-:Y:S02]  /*fb40*/  LOP3.LUT P2, RZ, R35.reuse, 0x1, RZ, 0xc0, !PT ;  /* 0x0000000123ff7812 */ /* 0x040fe4000784c0ff */
[----:B------:R-:W-:Y:S02]  /*fb50*/  LOP3.LUT P4, RZ, R35, 0x2, RZ, 0xc0, !PT ;  /* 0x0000000223ff7812 */ /* 0x000fe4000788c0ff */
[----:B------:R-:W-:Y:S02]  /*fb60*/  IADD3 R13, R44, -0xfc, RZ ;  /* 0xffffff042c0d7810 */ /* 0x000fe40007ffe0ff */
[----:B------:R-:W-:Y:S02]  /*fb70*/  PLOP3.LUT P2, PT, P2, P3, P4, 0xe0, 0x0 ;  /* 0x000000000000781c */ /* 0x000fe40001747c40 */
[----:B------:R-:W-:-:S02]  /*fb80*/  LOP3.LUT P3, RZ, R3, 0x7fffff, RZ, 0xc0, !PT ;  /* 0x007fffff03ff7812 */ /* 0x000fc4000786c0ff */
[----:B------:R-:W-:Y:S02]  /*fb90*/  SEL R0, RZ, 0x1, !P2 ;  /* 0x00000001ff007807 */ /* 0x000fe40005000000 */
[----:B------:R-:W-:Y:S02]  /*fba0*/  SHF.R.U32.HI R12, RZ, R13, R12 ;  /* 0x0000000dff0c7219 */ /* 0x000fe4000001160c */
[----:B------:R-:W-:-:S04]  /*fbb0*/  IADD3 R0, -R0, RZ, RZ ;  /* 0x000000ff00007210 */ /* 0x000fc80007ffe1ff */
[----:B------:R-:W-:-:S13]  /*fbc0*/  ISETP.GE.AND P2, PT, R0, RZ, PT ;  /* 0x000000ff0000720c */ /* 0x000fda0003f46270 */
[----:B------:R-:W-:-:S05]  /*fbd0*/  @!P2 IADD3 R12, R12, 0x1, RZ ;  /* 0x000000010c0ca810 */ /* 0x000fca0007ffe0ff */
[----:B------:R-:W-:-:S05]  /*fbe0*/  @!P3 IMAD.SHL.U32 R12, R12, 0x2, RZ ;  /* 0x000000020c0cb824 */ /* 0x000fca00078e00ff */
[----:B------:R-:W-:Y:S01]  /*fbf0*/  LOP3.LUT R12, R12, 0x80000000, R3, 0xf8, !PT ;  /* 0x800000000c0c7812 */ /* 0x000fe200078ef803 */
[----:B------:R-:W-:Y:S06]  /*fc00*/  BRA `(.L_x_399) ;  /* 0x0000000000047947 */ /* 0x000fec0003800000 */
.L_x_400:
[----:B------:R1:W2:Y:S02]  /*fc10*/  MUFU.RCP R12, R3 ;  /* 0x00000003000c7308 */ /* 0x0002a40000001000 */
.L_x_399:
[----:B------:R-:W-:Y:S05]  /*fc20*/  BSYNC B0 ;  /* 0x0000000000007941 */ /* 0x000fea0003800000 */
.L_x_397:
[----:B--2---:R-:W-:Y:S02]  /*fc30*/  MOV R0, R12 ;  /* 0x0000000c00007202 */ /* 0x004fe40000000f00 */
[----:B------:R-:W-:Y:S02]  /*fc40*/  MOV R12, R36 ;  /* 0x00000024000c7202 */ /* 0x000fe40000000f00 */
[----:B------:R-:W-:-:S04]  /*fc50*/  MOV R13, 0x0 ;  /* 0x00000000000d7802 */ /* 0x000fc80000000f00 */
[----:B-1----:R-:W-:Y:S05]  /*fc60*/  RET.REL.NODEC R12 `(_ZN7cutlass13device_kernelINS_4gemm6kernel13GemmUniversalIN4cute5tupleIJiiiiEEENS1_10collective13CollectiveMmaINS1_37MainloopSm90TmaGmmaWarpSpecializedFP8ILi10ENS5_IJNS4_1CILi2EEENSA_ILi1EEESC_EEENS1_35KernelTmaWarpSpecializedCooperativeEEENS5_IJNSA_ILi256EEENSA_ILi64EEESH_EEENS_12float_e4m3_tENS5_IJlSC_lEEESJ_SK_NS4_8TiledMMAINS4_8MMA_AtomIJNS4_4SM904GMMA30MMA_64x64x32_F32E4M3E4M3_SS_TNILNSO_7ScaleInE1ELSQ_1EEEEEENS4_6LayoutISD_NS5_IJSC_NSA_ILi0EEESU_EEEEENS5_IJNS4_10UnderscoreESX_SX_EEEEENS4_13SM90_TMA_LOADENS4_14ComposedLayoutINS4_7SwizzleILi2ELi4ELi3EEENS4_18smem_ptr_flag_bitsILi8EEENST_INS5_IJNSA_ILi8EEESH_EEENS5_IJSH_SC_EEEEEEEvNS4_8identityENS4_23SM90_TMA_LOAD_MULTICASTES1A_vS1B_EENS_8epilogue10collective18CollectiveEpilogueINS1E_22Sm90TmaWarpSpecializedILi4ELi2ELi16ELb0ELb0EEEJSI_NS5_IJNSA_ILi128EEENSA_ILi32EEEEEESJ_SK_SJ_SK_NS1E_6fusion15FusionCallbacksIS1I_NS1M_13LinCombEltActINS1E_6thread7SigmoidESJ_fSJ_fLNS_15FloatRoundStyleE2EEESI_S1L_JEEES10_NS11_INS12_ILi1ELi4ELi3EEES15_NST_INS5_IJS16_S1K_EEENS5_IJS1K_SC_EEEEEEENS4_39AutoVectorizingCopyWithAssumedAlignmentILi128EEENS4_14SM90_TMA_STOREES1Y_S20_NS4_9Copy_AtomIJNS4_17SM90_U32x4_STSM_NENS_6half_tEEEEvEEEvvEEEEvNT_6ParamsE) ;  /* 0xffffff000ce47950 */ /* 0x002fea0003c3ffff */
.L_x_401:
[----:B------:R-:W-:-:S00]  /*fc70*/  BRA `(.L_x_401) ;  /* 0xfffffffc00fc7947 */ /* 0x000fc0000383ffff */
[----:B------:R-:W-:-:S00]  /*fc80*/  NOP ;  /* 0x0000000000007918 */ /* 0x000fc00000000000 */
[----:B------:R-:W-:-:S00]  /*fc90*/  NOP ;  /* 0x0000000000007918 */ /* 0x000fc00000000000 */
[----:B------:R-:W-:-:S00]  /*fca0*/  NOP ;  /* 0x0000000000007918 */ /* 0x000fc00000000000 */
[----:B------:R-:W-:-:S00]  /*fcb0*/  NOP ;  /* 0x0000000000007918 */ /* 0x000fc00000000000 */
[----:B------:R-:W-:-:S00]  /*fcc0*/  NOP ;  /* 0x0000000000007918 */ /* 0x000fc00000000000 */
[----:B------:R-:W-:-:S00]  /*fcd0*/  NOP ;  /* 0x0000000000007918 */ /* 0x000fc00000000000 */
[----:B------:R-:W-:-:S00]  /*fce0*/  NOP ;  /* 0x0000000000007918 */ /* 0x000fc00000000000 */
[----:B------:R-:W-:-:S00]  /*fcf0*/  NOP ;  /* 0x0000000000007918 */ /* 0x000fc00000000000 */
.L_x_402:


//--------------------- .nv.global.init           --------------------------
	.section	.nv.global.init,"aw",@progbits
.nv.global.init:
	.type		$str$24,@object
	.size		$str$24,($str$25 - $str$24)
$str$24:
        /*0000*/ 	.byte	0x28, 0x61, 0x64, 0x64, 0x72, 0x65, 0x73, 0x73, 0x20, 0x26, 0x20, 0x6d, 0x61, 0x73, 0x6b, 0x29
        /*0010*/ 	.byte	0x20, 0x3d, 0x3d, 0x20, 0x30, 0x00
	.type		$str$25,@object
	.size		$str$25,(__unnamed_1 - $str$25)
$str$25:
        /*0016*/ 	.byte	0x2f, 0x74, 0x6d, 0x70, 0x2f, 0x63, 0x75, 0x74, 0x6c, 0x61, 0x73, 0x73, 0x5f, 0x73, 0x77, 0x65
        /*0026*/ 	.byte	0x65, 0x70, 0x5f, 0x73, 0x72, 0x63, 0x2f, 0x69, 0x6e, 0x63, 0x6c, 0x75, 0x64, 0x65, 0x2f, 0x63
        /*0036*/ 	.byte	0x75, 0x74, 0x65, 0x2f, 0x70, 0x6f, 0x69, 0x6e, 0x74, 0x65, 0x72, 0x5f, 0x66, 0x6c, 0x61, 0x67
        /*0046*/ 	.byte	0x67, 0x65, 0x64, 0x2e, 0x68, 0x70, 0x70, 0x00
	.type		__unnamed_1,@object
	.size		__unnamed_1,(__unnamed_2 - __unnamed_1)
__unnamed_1:
        /*004e*/ 	.byte	0x61, 0x75, 0x74, 0x6f, 0x20, 0x63, 0x75, 0x74, 0x65, 0x3a, 0x3a, 0x61, 0x73, 0x5f, 0x70, 0x6f
        /* <DEDUP_REMOVED lines=27> */
        /*020e*/ 	.byte	0x3a, 0x43, 0x3c, 0x34, 0x30, 0x39, 0x36, 0x3e, 0x3e, 0x3e, 0x3e, 0x3e, 0x5d, 0x00
	.type		__unnamed_2,@object
	.size		__unnamed_2,(.L_1 - __unnamed_2)
__unnamed_2:
        /* <DEDUP_REMOVED lines=29> */
.L_1:


//--------------------- .nv.shared._ZN7cutlass13device_kernelINS_4gemm6kernel13GemmUniversalIN4cute5tupleIJiiiiEEENS1_10collective13CollectiveMmaINS1_37MainloopSm90TmaGmmaWarpSpecializedFP8ILi10ENS5_IJNS4_1CILi2EEENSA_ILi1EEESC_EEENS1_35KernelTmaWarpSpecializedCooperativeEEENS5_IJNSA_ILi256EEENSA_ILi64EEESH_EEENS_12float_e4m3_tENS5_IJlSC_lEEESJ_SK_NS4_8TiledMMAINS4_8MMA_AtomIJNS4_4SM904GMMA30MMA_64x64x32_F32E4M3E4M3_SS_TNILNSO_7ScaleInE1ELSQ_1EEEEEENS4_6LayoutISD_NS5_IJSC_NSA_ILi0EEESU_EEEEENS5_IJNS4_10UnderscoreESX_SX_EEEEENS4_13SM90_TMA_LOADENS4_14ComposedLayoutINS4_7SwizzleILi2ELi4ELi3EEENS4_18smem_ptr_flag_bitsILi8EEENST_INS5_IJNSA_ILi8EEESH_EEENS5_IJSH_SC_EEEEEEEvNS4_8identityENS4_23SM90_TMA_LOAD_MULTICASTES1A_vS1B_EENS_8epilogue10collective18CollectiveEpilogueINS1E_22Sm90TmaWarpSpecializedILi4ELi2ELi16ELb0ELb0EEEJSI_NS5_IJNSA_ILi128EEENSA_ILi32EEEEEESJ_SK_SJ_SK_NS1E_6fusion15FusionCallbacksIS1I_NS1M_13LinCombEltActINS1E_6thread7SigmoidESJ_fSJ_fLNS_15FloatRoundStyleE2EEESI_S1L_JEEES10_NS11_INS12_ILi1ELi4ELi3EEES15_NST_INS5_IJS16_S1K_EEENS5_IJS1K_SC_EEEEEEENS4_39AutoVectorizingCopyWithAssumedAlignmentILi128EEENS4_14SM90_TMA_STOREES1Y_S20_NS4_9Copy_AtomIJNS4_17SM90_U32x4_STSM_NENS_6half_tEEEEvEEEvvEEEEvNT_6ParamsE --------------------------
	.section	.nv.shared._ZN7cutlass13device_kernelINS_4gemm6kernel13GemmUniversalIN4cute5tupleIJiiiiEEENS1_10collective13CollectiveMmaINS1_37MainloopSm90TmaGmmaWarpSpecializedFP8ILi10ENS5_IJNS4_1CILi2EEENSA_ILi1EEESC_EEENS1_35KernelTmaWarpSpecializedCooperativeEEENS5_IJNSA_ILi256EEENSA_ILi64EEESH_EEENS_12float_e4m3_tENS5_IJlSC_lEEESJ_SK_NS4_8TiledMMAINS4_8MMA_AtomIJNS4_4SM904GMMA30MMA_64x64x32_F32E4M3E4M3_SS_TNILNSO_7ScaleInE1ELSQ_1EEEEEENS4_6LayoutISD_NS5_IJSC_NSA_ILi0EEESU_EEEEENS5_IJNS4_10UnderscoreESX_SX_EEEEENS4_13SM90_TMA_LOADENS4_14ComposedLayoutINS4_7SwizzleILi2ELi4ELi3EEENS4_18smem_ptr_flag_bitsILi8EEENST_INS5_IJNSA_ILi8EEESH_EEENS5_IJSH_SC_EEEEEEEvNS4_8identityENS4_23SM90_TMA_LOAD_MULTICASTES1A_vS1B_EENS_8epilogue10collective18CollectiveEpilogueINS1E_22Sm90TmaWarpSpecializedILi4ELi2ELi16ELb0ELb0EEEJSI_NS5_IJNSA_ILi128EEENSA_ILi32EEEEEESJ_SK_SJ_SK_NS1E_6fusion15FusionCallbacksIS1I_NS1M_13LinCombEltActINS1E_6thread7SigmoidESJ_fSJ_fLNS_15FloatRoundStyleE2EEESI_S1L_JEEES10_NS11_INS12_ILi1ELi4ELi3EEES15_NST_INS5_IJS16_S1K_EEENS5_IJS1K_SC_EEEEEEENS4_39AutoVectorizingCopyWithAssumedAlignmentILi128EEENS4_14SM90_TMA_STOREES1Y_S20_NS4_9Copy_AtomIJNS4_17SM90_U32x4_STSM_NENS_6half_tEEEEvEEEvvEEEEvNT_6ParamsE,"aw",@nobits
	.sectionflags	@""
	.align	16
	.zero		1024


//--------------------- .nv.shared.reserved.0     --------------------------
	.section	.nv.shared.reserved.0,"aw",@nobits
	.weak		__nv_reservedSMEM_offset_0_alias
	.size		__nv_reservedSMEM_offset_0_alias, 0, 0
	.other		__nv_reservedSMEM_offset_0_alias,@"STO_CUDA_RESERVED_SHARED STV_DEFAULT"
__nv_reservedSMEM_offset_0_alias:
	.zero		0


//--------------------- .nv.global                --------------------------
	.section	.nv.global,"aw",@nobits
.nv.global:
	.type		_ZN39_INTERNAL_4e15800e_4_k_cu_d8e2a63a_38134cute1_E,@object
	.size		_ZN39_INTERNAL_4e15800e_4_k_cu_d8e2a63a_38134cute1_E,(_ZN39_INTERNAL_4e15800e_4_k_cu_d8e2a63a_38134cuda3std3__45__cpo6cbeginE - _ZN39_INTERNAL_4e15800e_4_k_cu_d8e2a63a_38134cute1_E)
_ZN39_INTERNAL_4e15800e_4_k_cu_d8e2a63a_38134cute1_E:
	.zero		1
	.type		_ZN39_INTERNAL_4e15800e_4_k_cu_d8e2a63a_38134cuda3std3__45__cpo6cbeginE,@object
	.size		_ZN39_INTERNAL_4e15800e_4_k_cu_d8e2a63a_38134cuda3std3__45__cpo6cbeginE,(_ZN39_INTERNAL_4e15800e_4_k_cu_d8e2a63a_38134cuda3std3__48in_placeE - _ZN39_INTERNAL_4e15800e_4_k_cu_d8e2a63a_38134cuda3std3__45__cpo6cbeginE)
_ZN39_INTERNAL_4e15800e_4_k_cu_d8e2a63a_38134cuda3std3__45__cpo6cbeginE:
	.zero		1
	.type		_ZN39_INTERNAL_4e15800e_4_k_cu_d8e2a63a_38134cuda3std3__48in_placeE,@object
	.size		_ZN39_INTERNAL_4e15800e_4_k_cu_d8e2a63a_38134cuda3std3__48in_placeE,(_ZN39_INTERNAL_4e15800e_4_k_cu_d8e2a63a_38134cuda3std6ranges3__45__cpo9iter_moveE - _ZN39_INTERNAL_4e15800e_4_k_cu_d8e2a63a_38134cuda3std3__48in_placeE)
_ZN39_INTERNAL_4e15800e_4_k_cu_d8e2a63a_38134cuda3std3__48in_placeE:
	.zero		1
	.type		_ZN39_INTERNAL_4e15800e_4_k_cu_d8e2a63a_38134cuda3std6ranges3__45__cpo9iter_moveE,@object
	.size		_ZN39_INTERNAL_4e15800e_4_k_cu_d8e2a63a_38134cuda3std6ranges3__45__cpo9iter_moveE,(_ZN39_INTERNAL_4e15800e_4_k_cu_d8e2a63a_38134cuda3std3__45__cpo5beginE - _ZN39_INTERNAL_4e15800e_4_k_cu_d8e2a63a_38134cuda3std6ranges3__45__cpo9iter_moveE)
_ZN39_INTERNAL_4e15800e_4_k_cu_d8e2a63a_38134cuda3std6ranges3__45__cpo9iter_moveE:
	.zero		1
	.type		_ZN39_INTERNAL_4e15800e_4_k_cu_d8e2a63a_38134cuda3std3__45__cpo5beginE,@object
	.size		_ZN39_INTERNAL_4e15800e_4_k_cu_d8e2a63a_38134cuda3std3__45__cpo5beginE,(_ZN39_INTERNAL_4e15800e_4_k_cu_d8e2a63a_38134cuda3std3__441_GLOBAL__N__4e15800e_4_k_cu_d8e2a63a_38136ignoreE - _ZN39_INTERNAL_4e15800e_4_k_cu_d8e2a63a_38134cuda3std3__45__cpo5beginE)
_ZN39_INTERNAL_4e15800e_4_k_cu_d8e2a63a_38134cuda3std3__45__cpo5beginE:
	.zero		1
	.type		_ZN39_INTERNAL_4e15800e_4_k_cu_d8e2a63a_38134cuda3std3__441_GLOBAL__N__4e15800e_4_k_cu_d8e2a63a_38136ignoreE,@object
	.size		_ZN39_INTERNAL_4e15800e_4_k_cu_d8e2a63a_38134cuda3std3__441_GLOBAL__N__4e15800e_4_k_cu_d8e2a63a_38136ignoreE,(_ZN39_INTERNAL_4e15800e_4_k_cu_d8e2a63a_38134cute7productE - _ZN39_INTERNAL_4e15800e_4_k_cu_d8e2a63a_38134cuda3std3__441_GLOBAL__N__4e15800e_4_k_cu_d8e2a63a_38136ignoreE)
_ZN39_INTERNAL_4e15800e_4_k_cu_d8e2a63a_38134cuda3std3__441_GLOBAL__N__4e15800e_4_k_cu_d8e2a63a_38136ignoreE:
	.zero		1
	.type		_ZN39_INTERNAL_4e15800e_4_k_cu_d8e2a63a_38134cute7productE,@object
	.size		_ZN39_INTERNAL_4e15800e_4_k_cu_d8e2a63a_38134cute7productE,(_ZN39_INTERNAL_4e15800e_4_k_cu_d8e2a63a_38134cuda3std3__45__cpo3endE - _ZN39_INTERNAL_4e15800e_4_k_cu_d8e2a63a_38134cute7productE)
_ZN39_INTERNAL_4e15800e_4_k_cu_d8e2a63a_38134cute7productE:
	.zero		1
	.type		_ZN39_INTERNAL_4e15800e_4_k_cu_d8e2a63a_38134cuda3std3__45__cpo3endE,@object
	.size		_ZN39_INTERNAL_4e15800e_4_k_cu_d8e2a63a_38134cuda3std3__45__cpo3endE,(_ZN39_INTERNAL_4e15800e_4_k_cu_d8e2a63a_38134cuda3std3__419piecewise_constructE - _ZN39_INTERNAL_4e15800e_4_k_cu_d8e2a63a_38134cuda3std3__45__cpo3endE)
_ZN39_INTERNAL_4e15800e_4_k_cu_d8e2a63a_38134cuda3std3__45__cpo3endE:
	.zero		1
	.type		_ZN39_INTERNAL_4e15800e_4_k_cu_d8e2a63a_38134cuda3std3__419piecewise_constructE,@object
	.size		_ZN39_INTERNAL_4e15800e_4_k_cu_d8e2a63a_38134cuda3std3__419piecewise_constructE,(_ZN39_INTERNAL_4e15800e_4_k_cu_d8e2a63a_38134cuda3std3__45__cpo4cendE - _ZN39_INTERNAL_4e15800e_4_k_cu_d8e2a63a_38134cuda3std3__419piecewise_constructE)
_ZN39_INTERNAL_4e15800e_4_k_cu_d8e2a63a_38134cuda3std3__419piecewise_constructE:
	.zero		1
	.type		_ZN39_INTERNAL_4e15800e_4_k_cu_d8e2a63a_38134cuda3std3__45__cpo4cendE,@object
	.size		_ZN39_INTERNAL_4e15800e_4_k_cu_d8e2a63a_38134cuda3std3__45__cpo4cendE,(_ZN39_INTERNAL_4e15800e_4_k_cu_d8e2a63a_38134cuda3std6ranges3__45__cpo4swapE - _ZN39_INTERNAL_4e15800e_4_k_cu_d8e2a63a_38134cuda3std3__45__cpo4cendE)
_ZN39_INTERNAL_4e15800e_4_k_cu_d8e2a63a_38134cuda3std3__45__cpo4cendE:
	.zero		1
	.type		_ZN39_INTERNAL_4e15800e_4_k_cu_d8e2a63a_38134cuda3std6ranges3__45__cpo4swapE,@object
	.size		_ZN39_INTERNAL_4e15800e_4_k_cu_d8e2a63a_38134cuda3std6ranges3__45__cpo4swapE,(.L_9 - _ZN39_INTERNAL_4e15800e_4_k_cu_d8e2a63a_38134cuda3std6ranges3__45__cpo4swapE)
_ZN39_INTERNAL_4e15800e_4_k_cu_d8e2a63a_38134cuda3std6ranges3__45__cpo4swapE:
	.zero		1
.L_9:


//--------------------- .nv.constant0._ZN7cutlass13device_kernelINS_4gemm6kernel13GemmUniversalIN4cute5tupleIJiiiiEEENS1_10collective13CollectiveMmaINS1_37MainloopSm90TmaGmmaWarpSpecializedFP8ILi10ENS5_IJNS4_1CILi2EEENSA_ILi1EEESC_EEENS1_35KernelTmaWarpSpecializedCooperativeEEENS5_IJNSA_ILi256EEENSA_ILi64EEESH_EEENS_12float_e4m3_tENS5_IJlSC_lEEESJ_SK_NS4_8TiledMMAINS4_8MMA_AtomIJNS4_4SM904GMMA30MMA_64x64x32_F32E4M3E4M3_SS_TNILNSO_7ScaleInE1ELSQ_1EEEEEENS4_6LayoutISD_NS5_IJSC_NSA_ILi0EEESU_EEEEENS5_IJNS4_10UnderscoreESX_SX_EEEEENS4_13SM90_TMA_LOADENS4_14ComposedLayoutINS4_7SwizzleILi2ELi4ELi3EEENS4_18smem_ptr_flag_bitsILi8EEENST_INS5_IJNSA_ILi8EEESH_EEENS5_IJSH_SC_EEEEEEEvNS4_8identityENS4_23SM90_TMA_LOAD_MULTICASTES1A_vS1B_EENS_8epilogue10collective18CollectiveEpilogueINS1E_22Sm90TmaWarpSpecializedILi4ELi2ELi16ELb0ELb0EEEJSI_NS5_IJNSA_ILi128EEENSA_ILi32EEEEEESJ_SK_SJ_SK_NS1E_6fusion15FusionCallbacksIS1I_NS1M_13LinCombEltActINS1E_6thread7SigmoidESJ_fSJ_fLNS_15FloatRoundStyleE2EEESI_S1L_JEEES10_NS11_INS12_ILi1ELi4ELi3EEES15_NST_INS5_IJS16_S1K_EEENS5_IJS1K_SC_EEEEEEENS4_39AutoVectorizingCopyWithAssumedAlignmentILi128EEENS4_14SM90_TMA_STOREES1Y_S20_NS4_9Copy_AtomIJNS4_17SM90_U32x4_STSM_NENS_6half_tEEEEvEEEvvEEEEvNT_6ParamsE --------------------------
	.section	.nv.constant0._ZN7cutlass13device_kernelINS_4gemm6kernel13GemmUniversalIN4cute5tupleIJiiiiEEENS1_10collective13CollectiveMmaINS1_37MainloopSm90TmaGmmaWarpSpecializedFP8ILi10ENS5_IJNS4_1CILi2EEENSA_ILi1EEESC_EEENS1_35KernelTmaWarpSpecializedCooperativeEEENS5_IJNSA_ILi256EEENSA_ILi64EEESH_EEENS_12float_e4m3_tENS5_IJlSC_lEEESJ_SK_NS4_8TiledMMAINS4_8MMA_AtomIJNS4_4SM904GMMA30MMA_64x64x32_F32E4M3E4M3_SS_TNILNSO_7ScaleInE1ELSQ_1EEEEEENS4_6LayoutISD_NS5_IJSC_NSA_ILi0EEESU_EEEEENS5_IJNS4_10UnderscoreESX_SX_EEEEENS4_13SM90_TMA_LOADENS4_14ComposedLayoutINS4_7SwizzleILi2ELi4ELi3EEENS4_18smem_ptr_flag_bitsILi8EEENST_INS5_IJNSA_ILi8EEESH_EEENS5_IJSH_SC_EEEEEEEvNS4_8identityENS4_23SM90_TMA_LOAD_MULTICASTES1A_vS1B_EENS_8epilogue10collective18CollectiveEpilogueINS1E_22Sm90TmaWarpSpecializedILi4ELi2ELi16ELb0ELb0EEEJSI_NS5_IJNSA_ILi128EEENSA_ILi32EEEEEESJ_SK_SJ_SK_NS1E_6fusion15FusionCallbacksIS1I_NS1M_13LinCombEltActINS1E_6thread7SigmoidESJ_fSJ_fLNS_15FloatRoundStyleE2EEESI_S1L_JEEES10_NS11_INS12_ILi1ELi4ELi3EEES15_NST_INS5_IJS16_S1K_EEENS5_IJS1K_SC_EEEEEEENS4_39AutoVectorizingCopyWithAssumedAlignmentILi128EEENS4_14SM90_TMA_STOREES1Y_S20_NS4_9Copy_AtomIJNS4_17SM90_U32x4_STSM_NENS_6half_tEEEEvEEEvvEEEEvNT_6ParamsE,"a",@progbits
	.sectionflags	@""
	.align	4
.nv.constant0._ZN7cutlass13device_kernelINS_4gemm6kernel13GemmUniversalIN4cute5tupleIJiiiiEEENS1_10collective13CollectiveMmaINS1_37MainloopSm90TmaGmmaWarpSpecializedFP8ILi10ENS5_IJNS4_1CILi2EEENSA_ILi1EEESC_EEENS1_35KernelTmaWarpSpecializedCooperativeEEENS5_IJNSA_ILi256EEENSA_ILi64EEESH_EEENS_12float_e4m3_tENS5_IJlSC_lEEESJ_SK_NS4_8TiledMMAINS4_8MMA_AtomIJNS4_4SM904GMMA30MMA_64x64x32_F32E4M3E4M3_SS_TNILNSO_7ScaleInE1ELSQ_1EEEEEENS4_6LayoutISD_NS5_IJSC_NSA_ILi0EEESU_EEEEENS5_IJNS4_10UnderscoreESX_SX_EEEEENS4_13SM90_TMA_LOADENS4_14ComposedLayoutINS4_7SwizzleILi2ELi4ELi3EEENS4_18smem_ptr_flag_bitsILi8EEENST_INS5_IJNSA_ILi8EEESH_EEENS5_IJSH_SC_EEEEEEEvNS4_8identityENS4_23SM90_TMA_LOAD_MULTICASTES1A_vS1B_EENS_8epilogue10collective18CollectiveEpilogueINS1E_22Sm90TmaWarpSpecializedILi4ELi2ELi16ELb0ELb0EEEJSI_NS5_IJNSA_ILi128EEENSA_ILi32EEEEEESJ_SK_SJ_SK_NS1E_6fusion15FusionCallbacksIS1I_NS1M_13LinCombEltActINS1E_6thread7SigmoidESJ_fSJ_fLNS_15FloatRoundStyleE2EEESI_S1L_JEEES10_NS11_INS12_ILi1ELi4ELi3EEES15_NST_INS5_IJS16_S1K_EEENS5_IJS1K_SC_EEEEEEENS4_39AutoVectorizingCopyWithAssumedAlignmentILi128EEENS4_14SM90_TMA_STOREES1Y_S20_NS4_9Copy_AtomIJNS4_17SM90_U32x4_STSM_NENS_6half_tEEEEvEEEvvEEEEvNT_6ParamsE:
	.zero		2432


//--------------------- SYMBOLS --------------------------

	.type		.nv.reservedSmem.offset0,@object
	.size		.nv.reservedSmem.offset0,0x4
	.type		__assertfail,@function
